//
// Generated by NVIDIA NVVM Compiler
//
// Compiler Build ID: CL-36424714
// Cuda compilation tools, release 13.0, V13.0.88
// Based on NVVM 20.0.0
//

.version 9.0
.target sm_100
.address_size 64

	// .globl	_Z24gemm_kernel_warp_shuffleiiidPKdiS0_idPdi
// _ZZ24gemm_kernel_warp_shuffleiiidPKdiS0_idPdiE2As has been demoted
// _ZZ24gemm_kernel_warp_shuffleiiidPKdiS0_idPdiE2Bs has been demoted

.visible .entry _Z24gemm_kernel_warp_shuffleiiidPKdiS0_idPdi(
	.param .u32 _Z24gemm_kernel_warp_shuffleiiidPKdiS0_idPdi_param_0,
	.param .u32 _Z24gemm_kernel_warp_shuffleiiidPKdiS0_idPdi_param_1,
	.param .u32 _Z24gemm_kernel_warp_shuffleiiidPKdiS0_idPdi_param_2,
	.param .f64 _Z24gemm_kernel_warp_shuffleiiidPKdiS0_idPdi_param_3,
	.param .u64 .ptr .align 1 _Z24gemm_kernel_warp_shuffleiiidPKdiS0_idPdi_param_4,
	.param .u32 _Z24gemm_kernel_warp_shuffleiiidPKdiS0_idPdi_param_5,
	.param .u64 .ptr .align 1 _Z24gemm_kernel_warp_shuffleiiidPKdiS0_idPdi_param_6,
	.param .u32 _Z24gemm_kernel_warp_shuffleiiidPKdiS0_idPdi_param_7,
	.param .f64 _Z24gemm_kernel_warp_shuffleiiidPKdiS0_idPdi_param_8,
	.param .u64 .ptr .align 1 _Z24gemm_kernel_warp_shuffleiiidPKdiS0_idPdi_param_9,
	.param .u32 _Z24gemm_kernel_warp_shuffleiiidPKdiS0_idPdi_param_10
)
{
	.reg .pred 	%p<811>;
	.reg .b16 	%rs<4>;
	.reg .b32 	%r<4059>;
	.reg .b64 	%rd<407>;
	.reg .b64 	%fd<1285>;
	// demoted variable
	.shared .align 8 .b8 _ZZ24gemm_kernel_warp_shuffleiiidPKdiS0_idPdiE2As[9216];
	// demoted variable
	.shared .align 8 .b8 _ZZ24gemm_kernel_warp_shuffleiiidPKdiS0_idPdiE2Bs[8256];
	ld.param.u32 	%r139, [_Z24gemm_kernel_warp_shuffleiiidPKdiS0_idPdi_param_2];
	ld.param.u64 	%rd18, [_Z24gemm_kernel_warp_shuffleiiidPKdiS0_idPdi_param_4];
	ld.param.u64 	%rd19, [_Z24gemm_kernel_warp_shuffleiiidPKdiS0_idPdi_param_6];
	cvta.to.global.u64 	%rd1, %rd18;
	cvta.to.global.u64 	%rd2, %rd19;
	mov.u32 	%r1, %ntid.x;
	mov.u32 	%r143, %ctaid.y;
	mov.u32 	%r144, %ctaid.x;
	shl.b32 	%r2, %r143, 7;
	shl.b32 	%r3, %r144, 7;
	setp.lt.s32 	%p1, %r139, 1;
	mov.f64 	%fd1221, 0d0000000000000000;
	mov.f64 	%fd1222, %fd1221;
	mov.f64 	%fd1223, %fd1221;
	mov.f64 	%fd1224, %fd1221;
	mov.f64 	%fd1225, %fd1221;
	mov.f64 	%fd1226, %fd1221;
	mov.f64 	%fd1227, %fd1221;
	mov.f64 	%fd1228, %fd1221;
	mov.f64 	%fd1229, %fd1221;
	mov.f64 	%fd1230, %fd1221;
	mov.f64 	%fd1231, %fd1221;
	mov.f64 	%fd1232, %fd1221;
	mov.f64 	%fd1233, %fd1221;
	mov.f64 	%fd1234, %fd1221;
	mov.f64 	%fd1235, %fd1221;
	mov.f64 	%fd1236, %fd1221;
	mov.f64 	%fd1237, %fd1221;
	mov.f64 	%fd1238, %fd1221;
	mov.f64 	%fd1239, %fd1221;
	mov.f64 	%fd1240, %fd1221;
	mov.f64 	%fd1241, %fd1221;
	mov.f64 	%fd1242, %fd1221;
	mov.f64 	%fd1243, %fd1221;
	mov.f64 	%fd1244, %fd1221;
	mov.f64 	%fd1245, %fd1221;
	mov.f64 	%fd1246, %fd1221;
	mov.f64 	%fd1247, %fd1221;
	mov.f64 	%fd1248, %fd1221;
	mov.f64 	%fd1249, %fd1221;
	mov.f64 	%fd1250, %fd1221;
	mov.f64 	%fd1251, %fd1221;
	mov.f64 	%fd1252, %fd1221;
	mov.f64 	%fd1253, %fd1221;
	mov.f64 	%fd1254, %fd1221;
	mov.f64 	%fd1255, %fd1221;
	mov.f64 	%fd1256, %fd1221;
	mov.f64 	%fd1257, %fd1221;
	mov.f64 	%fd1258, %fd1221;
	mov.f64 	%fd1259, %fd1221;
	mov.f64 	%fd1260, %fd1221;
	mov.f64 	%fd1261, %fd1221;
	mov.f64 	%fd1262, %fd1221;
	mov.f64 	%fd1263, %fd1221;
	mov.f64 	%fd1264, %fd1221;
	mov.f64 	%fd1265, %fd1221;
	mov.f64 	%fd1266, %fd1221;
	mov.f64 	%fd1267, %fd1221;
	mov.f64 	%fd1268, %fd1221;
	mov.f64 	%fd1269, %fd1221;
	mov.f64 	%fd1270, %fd1221;
	mov.f64 	%fd1271, %fd1221;
	mov.f64 	%fd1272, %fd1221;
	mov.f64 	%fd1273, %fd1221;
	mov.f64 	%fd1274, %fd1221;
	mov.f64 	%fd1275, %fd1221;
	mov.f64 	%fd1276, %fd1221;
	mov.f64 	%fd1277, %fd1221;
	mov.f64 	%fd1278, %fd1221;
	mov.f64 	%fd1279, %fd1221;
	mov.f64 	%fd1280, %fd1221;
	mov.f64 	%fd1281, %fd1221;
	mov.f64 	%fd1282, %fd1221;
	mov.f64 	%fd1283, %fd1221;
	mov.f64 	%fd1284, %fd1221;
	@%p1 bra 	$L__BB0_267;
	ld.param.u32 	%r3939, [_Z24gemm_kernel_warp_shuffleiiidPKdiS0_idPdi_param_5];
	cvt.u16.u32 	%rs1, %r1;
	div.u16 	%rs2, 127, %rs1;
	add.s16 	%rs3, %rs2, 1;
	cvt.u32.u16 	%r146, %rs3;
	and.b32  	%r4, %r146, 3;
	and.b32  	%r5, %r146, 252;
	mul.wide.u32 	%rd20, %r3, 8;
	add.s64 	%rd406, %rd2, %rd20;
	mul.lo.s32 	%r147, %r3939, %r2;
	mul.wide.s32 	%rd21, %r147, 8;
	add.s64 	%rd405, %rd1, %rd21;
	mov.b32 	%r4022, 0;
	mov.f64 	%fd1221, 0d0000000000000000;
	mov.u32 	%r149, %tid.x;
$L__BB0_2:
	ld.param.u32 	%r3940, [_Z24gemm_kernel_warp_shuffleiiidPKdiS0_idPdi_param_5];
	mov.u32 	%r4023, %tid.y;
	mad.lo.s32 	%r4025, %r4023, %r3940, %r149;
	add.s32 	%r4026, %r4025, %r1;
	mov.u32 	%r151, _ZZ24gemm_kernel_warp_shuffleiiidPKdiS0_idPdiE2As;
	mad.lo.s32 	%r4024, %r4023, 72, %r151;
	mad.lo.s32 	%r4031, %r1, 6, %r4025;
	mad.lo.s32 	%r4030, %r1, 5, %r4025;
	mad.lo.s32 	%r4028, %r1, 3, %r4025;
	shl.b32 	%r152, %r1, 1;
	add.s32 	%r4027, %r4025, %r152;
	mad.lo.s32 	%r4032, %r1, 7, %r4025;
	mov.u32 	%r153, %ctaid.y;
	shl.b32 	%r154, %r153, 7;
	add.s32 	%r4033, %r4023, %r154;
	shl.b32 	%r155, %r1, 2;
	add.s32 	%r4029, %r4025, %r155;
	mov.b32 	%r4034, 0;
$L__BB0_3:
	ld.param.u32 	%r3874, [_Z24gemm_kernel_warp_shuffleiiidPKdiS0_idPdi_param_2];
	ld.param.u32 	%r3682, [_Z24gemm_kernel_warp_shuffleiiidPKdiS0_idPdi_param_0];
	mov.u32 	%r156, %tid.x;
	add.s32 	%r158, %r156, %r4022;
	setp.ge.s32 	%p2, %r158, %r3874;
	setp.gt.u32 	%p3, %r156, 7;
	setp.gt.u32 	%p4, %r4023, 127;
	setp.ge.s32 	%p5, %r4033, %r3682;
	or.pred  	%p6, %p4, %p3;
	or.pred  	%p7, %p6, %p5;
	or.pred  	%p8, %p7, %p2;
	@%p8 bra 	$L__BB0_5;
	mul.wide.s32 	%rd23, %r4025, 8;
	add.s64 	%rd24, %rd405, %rd23;
	ld.global.nc.f64 	%fd701, [%rd24];
	mov.u32 	%r162, %tid.x;
	shl.b32 	%r163, %r162, 3;
	add.s32 	%r164, %r4024, %r163;
	st.shared.f64 	[%r164], %fd701;
	bra.uni 	$L__BB0_6;
$L__BB0_5:
	mov.u32 	%r159, %tid.x;
	shl.b32 	%r160, %r159, 3;
	add.s32 	%r161, %r4024, %r160;
	mov.b64 	%rd22, 0;
	st.shared.u64 	[%r161], %rd22;
$L__BB0_6:
	mov.u32 	%r165, %ntid.x;
	setp.gt.u32 	%p9, %r165, 7;
	@%p9 bra 	$L__BB0_31;
	ld.param.u32 	%r3875, [_Z24gemm_kernel_warp_shuffleiiidPKdiS0_idPdi_param_2];
	ld.param.u32 	%r3683, [_Z24gemm_kernel_warp_shuffleiiidPKdiS0_idPdi_param_0];
	setp.lt.s32 	%p10, %r4033, %r3683;
	setp.lt.u32 	%p11, %r4023, 128;
	mov.u32 	%r166, %tid.x;
	add.s32 	%r167, %r166, %r4022;
	mov.u32 	%r168, %ntid.x;
	add.s32 	%r169, %r167, %r168;
	setp.lt.s32 	%p12, %r169, %r3875;
	add.s32 	%r171, %r168, %r166;
	setp.lt.u32 	%p13, %r171, 8;
	and.pred  	%p14, %p11, %p13;
	and.pred  	%p15, %p14, %p10;
	and.pred  	%p16, %p15, %p12;
	@%p16 bra 	$L__BB0_9;
	mov.u32 	%r173, %tid.x;
	mov.u32 	%r174, %ntid.x;
	add.s32 	%r175, %r174, %r173;
	shl.b32 	%r176, %r175, 3;
	add.s32 	%r177, %r4024, %r176;
	mov.b64 	%rd25, 0;
	st.shared.u64 	[%r177], %rd25;
	bra.uni 	$L__BB0_10;
$L__BB0_9:
	mul.wide.s32 	%rd26, %r4026, 8;
	add.s64 	%rd27, %rd405, %rd26;
	ld.global.nc.f64 	%fd702, [%rd27];
	mov.u32 	%r178, %tid.x;
	mov.u32 	%r179, %ntid.x;
	add.s32 	%r180, %r179, %r178;
	shl.b32 	%r181, %r180, 3;
	add.s32 	%r182, %r4024, %r181;
	st.shared.f64 	[%r182], %fd702;
$L__BB0_10:
	mov.u32 	%r183, %ntid.x;
	setp.gt.u32 	%p17, %r183, 3;
	@%p17 bra 	$L__BB0_31;
	ld.param.u32 	%r3876, [_Z24gemm_kernel_warp_shuffleiiidPKdiS0_idPdi_param_2];
	ld.param.u32 	%r3684, [_Z24gemm_kernel_warp_shuffleiiidPKdiS0_idPdi_param_0];
	setp.lt.s32 	%p18, %r4033, %r3684;
	mov.u32 	%r184, %tid.x;
	add.s32 	%r185, %r184, %r4022;
	mov.u32 	%r186, %ntid.x;
	add.s32 	%r187, %r185, %r186;
	add.s32 	%r188, %r187, %r186;
	setp.lt.s32 	%p20, %r188, %r3876;
	add.s32 	%r190, %r186, %r184;
	add.s32 	%r191, %r190, %r186;
	setp.lt.u32 	%p21, %r191, 8;
	and.pred  	%p22, %p11, %p21;
	and.pred  	%p23, %p22, %p18;
	and.pred  	%p24, %p23, %p20;
	@%p24 bra 	$L__BB0_13;
	mov.u32 	%r193, %ntid.x;
	shl.b32 	%r194, %r193, 4;
	mov.u32 	%r195, %tid.x;
	shl.b32 	%r196, %r195, 3;
	add.s32 	%r197, %r194, %r196;
	add.s32 	%r198, %r4024, %r197;
	mov.b64 	%rd28, 0;
	st.shared.u64 	[%r198], %rd28;
	bra.uni 	$L__BB0_14;
$L__BB0_13:
	mul.wide.s32 	%rd29, %r4027, 8;
	add.s64 	%rd30, %rd405, %rd29;
	ld.global.nc.f64 	%fd703, [%rd30];
	mov.u32 	%r199, %ntid.x;
	shl.b32 	%r200, %r199, 4;
	mov.u32 	%r201, %tid.x;
	shl.b32 	%r202, %r201, 3;
	add.s32 	%r203, %r200, %r202;
	add.s32 	%r204, %r4024, %r203;
	st.shared.f64 	[%r204], %fd703;
$L__BB0_14:
	mov.u32 	%r205, %ntid.x;
	setp.eq.s32 	%p25, %r205, 3;
	@%p25 bra 	$L__BB0_31;
	ld.param.u32 	%r3877, [_Z24gemm_kernel_warp_shuffleiiidPKdiS0_idPdi_param_2];
	ld.param.u32 	%r3685, [_Z24gemm_kernel_warp_shuffleiiidPKdiS0_idPdi_param_0];
	setp.lt.s32 	%p26, %r4033, %r3685;
	mov.u32 	%r206, %tid.x;
	add.s32 	%r207, %r206, %r4022;
	mov.u32 	%r208, %ntid.x;
	add.s32 	%r209, %r207, %r208;
	add.s32 	%r210, %r209, %r208;
	add.s32 	%r211, %r210, %r208;
	setp.lt.s32 	%p28, %r211, %r3877;
	add.s32 	%r213, %r208, %r206;
	add.s32 	%r214, %r213, %r208;
	add.s32 	%r215, %r214, %r208;
	setp.lt.u32 	%p29, %r215, 8;
	and.pred  	%p30, %p11, %p29;
	and.pred  	%p31, %p30, %p26;
	and.pred  	%p32, %p31, %p28;
	@%p32 bra 	$L__BB0_17;
	mov.u32 	%r217, %ntid.x;
	mov.u32 	%r218, %tid.x;
	shl.b32 	%r219, %r218, 3;
	mad.lo.s32 	%r220, %r217, 24, %r219;
	add.s32 	%r221, %r4024, %r220;
	mov.b64 	%rd31, 0;
	st.shared.u64 	[%r221], %rd31;
	bra.uni 	$L__BB0_18;
$L__BB0_17:
	mul.wide.s32 	%rd32, %r4028, 8;
	add.s64 	%rd33, %rd405, %rd32;
	ld.global.nc.f64 	%fd704, [%rd33];
	mov.u32 	%r222, %ntid.x;
	mov.u32 	%r223, %tid.x;
	shl.b32 	%r224, %r223, 3;
	mad.lo.s32 	%r225, %r222, 24, %r224;
	add.s32 	%r226, %r4024, %r225;
	st.shared.f64 	[%r226], %fd704;
$L__BB0_18:
	mov.u32 	%r227, %ntid.x;
	setp.gt.u32 	%p33, %r227, 1;
	@%p33 bra 	$L__BB0_31;
	ld.param.u32 	%r3878, [_Z24gemm_kernel_warp_shuffleiiidPKdiS0_idPdi_param_2];
	ld.param.u32 	%r3686, [_Z24gemm_kernel_warp_shuffleiiidPKdiS0_idPdi_param_0];
	setp.lt.s32 	%p34, %r4033, %r3686;
	mov.u32 	%r228, %tid.x;
	add.s32 	%r229, %r228, %r4022;
	mov.u32 	%r230, %ntid.x;
	add.s32 	%r231, %r229, %r230;
	add.s32 	%r232, %r231, %r230;
	add.s32 	%r233, %r232, %r230;
	add.s32 	%r234, %r233, %r230;
	setp.lt.s32 	%p36, %r234, %r3878;
	add.s32 	%r236, %r230, %r228;
	add.s32 	%r237, %r236, %r230;
	add.s32 	%r238, %r237, %r230;
	add.s32 	%r239, %r238, %r230;
	setp.lt.u32 	%p37, %r239, 8;
	and.pred  	%p38, %p11, %p37;
	and.pred  	%p39, %p38, %p34;
	and.pred  	%p40, %p39, %p36;
	@%p40 bra 	$L__BB0_21;
	mov.u32 	%r241, %ntid.x;
	shl.b32 	%r242, %r241, 5;
	mov.u32 	%r243, %tid.x;
	shl.b32 	%r244, %r243, 3;
	add.s32 	%r245, %r242, %r244;
	add.s32 	%r246, %r4024, %r245;
	mov.b64 	%rd34, 0;
	st.shared.u64 	[%r246], %rd34;
	bra.uni 	$L__BB0_22;
$L__BB0_21:
	mul.wide.s32 	%rd35, %r4029, 8;
	add.s64 	%rd36, %rd405, %rd35;
	ld.global.nc.f64 	%fd705, [%rd36];
	mov.u32 	%r247, %ntid.x;
	shl.b32 	%r248, %r247, 5;
	mov.u32 	%r249, %tid.x;
	shl.b32 	%r250, %r249, 3;
	add.s32 	%r251, %r248, %r250;
	add.s32 	%r252, %r4024, %r251;
	st.shared.f64 	[%r252], %fd705;
$L__BB0_22:
	ld.param.u32 	%r3879, [_Z24gemm_kernel_warp_shuffleiiidPKdiS0_idPdi_param_2];
	ld.param.u32 	%r3687, [_Z24gemm_kernel_warp_shuffleiiidPKdiS0_idPdi_param_0];
	setp.lt.s32 	%p41, %r4033, %r3687;
	mov.u32 	%r253, %tid.x;
	add.s32 	%r254, %r253, %r4022;
	mov.u32 	%r255, %ntid.x;
	add.s32 	%r256, %r254, %r255;
	add.s32 	%r257, %r256, %r255;
	add.s32 	%r258, %r257, %r255;
	add.s32 	%r259, %r258, %r255;
	add.s32 	%r260, %r259, %r255;
	setp.lt.s32 	%p43, %r260, %r3879;
	add.s32 	%r262, %r255, %r253;
	add.s32 	%r263, %r262, %r255;
	add.s32 	%r264, %r263, %r255;
	add.s32 	%r265, %r264, %r255;
	add.s32 	%r266, %r265, %r255;
	setp.lt.u32 	%p44, %r266, 8;
	and.pred  	%p45, %p11, %p44;
	and.pred  	%p46, %p45, %p41;
	and.pred  	%p47, %p46, %p43;
	@%p47 bra 	$L__BB0_24;
	mov.u32 	%r268, %ntid.x;
	mov.u32 	%r269, %tid.x;
	shl.b32 	%r270, %r269, 3;
	mad.lo.s32 	%r271, %r268, 40, %r270;
	add.s32 	%r272, %r4024, %r271;
	mov.b64 	%rd37, 0;
	st.shared.u64 	[%r272], %rd37;
	bra.uni 	$L__BB0_25;
$L__BB0_24:
	mul.wide.s32 	%rd38, %r4030, 8;
	add.s64 	%rd39, %rd405, %rd38;
	ld.global.nc.f64 	%fd706, [%rd39];
	mov.u32 	%r273, %ntid.x;
	mov.u32 	%r274, %tid.x;
	shl.b32 	%r275, %r274, 3;
	mad.lo.s32 	%r276, %r273, 40, %r275;
	add.s32 	%r277, %r4024, %r276;
	st.shared.f64 	[%r277], %fd706;
$L__BB0_25:
	ld.param.u32 	%r3880, [_Z24gemm_kernel_warp_shuffleiiidPKdiS0_idPdi_param_2];
	ld.param.u32 	%r3688, [_Z24gemm_kernel_warp_shuffleiiidPKdiS0_idPdi_param_0];
	setp.lt.s32 	%p48, %r4033, %r3688;
	mov.u32 	%r278, %tid.x;
	add.s32 	%r279, %r278, %r4022;
	mov.u32 	%r280, %ntid.x;
	add.s32 	%r281, %r279, %r280;
	add.s32 	%r282, %r281, %r280;
	add.s32 	%r283, %r282, %r280;
	add.s32 	%r284, %r283, %r280;
	add.s32 	%r285, %r284, %r280;
	add.s32 	%r286, %r285, %r280;
	setp.lt.s32 	%p50, %r286, %r3880;
	add.s32 	%r288, %r280, %r278;
	add.s32 	%r289, %r288, %r280;
	add.s32 	%r290, %r289, %r280;
	add.s32 	%r291, %r290, %r280;
	add.s32 	%r292, %r291, %r280;
	add.s32 	%r293, %r292, %r280;
	setp.lt.u32 	%p51, %r293, 8;
	and.pred  	%p52, %p11, %p51;
	and.pred  	%p53, %p52, %p48;
	and.pred  	%p54, %p53, %p50;
	@%p54 bra 	$L__BB0_27;
	mov.u32 	%r295, %ntid.x;
	mov.u32 	%r296, %tid.x;
	shl.b32 	%r297, %r296, 3;
	mad.lo.s32 	%r298, %r295, 48, %r297;
	add.s32 	%r299, %r4024, %r298;
	mov.b64 	%rd40, 0;
	st.shared.u64 	[%r299], %rd40;
	bra.uni 	$L__BB0_28;
$L__BB0_27:
	mul.wide.s32 	%rd41, %r4031, 8;
	add.s64 	%rd42, %rd405, %rd41;
	ld.global.nc.f64 	%fd707, [%rd42];
	mov.u32 	%r300, %ntid.x;
	mov.u32 	%r301, %tid.x;
	shl.b32 	%r302, %r301, 3;
	mad.lo.s32 	%r303, %r300, 48, %r302;
	add.s32 	%r304, %r4024, %r303;
	st.shared.f64 	[%r304], %fd707;
$L__BB0_28:
	ld.param.u32 	%r3881, [_Z24gemm_kernel_warp_shuffleiiidPKdiS0_idPdi_param_2];
	ld.param.u32 	%r3689, [_Z24gemm_kernel_warp_shuffleiiidPKdiS0_idPdi_param_0];
	setp.lt.s32 	%p55, %r4033, %r3689;
	mov.u32 	%r305, %tid.x;
	add.s32 	%r306, %r305, %r4022;
	mov.u32 	%r307, %ntid.x;
	add.s32 	%r308, %r306, %r307;
	add.s32 	%r309, %r308, %r307;
	add.s32 	%r310, %r309, %r307;
	add.s32 	%r311, %r310, %r307;
	add.s32 	%r312, %r311, %r307;
	add.s32 	%r313, %r312, %r307;
	add.s32 	%r314, %r313, %r307;
	setp.lt.s32 	%p57, %r314, %r3881;
	add.s32 	%r316, %r307, %r305;
	add.s32 	%r317, %r316, %r307;
	add.s32 	%r318, %r317, %r307;
	add.s32 	%r319, %r318, %r307;
	add.s32 	%r320, %r319, %r307;
	add.s32 	%r321, %r320, %r307;
	add.s32 	%r322, %r321, %r307;
	setp.lt.u32 	%p58, %r322, 8;
	and.pred  	%p59, %p11, %p58;
	and.pred  	%p60, %p59, %p55;
	and.pred  	%p61, %p60, %p57;
	@%p61 bra 	$L__BB0_30;
	mov.u32 	%r324, %ntid.x;
	mov.u32 	%r325, %tid.x;
	shl.b32 	%r326, %r325, 3;
	mad.lo.s32 	%r327, %r324, 56, %r326;
	add.s32 	%r328, %r4024, %r327;
	mov.b64 	%rd43, 0;
	st.shared.u64 	[%r328], %rd43;
	bra.uni 	$L__BB0_31;
$L__BB0_30:
	mul.wide.s32 	%rd44, %r4032, 8;
	add.s64 	%rd45, %rd405, %rd44;
	ld.global.nc.f64 	%fd708, [%rd45];
	mov.u32 	%r329, %ntid.x;
	mov.u32 	%r330, %tid.x;
	shl.b32 	%r331, %r330, 3;
	mad.lo.s32 	%r332, %r329, 56, %r331;
	add.s32 	%r333, %r4024, %r332;
	st.shared.f64 	[%r333], %fd708;
$L__BB0_31:
	ld.param.u32 	%r3941, [_Z24gemm_kernel_warp_shuffleiiidPKdiS0_idPdi_param_5];
	mov.u32 	%r334, %ntid.y;
	add.s32 	%r4034, %r4034, %r334;
	add.s32 	%r4033, %r4033, %r334;
	mul.lo.s32 	%r335, %r334, %r3941;
	add.s32 	%r4032, %r4032, %r335;
	add.s32 	%r4031, %r4031, %r335;
	add.s32 	%r4030, %r4030, %r335;
	add.s32 	%r4029, %r4029, %r335;
	add.s32 	%r4028, %r4028, %r335;
	add.s32 	%r4027, %r4027, %r335;
	add.s32 	%r4026, %r4026, %r335;
	add.s32 	%r4025, %r4025, %r335;
	mad.lo.s32 	%r4024, %r334, 72, %r4024;
	add.s32 	%r4023, %r4023, %r334;
	setp.lt.u32 	%p62, %r4034, 128;
	@%p62 bra 	$L__BB0_3;
	mov.u32 	%r337, %ntid.x;
	setp.gt.u32 	%p63, %r337, 42;
	mov.b32 	%r4037, 0;
	@%p63 bra 	$L__BB0_47;
	mov.b32 	%r4037, 0;
	mov.u32 	%r4036, %r4037;
$L__BB0_34:
	.pragma "nounroll";
	ld.param.u32 	%r3882, [_Z24gemm_kernel_warp_shuffleiiidPKdiS0_idPdi_param_2];
	ld.param.u32 	%r3754, [_Z24gemm_kernel_warp_shuffleiiidPKdiS0_idPdi_param_1];
	mov.u32 	%r339, %tid.y;
	add.s32 	%r341, %r339, %r4022;
	setp.ge.s32 	%p64, %r341, %r3882;
	setp.gt.u32 	%p65, %r339, 7;
	mov.u32 	%r342, %tid.x;
	add.s32 	%r344, %r4037, %r342;
	setp.gt.u32 	%p66, %r344, 127;
	or.pred  	%p67, %p65, %p66;
	or.pred  	%p68, %p67, %p64;
	mov.u32 	%r345, %ctaid.x;
	shl.b32 	%r347, %r345, 7;
	add.s32 	%r348, %r347, %r344;
	setp.ge.s32 	%p69, %r348, %r3754;
	or.pred  	%p70, %p68, %p69;
	@%p70 bra 	$L__BB0_36;
	ld.param.u32 	%r3942, [_Z24gemm_kernel_warp_shuffleiiidPKdiS0_idPdi_param_7];
	mov.u32 	%r356, %tid.y;
	mov.u32 	%r357, %tid.x;
	add.s32 	%r358, %r4037, %r357;
	mad.lo.s32 	%r359, %r356, %r3942, %r358;
	mul.wide.s32 	%rd47, %r359, 8;
	add.s64 	%rd48, %rd406, %rd47;
	ld.global.nc.f64 	%fd709, [%rd48];
	mov.u32 	%r360, _ZZ24gemm_kernel_warp_shuffleiiidPKdiS0_idPdiE2Bs;
	mad.lo.s32 	%r361, %r356, 1032, %r360;
	shl.b32 	%r362, %r358, 3;
	add.s32 	%r363, %r361, %r362;
	st.shared.f64 	[%r363], %fd709;
	bra.uni 	$L__BB0_37;
$L__BB0_36:
	mov.u32 	%r349, %tid.y;
	mov.u32 	%r350, _ZZ24gemm_kernel_warp_shuffleiiidPKdiS0_idPdiE2Bs;
	mad.lo.s32 	%r351, %r349, 1032, %r350;
	mov.u32 	%r352, %tid.x;
	add.s32 	%r353, %r4037, %r352;
	shl.b32 	%r354, %r353, 3;
	add.s32 	%r355, %r351, %r354;
	mov.b64 	%rd46, 0;
	st.shared.u64 	[%r355], %rd46;
$L__BB0_37:
	ld.param.u32 	%r3883, [_Z24gemm_kernel_warp_shuffleiiidPKdiS0_idPdi_param_2];
	ld.param.u32 	%r3755, [_Z24gemm_kernel_warp_shuffleiiidPKdiS0_idPdi_param_1];
	mov.u32 	%r364, %tid.y;
	add.s32 	%r366, %r364, %r4022;
	setp.lt.s32 	%p71, %r366, %r3883;
	setp.lt.u32 	%p72, %r364, 8;
	mov.u32 	%r367, %tid.x;
	add.s32 	%r368, %r4037, %r367;
	mov.u32 	%r369, %ntid.x;
	add.s32 	%r370, %r368, %r369;
	setp.lt.u32 	%p73, %r370, 128;
	and.pred  	%p74, %p72, %p73;
	and.pred  	%p75, %p74, %p71;
	mov.u32 	%r372, %ctaid.x;
	shl.b32 	%r374, %r372, 7;
	add.s32 	%r375, %r370, %r374;
	setp.lt.s32 	%p76, %r375, %r3755;
	and.pred  	%p77, %p75, %p76;
	@%p77 bra 	$L__BB0_39;
	mov.u32 	%r376, %tid.y;
	mov.u32 	%r377, _ZZ24gemm_kernel_warp_shuffleiiidPKdiS0_idPdiE2Bs;
	mad.lo.s32 	%r378, %r376, 1032, %r377;
	mov.u32 	%r379, %tid.x;
	add.s32 	%r380, %r4037, %r379;
	mov.u32 	%r381, %ntid.x;
	add.s32 	%r382, %r380, %r381;
	shl.b32 	%r383, %r382, 3;
	add.s32 	%r384, %r378, %r383;
	mov.b64 	%rd49, 0;
	st.shared.u64 	[%r384], %rd49;
	bra.uni 	$L__BB0_40;
$L__BB0_39:
	ld.param.u32 	%r3943, [_Z24gemm_kernel_warp_shuffleiiidPKdiS0_idPdi_param_7];
	mov.u32 	%r385, %tid.y;
	mov.u32 	%r386, %tid.x;
	add.s32 	%r387, %r4037, %r386;
	mov.u32 	%r388, %ntid.x;
	add.s32 	%r389, %r387, %r388;
	mad.lo.s32 	%r390, %r385, %r3943, %r389;
	mul.wide.s32 	%rd50, %r390, 8;
	add.s64 	%rd51, %rd406, %rd50;
	ld.global.nc.f64 	%fd710, [%rd51];
	mov.u32 	%r391, _ZZ24gemm_kernel_warp_shuffleiiidPKdiS0_idPdiE2Bs;
	mad.lo.s32 	%r392, %r385, 1032, %r391;
	shl.b32 	%r393, %r389, 3;
	add.s32 	%r394, %r392, %r393;
	st.shared.f64 	[%r394], %fd710;
$L__BB0_40:
	ld.param.u32 	%r3884, [_Z24gemm_kernel_warp_shuffleiiidPKdiS0_idPdi_param_2];
	ld.param.u32 	%r3756, [_Z24gemm_kernel_warp_shuffleiiidPKdiS0_idPdi_param_1];
	mov.u32 	%r395, %tid.y;
	add.s32 	%r397, %r395, %r4022;
	setp.lt.s32 	%p78, %r397, %r3884;
	setp.lt.u32 	%p79, %r395, 8;
	mov.u32 	%r398, %ntid.x;
	mov.u32 	%r399, %tid.x;
	add.s32 	%r400, %r4037, %r399;
	add.s32 	%r401, %r400, %r398;
	add.s32 	%r402, %r401, %r398;
	setp.lt.u32 	%p80, %r402, 128;
	and.pred  	%p81, %p79, %p80;
	and.pred  	%p82, %p81, %p78;
	mov.u32 	%r404, %ctaid.x;
	shl.b32 	%r406, %r404, 7;
	add.s32 	%r407, %r402, %r406;
	setp.lt.s32 	%p83, %r407, %r3756;
	and.pred  	%p84, %p82, %p83;
	@%p84 bra 	$L__BB0_42;
	mov.u32 	%r408, %tid.y;
	mov.u32 	%r409, _ZZ24gemm_kernel_warp_shuffleiiidPKdiS0_idPdiE2Bs;
	mad.lo.s32 	%r410, %r408, 1032, %r409;
	mov.u32 	%r411, %tid.x;
	add.s32 	%r412, %r4037, %r411;
	mov.u32 	%r413, %ntid.x;
	add.s32 	%r414, %r412, %r413;
	add.s32 	%r415, %r414, %r413;
	shl.b32 	%r416, %r415, 3;
	add.s32 	%r417, %r410, %r416;
	mov.b64 	%rd52, 0;
	st.shared.u64 	[%r417], %rd52;
	bra.uni 	$L__BB0_43;
$L__BB0_42:
	ld.param.u32 	%r3944, [_Z24gemm_kernel_warp_shuffleiiidPKdiS0_idPdi_param_7];
	mov.u32 	%r418, %tid.y;
	mov.u32 	%r419, %tid.x;
	add.s32 	%r420, %r4037, %r419;
	mov.u32 	%r421, %ntid.x;
	add.s32 	%r422, %r420, %r421;
	add.s32 	%r423, %r422, %r421;
	mad.lo.s32 	%r424, %r418, %r3944, %r423;
	mul.wide.s32 	%rd53, %r424, 8;
	add.s64 	%rd54, %rd406, %rd53;
	ld.global.nc.f64 	%fd711, [%rd54];
	mov.u32 	%r425, _ZZ24gemm_kernel_warp_shuffleiiidPKdiS0_idPdiE2Bs;
	mad.lo.s32 	%r426, %r418, 1032, %r425;
	shl.b32 	%r427, %r423, 3;
	add.s32 	%r428, %r426, %r427;
	st.shared.f64 	[%r428], %fd711;
$L__BB0_43:
	ld.param.u32 	%r3885, [_Z24gemm_kernel_warp_shuffleiiidPKdiS0_idPdi_param_2];
	ld.param.u32 	%r3757, [_Z24gemm_kernel_warp_shuffleiiidPKdiS0_idPdi_param_1];
	mov.u32 	%r429, %tid.y;
	add.s32 	%r431, %r429, %r4022;
	setp.lt.s32 	%p85, %r431, %r3885;
	setp.lt.u32 	%p86, %r429, 8;
	mov.u32 	%r432, %ntid.x;
	mov.u32 	%r433, %tid.x;
	add.s32 	%r434, %r4037, %r433;
	add.s32 	%r435, %r434, %r432;
	add.s32 	%r436, %r435, %r432;
	add.s32 	%r437, %r436, %r432;
	setp.lt.u32 	%p87, %r437, 128;
	and.pred  	%p88, %p86, %p87;
	and.pred  	%p89, %p88, %p85;
	mov.u32 	%r439, %ctaid.x;
	shl.b32 	%r441, %r439, 7;
	add.s32 	%r442, %r437, %r441;
	setp.lt.s32 	%p90, %r442, %r3757;
	and.pred  	%p91, %p89, %p90;
	@%p91 bra 	$L__BB0_45;
	mov.u32 	%r443, %tid.y;
	mov.u32 	%r444, _ZZ24gemm_kernel_warp_shuffleiiidPKdiS0_idPdiE2Bs;
	mad.lo.s32 	%r445, %r443, 1032, %r444;
	mov.u32 	%r446, %tid.x;
	add.s32 	%r447, %r4037, %r446;
	mov.u32 	%r448, %ntid.x;
	add.s32 	%r449, %r447, %r448;
	add.s32 	%r450, %r449, %r448;
	add.s32 	%r451, %r450, %r448;
	shl.b32 	%r452, %r451, 3;
	add.s32 	%r453, %r445, %r452;
	mov.b64 	%rd55, 0;
	st.shared.u64 	[%r453], %rd55;
	bra.uni 	$L__BB0_46;
$L__BB0_45:
	ld.param.u32 	%r3945, [_Z24gemm_kernel_warp_shuffleiiidPKdiS0_idPdi_param_7];
	mov.u32 	%r454, %tid.y;
	mov.u32 	%r455, %tid.x;
	add.s32 	%r456, %r4037, %r455;
	mov.u32 	%r457, %ntid.x;
	add.s32 	%r458, %r456, %r457;
	add.s32 	%r459, %r458, %r457;
	add.s32 	%r460, %r459, %r457;
	mad.lo.s32 	%r461, %r454, %r3945, %r460;
	mul.wide.s32 	%rd56, %r461, 8;
	add.s64 	%rd57, %rd406, %rd56;
	ld.global.nc.f64 	%fd712, [%rd57];
	mov.u32 	%r462, _ZZ24gemm_kernel_warp_shuffleiiidPKdiS0_idPdiE2Bs;
	mad.lo.s32 	%r463, %r454, 1032, %r462;
	shl.b32 	%r464, %r460, 3;
	add.s32 	%r465, %r463, %r464;
	st.shared.f64 	[%r465], %fd712;
$L__BB0_46:
	mov.u32 	%r466, %ntid.x;
	shl.b32 	%r467, %r466, 2;
	add.s32 	%r4037, %r467, %r4037;
	add.s32 	%r4036, %r4036, 4;
	setp.ne.s32 	%p92, %r4036, %r5;
	@%p92 bra 	$L__BB0_34;
$L__BB0_47:
	setp.eq.s32 	%p93, %r4, 0;
	@%p93 bra 	$L__BB0_59;
	ld.param.u32 	%r3886, [_Z24gemm_kernel_warp_shuffleiiidPKdiS0_idPdi_param_2];
	ld.param.u32 	%r3758, [_Z24gemm_kernel_warp_shuffleiiidPKdiS0_idPdi_param_1];
	mov.u32 	%r468, %tid.y;
	add.s32 	%r470, %r468, %r4022;
	setp.lt.s32 	%p94, %r470, %r3886;
	setp.lt.u32 	%p95, %r468, 8;
	mov.u32 	%r471, %tid.x;
	add.s32 	%r47, %r4037, %r471;
	setp.lt.u32 	%p96, %r47, 128;
	and.pred  	%p97, %p95, %p96;
	and.pred  	%p98, %p97, %p94;
	mov.u32 	%r473, %ctaid.x;
	shl.b32 	%r475, %r473, 7;
	add.s32 	%r476, %r475, %r47;
	setp.lt.s32 	%p99, %r476, %r3758;
	and.pred  	%p100, %p98, %p99;
	@%p100 bra 	$L__BB0_50;
	mov.u32 	%r477, %tid.y;
	mov.u32 	%r478, _ZZ24gemm_kernel_warp_shuffleiiidPKdiS0_idPdiE2Bs;
	mad.lo.s32 	%r479, %r477, 1032, %r478;
	shl.b32 	%r480, %r47, 3;
	add.s32 	%r481, %r479, %r480;
	mov.b64 	%rd58, 0;
	st.shared.u64 	[%r481], %rd58;
	bra.uni 	$L__BB0_51;
$L__BB0_50:
	ld.param.u32 	%r3946, [_Z24gemm_kernel_warp_shuffleiiidPKdiS0_idPdi_param_7];
	mov.u32 	%r482, %tid.y;
	mad.lo.s32 	%r483, %r482, %r3946, %r47;
	mul.wide.s32 	%rd59, %r483, 8;
	add.s64 	%rd60, %rd406, %rd59;
	ld.global.nc.f64 	%fd713, [%rd60];
	mov.u32 	%r484, _ZZ24gemm_kernel_warp_shuffleiiidPKdiS0_idPdiE2Bs;
	mad.lo.s32 	%r485, %r482, 1032, %r484;
	shl.b32 	%r486, %r47, 3;
	add.s32 	%r487, %r485, %r486;
	st.shared.f64 	[%r487], %fd713;
$L__BB0_51:
	setp.eq.s32 	%p101, %r4, 1;
	@%p101 bra 	$L__BB0_59;
	ld.param.u32 	%r3887, [_Z24gemm_kernel_warp_shuffleiiidPKdiS0_idPdi_param_2];
	ld.param.u32 	%r3759, [_Z24gemm_kernel_warp_shuffleiiidPKdiS0_idPdi_param_1];
	mov.u32 	%r488, %tid.y;
	add.s32 	%r490, %r488, %r4022;
	setp.lt.s32 	%p102, %r490, %r3887;
	setp.lt.u32 	%p103, %r488, 8;
	mov.u32 	%r491, %ntid.x;
	add.s32 	%r48, %r47, %r491;
	setp.lt.u32 	%p104, %r48, 128;
	and.pred  	%p105, %p103, %p104;
	and.pred  	%p106, %p105, %p102;
	mov.u32 	%r493, %ctaid.x;
	shl.b32 	%r495, %r493, 7;
	add.s32 	%r49, %r48, %r495;
	setp.lt.s32 	%p107, %r49, %r3759;
	and.pred  	%p108, %p106, %p107;
	@%p108 bra 	$L__BB0_54;
	mov.u32 	%r496, %tid.y;
	mov.u32 	%r497, _ZZ24gemm_kernel_warp_shuffleiiidPKdiS0_idPdiE2Bs;
	mad.lo.s32 	%r498, %r496, 1032, %r497;
	shl.b32 	%r499, %r48, 3;
	add.s32 	%r500, %r498, %r499;
	mov.b64 	%rd61, 0;
	st.shared.u64 	[%r500], %rd61;
	bra.uni 	$L__BB0_55;
$L__BB0_54:
	ld.param.u32 	%r3947, [_Z24gemm_kernel_warp_shuffleiiidPKdiS0_idPdi_param_7];
	mov.u32 	%r501, %tid.y;
	mad.lo.s32 	%r502, %r501, %r3947, %r48;
	mul.wide.s32 	%rd62, %r502, 8;
	add.s64 	%rd63, %rd406, %rd62;
	ld.global.nc.f64 	%fd714, [%rd63];
	mov.u32 	%r503, _ZZ24gemm_kernel_warp_shuffleiiidPKdiS0_idPdiE2Bs;
	mad.lo.s32 	%r504, %r501, 1032, %r503;
	shl.b32 	%r505, %r48, 3;
	add.s32 	%r506, %r504, %r505;
	st.shared.f64 	[%r506], %fd714;
$L__BB0_55:
	setp.eq.s32 	%p109, %r4, 2;
	@%p109 bra 	$L__BB0_59;
	ld.param.u32 	%r3888, [_Z24gemm_kernel_warp_shuffleiiidPKdiS0_idPdi_param_2];
	ld.param.u32 	%r3760, [_Z24gemm_kernel_warp_shuffleiiidPKdiS0_idPdi_param_1];
	mov.u32 	%r507, %tid.y;
	add.s32 	%r509, %r507, %r4022;
	setp.lt.s32 	%p110, %r509, %r3888;
	setp.lt.u32 	%p111, %r507, 8;
	mov.u32 	%r510, %ntid.x;
	add.s32 	%r50, %r48, %r510;
	setp.lt.u32 	%p112, %r50, 128;
	and.pred  	%p113, %p111, %p112;
	and.pred  	%p114, %p113, %p110;
	add.s32 	%r512, %r49, %r510;
	setp.lt.s32 	%p115, %r512, %r3760;
	and.pred  	%p116, %p114, %p115;
	@%p116 bra 	$L__BB0_58;
	mov.u32 	%r513, %tid.y;
	mov.u32 	%r514, _ZZ24gemm_kernel_warp_shuffleiiidPKdiS0_idPdiE2Bs;
	mad.lo.s32 	%r515, %r513, 1032, %r514;
	shl.b32 	%r516, %r50, 3;
	add.s32 	%r517, %r515, %r516;
	mov.b64 	%rd64, 0;
	st.shared.u64 	[%r517], %rd64;
	bra.uni 	$L__BB0_59;
$L__BB0_58:
	ld.param.u32 	%r3948, [_Z24gemm_kernel_warp_shuffleiiidPKdiS0_idPdi_param_7];
	mov.u32 	%r518, %tid.y;
	mad.lo.s32 	%r519, %r518, %r3948, %r50;
	mul.wide.s32 	%rd65, %r519, 8;
	add.s64 	%rd66, %rd406, %rd65;
	ld.global.nc.f64 	%fd715, [%rd66];
	mov.u32 	%r520, _ZZ24gemm_kernel_warp_shuffleiiidPKdiS0_idPdiE2Bs;
	mad.lo.s32 	%r521, %r518, 1032, %r520;
	shl.b32 	%r522, %r50, 3;
	add.s32 	%r523, %r521, %r522;
	st.shared.f64 	[%r523], %fd715;
$L__BB0_59:
	mov.u32 	%r524, %ntid.y;
	setp.gt.u32 	%p117, %r524, 7;
	@%p117 bra 	$L__BB0_252;
	mov.u32 	%r526, %ntid.x;
	setp.gt.u32 	%p118, %r526, 42;
	mov.b32 	%r4040, 0;
	@%p118 bra 	$L__BB0_75;
	mov.b32 	%r4040, 0;
	mov.u32 	%r4039, %r4040;
$L__BB0_62:
	.pragma "nounroll";
	ld.param.u32 	%r3889, [_Z24gemm_kernel_warp_shuffleiiidPKdiS0_idPdi_param_2];
	ld.param.u32 	%r3761, [_Z24gemm_kernel_warp_shuffleiiidPKdiS0_idPdi_param_1];
	mov.u32 	%r528, %tid.y;
	add.s32 	%r529, %r528, %r4022;
	mov.u32 	%r530, %ntid.y;
	add.s32 	%r531, %r529, %r530;
	setp.lt.s32 	%p119, %r531, %r3889;
	add.s32 	%r533, %r530, %r528;
	setp.lt.u32 	%p120, %r533, 8;
	mov.u32 	%r534, %tid.x;
	add.s32 	%r536, %r4040, %r534;
	setp.lt.u32 	%p121, %r536, 128;
	and.pred  	%p122, %p120, %p121;
	and.pred  	%p123, %p122, %p119;
	mov.u32 	%r537, %ctaid.x;
	shl.b32 	%r539, %r537, 7;
	add.s32 	%r540, %r539, %r536;
	setp.lt.s32 	%p124, %r540, %r3761;
	and.pred  	%p125, %p123, %p124;
	@%p125 bra 	$L__BB0_64;
	mov.u32 	%r541, %tid.y;
	mov.u32 	%r542, _ZZ24gemm_kernel_warp_shuffleiiidPKdiS0_idPdiE2Bs;
	mad.lo.s32 	%r543, %r541, 1032, %r542;
	mov.u32 	%r544, %ntid.y;
	mad.lo.s32 	%r545, %r544, 1032, %r543;
	mov.u32 	%r546, %tid.x;
	add.s32 	%r547, %r4040, %r546;
	shl.b32 	%r548, %r547, 3;
	add.s32 	%r549, %r545, %r548;
	mov.b64 	%rd67, 0;
	st.shared.u64 	[%r549], %rd67;
	bra.uni 	$L__BB0_65;
$L__BB0_64:
	ld.param.u32 	%r3949, [_Z24gemm_kernel_warp_shuffleiiidPKdiS0_idPdi_param_7];
	mov.u32 	%r550, %ntid.y;
	mov.u32 	%r551, %tid.y;
	add.s32 	%r552, %r550, %r551;
	mov.u32 	%r553, %tid.x;
	add.s32 	%r554, %r4040, %r553;
	mad.lo.s32 	%r555, %r552, %r3949, %r554;
	mul.wide.s32 	%rd68, %r555, 8;
	add.s64 	%rd69, %rd406, %rd68;
	ld.global.nc.f64 	%fd716, [%rd69];
	mov.u32 	%r556, _ZZ24gemm_kernel_warp_shuffleiiidPKdiS0_idPdiE2Bs;
	mad.lo.s32 	%r557, %r551, 1032, %r556;
	mad.lo.s32 	%r558, %r550, 1032, %r557;
	shl.b32 	%r559, %r554, 3;
	add.s32 	%r560, %r558, %r559;
	st.shared.f64 	[%r560], %fd716;
$L__BB0_65:
	ld.param.u32 	%r3890, [_Z24gemm_kernel_warp_shuffleiiidPKdiS0_idPdi_param_2];
	ld.param.u32 	%r3762, [_Z24gemm_kernel_warp_shuffleiiidPKdiS0_idPdi_param_1];
	mov.u32 	%r561, %tid.y;
	add.s32 	%r562, %r561, %r4022;
	mov.u32 	%r563, %ntid.y;
	add.s32 	%r564, %r562, %r563;
	setp.lt.s32 	%p126, %r564, %r3890;
	add.s32 	%r566, %r563, %r561;
	setp.lt.u32 	%p127, %r566, 8;
	mov.u32 	%r567, %tid.x;
	add.s32 	%r568, %r4040, %r567;
	mov.u32 	%r569, %ntid.x;
	add.s32 	%r570, %r568, %r569;
	setp.lt.u32 	%p128, %r570, 128;
	and.pred  	%p129, %p127, %p128;
	and.pred  	%p130, %p129, %p126;
	mov.u32 	%r572, %ctaid.x;
	shl.b32 	%r574, %r572, 7;
	add.s32 	%r575, %r570, %r574;
	setp.lt.s32 	%p131, %r575, %r3762;
	and.pred  	%p132, %p130, %p131;
	@%p132 bra 	$L__BB0_67;
	mov.u32 	%r576, %tid.y;
	mov.u32 	%r577, _ZZ24gemm_kernel_warp_shuffleiiidPKdiS0_idPdiE2Bs;
	mad.lo.s32 	%r578, %r576, 1032, %r577;
	mov.u32 	%r579, %ntid.y;
	mad.lo.s32 	%r580, %r579, 1032, %r578;
	mov.u32 	%r581, %tid.x;
	add.s32 	%r582, %r4040, %r581;
	mov.u32 	%r583, %ntid.x;
	add.s32 	%r584, %r582, %r583;
	shl.b32 	%r585, %r584, 3;
	add.s32 	%r586, %r580, %r585;
	mov.b64 	%rd70, 0;
	st.shared.u64 	[%r586], %rd70;
	bra.uni 	$L__BB0_68;
$L__BB0_67:
	ld.param.u32 	%r3950, [_Z24gemm_kernel_warp_shuffleiiidPKdiS0_idPdi_param_7];
	mov.u32 	%r587, %ntid.y;
	mov.u32 	%r588, %tid.y;
	add.s32 	%r589, %r587, %r588;
	mov.u32 	%r590, %tid.x;
	add.s32 	%r591, %r4040, %r590;
	mov.u32 	%r592, %ntid.x;
	add.s32 	%r593, %r591, %r592;
	mad.lo.s32 	%r594, %r589, %r3950, %r593;
	mul.wide.s32 	%rd71, %r594, 8;
	add.s64 	%rd72, %rd406, %rd71;
	ld.global.nc.f64 	%fd717, [%rd72];
	mov.u32 	%r595, _ZZ24gemm_kernel_warp_shuffleiiidPKdiS0_idPdiE2Bs;
	mad.lo.s32 	%r596, %r588, 1032, %r595;
	mad.lo.s32 	%r597, %r587, 1032, %r596;
	shl.b32 	%r598, %r593, 3;
	add.s32 	%r599, %r597, %r598;
	st.shared.f64 	[%r599], %fd717;
$L__BB0_68:
	ld.param.u32 	%r3891, [_Z24gemm_kernel_warp_shuffleiiidPKdiS0_idPdi_param_2];
	ld.param.u32 	%r3763, [_Z24gemm_kernel_warp_shuffleiiidPKdiS0_idPdi_param_1];
	mov.u32 	%r600, %tid.y;
	add.s32 	%r601, %r600, %r4022;
	mov.u32 	%r602, %ntid.y;
	add.s32 	%r603, %r601, %r602;
	setp.lt.s32 	%p133, %r603, %r3891;
	add.s32 	%r605, %r602, %r600;
	setp.lt.u32 	%p134, %r605, 8;
	mov.u32 	%r606, %tid.x;
	add.s32 	%r607, %r4040, %r606;
	mov.u32 	%r608, %ntid.x;
	add.s32 	%r609, %r607, %r608;
	add.s32 	%r610, %r609, %r608;
	setp.lt.u32 	%p135, %r610, 128;
	and.pred  	%p136, %p134, %p135;
	and.pred  	%p137, %p136, %p133;
	mov.u32 	%r612, %ctaid.x;
	shl.b32 	%r614, %r612, 7;
	add.s32 	%r615, %r610, %r614;
	setp.lt.s32 	%p138, %r615, %r3763;
	and.pred  	%p139, %p137, %p138;
	@%p139 bra 	$L__BB0_70;
	mov.u32 	%r616, %tid.y;
	mov.u32 	%r617, _ZZ24gemm_kernel_warp_shuffleiiidPKdiS0_idPdiE2Bs;
	mad.lo.s32 	%r618, %r616, 1032, %r617;
	mov.u32 	%r619, %ntid.y;
	mad.lo.s32 	%r620, %r619, 1032, %r618;
	mov.u32 	%r621, %tid.x;
	add.s32 	%r622, %r4040, %r621;
	mov.u32 	%r623, %ntid.x;
	add.s32 	%r624, %r622, %r623;
	add.s32 	%r625, %r624, %r623;
	shl.b32 	%r626, %r625, 3;
	add.s32 	%r627, %r620, %r626;
	mov.b64 	%rd73, 0;
	st.shared.u64 	[%r627], %rd73;
	bra.uni 	$L__BB0_71;
$L__BB0_70:
	ld.param.u32 	%r3951, [_Z24gemm_kernel_warp_shuffleiiidPKdiS0_idPdi_param_7];
	mov.u32 	%r628, %ntid.y;
	mov.u32 	%r629, %tid.y;
	add.s32 	%r630, %r628, %r629;
	mov.u32 	%r631, %tid.x;
	add.s32 	%r632, %r4040, %r631;
	mov.u32 	%r633, %ntid.x;
	add.s32 	%r634, %r632, %r633;
	add.s32 	%r635, %r634, %r633;
	mad.lo.s32 	%r636, %r630, %r3951, %r635;
	mul.wide.s32 	%rd74, %r636, 8;
	add.s64 	%rd75, %rd406, %rd74;
	ld.global.nc.f64 	%fd718, [%rd75];
	mov.u32 	%r637, _ZZ24gemm_kernel_warp_shuffleiiidPKdiS0_idPdiE2Bs;
	mad.lo.s32 	%r638, %r629, 1032, %r637;
	mad.lo.s32 	%r639, %r628, 1032, %r638;
	shl.b32 	%r640, %r635, 3;
	add.s32 	%r641, %r639, %r640;
	st.shared.f64 	[%r641], %fd718;
$L__BB0_71:
	ld.param.u32 	%r3892, [_Z24gemm_kernel_warp_shuffleiiidPKdiS0_idPdi_param_2];
	ld.param.u32 	%r3764, [_Z24gemm_kernel_warp_shuffleiiidPKdiS0_idPdi_param_1];
	mov.u32 	%r642, %tid.y;
	add.s32 	%r643, %r642, %r4022;
	mov.u32 	%r644, %ntid.y;
	add.s32 	%r645, %r643, %r644;
	setp.lt.s32 	%p140, %r645, %r3892;
	add.s32 	%r647, %r644, %r642;
	setp.lt.u32 	%p141, %r647, 8;
	mov.u32 	%r648, %ntid.x;
	mov.u32 	%r649, %tid.x;
	add.s32 	%r650, %r4040, %r649;
	add.s32 	%r651, %r650, %r648;
	add.s32 	%r652, %r651, %r648;
	add.s32 	%r653, %r652, %r648;
	setp.lt.u32 	%p142, %r653, 128;
	and.pred  	%p143, %p141, %p142;
	and.pred  	%p144, %p143, %p140;
	mov.u32 	%r655, %ctaid.x;
	shl.b32 	%r657, %r655, 7;
	add.s32 	%r658, %r653, %r657;
	setp.lt.s32 	%p145, %r658, %r3764;
	and.pred  	%p146, %p144, %p145;
	@%p146 bra 	$L__BB0_73;
	mov.u32 	%r659, %tid.y;
	mov.u32 	%r660, _ZZ24gemm_kernel_warp_shuffleiiidPKdiS0_idPdiE2Bs;
	mad.lo.s32 	%r661, %r659, 1032, %r660;
	mov.u32 	%r662, %ntid.y;
	mad.lo.s32 	%r663, %r662, 1032, %r661;
	mov.u32 	%r664, %tid.x;
	add.s32 	%r665, %r4040, %r664;
	mov.u32 	%r666, %ntid.x;
	add.s32 	%r667, %r665, %r666;
	add.s32 	%r668, %r667, %r666;
	add.s32 	%r669, %r668, %r666;
	shl.b32 	%r670, %r669, 3;
	add.s32 	%r671, %r663, %r670;
	mov.b64 	%rd76, 0;
	st.shared.u64 	[%r671], %rd76;
	bra.uni 	$L__BB0_74;
$L__BB0_73:
	ld.param.u32 	%r3952, [_Z24gemm_kernel_warp_shuffleiiidPKdiS0_idPdi_param_7];
	mov.u32 	%r672, %ntid.y;
	mov.u32 	%r673, %tid.y;
	add.s32 	%r674, %r672, %r673;
	mov.u32 	%r675, %tid.x;
	add.s32 	%r676, %r4040, %r675;
	mov.u32 	%r677, %ntid.x;
	add.s32 	%r678, %r676, %r677;
	add.s32 	%r679, %r678, %r677;
	add.s32 	%r680, %r679, %r677;
	mad.lo.s32 	%r681, %r674, %r3952, %r680;
	mul.wide.s32 	%rd77, %r681, 8;
	add.s64 	%rd78, %rd406, %rd77;
	ld.global.nc.f64 	%fd719, [%rd78];
	mov.u32 	%r682, _ZZ24gemm_kernel_warp_shuffleiiidPKdiS0_idPdiE2Bs;
	mad.lo.s32 	%r683, %r673, 1032, %r682;
	mad.lo.s32 	%r684, %r672, 1032, %r683;
	shl.b32 	%r685, %r680, 3;
	add.s32 	%r686, %r684, %r685;
	st.shared.f64 	[%r686], %fd719;
$L__BB0_74:
	mov.u32 	%r687, %ntid.x;
	shl.b32 	%r688, %r687, 2;
	add.s32 	%r4040, %r688, %r4040;
	add.s32 	%r4039, %r4039, 4;
	setp.ne.s32 	%p147, %r4039, %r5;
	@%p147 bra 	$L__BB0_62;
$L__BB0_75:
	@%p93 bra 	$L__BB0_87;
	ld.param.u32 	%r3893, [_Z24gemm_kernel_warp_shuffleiiidPKdiS0_idPdi_param_2];
	ld.param.u32 	%r3765, [_Z24gemm_kernel_warp_shuffleiiidPKdiS0_idPdi_param_1];
	mov.u32 	%r689, %tid.y;
	add.s32 	%r690, %r689, %r4022;
	mov.u32 	%r691, %ntid.y;
	add.s32 	%r692, %r690, %r691;
	setp.lt.s32 	%p149, %r692, %r3893;
	add.s32 	%r694, %r691, %r689;
	setp.lt.u32 	%p150, %r694, 8;
	mov.u32 	%r695, %tid.x;
	add.s32 	%r56, %r4040, %r695;
	setp.lt.u32 	%p151, %r56, 128;
	and.pred  	%p152, %p150, %p151;
	and.pred  	%p153, %p152, %p149;
	mov.u32 	%r697, %ctaid.x;
	shl.b32 	%r699, %r697, 7;
	add.s32 	%r700, %r699, %r56;
	setp.lt.s32 	%p154, %r700, %r3765;
	and.pred  	%p155, %p153, %p154;
	@%p155 bra 	$L__BB0_78;
	mov.u32 	%r701, %tid.y;
	mov.u32 	%r702, _ZZ24gemm_kernel_warp_shuffleiiidPKdiS0_idPdiE2Bs;
	mad.lo.s32 	%r703, %r701, 1032, %r702;
	mov.u32 	%r704, %ntid.y;
	mad.lo.s32 	%r705, %r704, 1032, %r703;
	shl.b32 	%r706, %r56, 3;
	add.s32 	%r707, %r705, %r706;
	mov.b64 	%rd79, 0;
	st.shared.u64 	[%r707], %rd79;
	bra.uni 	$L__BB0_79;
$L__BB0_78:
	ld.param.u32 	%r3953, [_Z24gemm_kernel_warp_shuffleiiidPKdiS0_idPdi_param_7];
	mov.u32 	%r708, %ntid.y;
	mov.u32 	%r709, %tid.y;
	add.s32 	%r710, %r708, %r709;
	mad.lo.s32 	%r711, %r710, %r3953, %r56;
	mul.wide.s32 	%rd80, %r711, 8;
	add.s64 	%rd81, %rd406, %rd80;
	ld.global.nc.f64 	%fd720, [%rd81];
	mov.u32 	%r712, _ZZ24gemm_kernel_warp_shuffleiiidPKdiS0_idPdiE2Bs;
	mad.lo.s32 	%r713, %r709, 1032, %r712;
	mad.lo.s32 	%r714, %r708, 1032, %r713;
	shl.b32 	%r715, %r56, 3;
	add.s32 	%r716, %r714, %r715;
	st.shared.f64 	[%r716], %fd720;
$L__BB0_79:
	setp.eq.s32 	%p156, %r4, 1;
	@%p156 bra 	$L__BB0_87;
	ld.param.u32 	%r3894, [_Z24gemm_kernel_warp_shuffleiiidPKdiS0_idPdi_param_2];
	ld.param.u32 	%r3766, [_Z24gemm_kernel_warp_shuffleiiidPKdiS0_idPdi_param_1];
	mov.u32 	%r717, %tid.y;
	add.s32 	%r718, %r717, %r4022;
	mov.u32 	%r719, %ntid.y;
	add.s32 	%r720, %r718, %r719;
	setp.lt.s32 	%p157, %r720, %r3894;
	add.s32 	%r722, %r719, %r717;
	setp.lt.u32 	%p158, %r722, 8;
	mov.u32 	%r723, %ntid.x;
	add.s32 	%r57, %r56, %r723;
	setp.lt.u32 	%p159, %r57, 128;
	and.pred  	%p160, %p158, %p159;
	and.pred  	%p161, %p160, %p157;
	mov.u32 	%r725, %ctaid.x;
	shl.b32 	%r727, %r725, 7;
	add.s32 	%r58, %r57, %r727;
	setp.lt.s32 	%p162, %r58, %r3766;
	and.pred  	%p163, %p161, %p162;
	@%p163 bra 	$L__BB0_82;
	mov.u32 	%r728, %tid.y;
	mov.u32 	%r729, _ZZ24gemm_kernel_warp_shuffleiiidPKdiS0_idPdiE2Bs;
	mad.lo.s32 	%r730, %r728, 1032, %r729;
	mov.u32 	%r731, %ntid.y;
	mad.lo.s32 	%r732, %r731, 1032, %r730;
	shl.b32 	%r733, %r57, 3;
	add.s32 	%r734, %r732, %r733;
	mov.b64 	%rd82, 0;
	st.shared.u64 	[%r734], %rd82;
	bra.uni 	$L__BB0_83;
$L__BB0_82:
	ld.param.u32 	%r3954, [_Z24gemm_kernel_warp_shuffleiiidPKdiS0_idPdi_param_7];
	mov.u32 	%r735, %ntid.y;
	mov.u32 	%r736, %tid.y;
	add.s32 	%r737, %r735, %r736;
	mad.lo.s32 	%r738, %r737, %r3954, %r57;
	mul.wide.s32 	%rd83, %r738, 8;
	add.s64 	%rd84, %rd406, %rd83;
	ld.global.nc.f64 	%fd721, [%rd84];
	mov.u32 	%r739, _ZZ24gemm_kernel_warp_shuffleiiidPKdiS0_idPdiE2Bs;
	mad.lo.s32 	%r740, %r736, 1032, %r739;
	mad.lo.s32 	%r741, %r735, 1032, %r740;
	shl.b32 	%r742, %r57, 3;
	add.s32 	%r743, %r741, %r742;
	st.shared.f64 	[%r743], %fd721;
$L__BB0_83:
	setp.eq.s32 	%p164, %r4, 2;
	@%p164 bra 	$L__BB0_87;
	ld.param.u32 	%r3895, [_Z24gemm_kernel_warp_shuffleiiidPKdiS0_idPdi_param_2];
	ld.param.u32 	%r3767, [_Z24gemm_kernel_warp_shuffleiiidPKdiS0_idPdi_param_1];
	mov.u32 	%r744, %tid.y;
	add.s32 	%r745, %r744, %r4022;
	mov.u32 	%r746, %ntid.y;
	add.s32 	%r747, %r745, %r746;
	setp.lt.s32 	%p165, %r747, %r3895;
	add.s32 	%r749, %r746, %r744;
	setp.lt.u32 	%p166, %r749, 8;
	mov.u32 	%r750, %ntid.x;
	add.s32 	%r59, %r57, %r750;
	setp.lt.u32 	%p167, %r59, 128;
	and.pred  	%p168, %p166, %p167;
	and.pred  	%p169, %p168, %p165;
	add.s32 	%r752, %r58, %r750;
	setp.lt.s32 	%p170, %r752, %r3767;
	and.pred  	%p171, %p169, %p170;
	@%p171 bra 	$L__BB0_86;
	mov.u32 	%r753, %tid.y;
	mov.u32 	%r754, _ZZ24gemm_kernel_warp_shuffleiiidPKdiS0_idPdiE2Bs;
	mad.lo.s32 	%r755, %r753, 1032, %r754;
	mov.u32 	%r756, %ntid.y;
	mad.lo.s32 	%r757, %r756, 1032, %r755;
	shl.b32 	%r758, %r59, 3;
	add.s32 	%r759, %r757, %r758;
	mov.b64 	%rd85, 0;
	st.shared.u64 	[%r759], %rd85;
	bra.uni 	$L__BB0_87;
$L__BB0_86:
	ld.param.u32 	%r3955, [_Z24gemm_kernel_warp_shuffleiiidPKdiS0_idPdi_param_7];
	mov.u32 	%r760, %ntid.y;
	mov.u32 	%r761, %tid.y;
	add.s32 	%r762, %r760, %r761;
	mad.lo.s32 	%r763, %r762, %r3955, %r59;
	mul.wide.s32 	%rd86, %r763, 8;
	add.s64 	%rd87, %rd406, %rd86;
	ld.global.nc.f64 	%fd722, [%rd87];
	mov.u32 	%r764, _ZZ24gemm_kernel_warp_shuffleiiidPKdiS0_idPdiE2Bs;
	mad.lo.s32 	%r765, %r761, 1032, %r764;
	mad.lo.s32 	%r766, %r760, 1032, %r765;
	shl.b32 	%r767, %r59, 3;
	add.s32 	%r768, %r766, %r767;
	st.shared.f64 	[%r768], %fd722;
$L__BB0_87:
	mov.u32 	%r769, %ntid.y;
	setp.gt.u32 	%p172, %r769, 3;
	@%p172 bra 	$L__BB0_252;
	mov.u32 	%r771, %ntid.x;
	setp.gt.u32 	%p173, %r771, 42;
	mov.b32 	%r4043, 0;
	@%p173 bra 	$L__BB0_103;
	mov.b32 	%r4043, 0;
	mov.u32 	%r4042, %r4043;
$L__BB0_90:
	.pragma "nounroll";
	ld.param.u32 	%r3896, [_Z24gemm_kernel_warp_shuffleiiidPKdiS0_idPdi_param_2];
	ld.param.u32 	%r3768, [_Z24gemm_kernel_warp_shuffleiiidPKdiS0_idPdi_param_1];
	mov.u32 	%r773, %tid.y;
	add.s32 	%r774, %r773, %r4022;
	mov.u32 	%r775, %ntid.y;
	add.s32 	%r776, %r774, %r775;
	add.s32 	%r777, %r776, %r775;
	setp.lt.s32 	%p174, %r777, %r3896;
	add.s32 	%r779, %r775, %r773;
	add.s32 	%r780, %r779, %r775;
	setp.lt.u32 	%p175, %r780, 8;
	mov.u32 	%r781, %tid.x;
	add.s32 	%r783, %r4043, %r781;
	setp.lt.u32 	%p176, %r783, 128;
	and.pred  	%p177, %p175, %p176;
	and.pred  	%p178, %p177, %p174;
	mov.u32 	%r784, %ctaid.x;
	shl.b32 	%r786, %r784, 7;
	add.s32 	%r787, %r786, %r783;
	setp.lt.s32 	%p179, %r787, %r3768;
	and.pred  	%p180, %p178, %p179;
	@%p180 bra 	$L__BB0_92;
	mov.u32 	%r788, %ntid.y;
	mul.lo.s32 	%r789, %r788, 1032;
	mov.u32 	%r790, %tid.y;
	mov.u32 	%r791, _ZZ24gemm_kernel_warp_shuffleiiidPKdiS0_idPdiE2Bs;
	mad.lo.s32 	%r792, %r790, 1032, %r791;
	add.s32 	%r793, %r792, %r789;
	add.s32 	%r794, %r793, %r789;
	mov.u32 	%r795, %tid.x;
	add.s32 	%r796, %r4043, %r795;
	shl.b32 	%r797, %r796, 3;
	add.s32 	%r798, %r794, %r797;
	mov.b64 	%rd88, 0;
	st.shared.u64 	[%r798], %rd88;
	bra.uni 	$L__BB0_93;
$L__BB0_92:
	ld.param.u32 	%r3956, [_Z24gemm_kernel_warp_shuffleiiidPKdiS0_idPdi_param_7];
	mov.u32 	%r799, %ntid.y;
	mov.u32 	%r800, %tid.y;
	add.s32 	%r801, %r799, %r800;
	add.s32 	%r802, %r801, %r799;
	mov.u32 	%r803, %tid.x;
	add.s32 	%r804, %r4043, %r803;
	mad.lo.s32 	%r805, %r802, %r3956, %r804;
	mul.wide.s32 	%rd89, %r805, 8;
	add.s64 	%rd90, %rd406, %rd89;
	ld.global.nc.f64 	%fd723, [%rd90];
	mul.lo.s32 	%r806, %r799, 1032;
	mov.u32 	%r807, _ZZ24gemm_kernel_warp_shuffleiiidPKdiS0_idPdiE2Bs;
	mad.lo.s32 	%r808, %r800, 1032, %r807;
	add.s32 	%r809, %r808, %r806;
	add.s32 	%r810, %r809, %r806;
	shl.b32 	%r811, %r804, 3;
	add.s32 	%r812, %r810, %r811;
	st.shared.f64 	[%r812], %fd723;
$L__BB0_93:
	ld.param.u32 	%r3897, [_Z24gemm_kernel_warp_shuffleiiidPKdiS0_idPdi_param_2];
	ld.param.u32 	%r3769, [_Z24gemm_kernel_warp_shuffleiiidPKdiS0_idPdi_param_1];
	mov.u32 	%r813, %tid.y;
	add.s32 	%r814, %r813, %r4022;
	mov.u32 	%r815, %ntid.y;
	add.s32 	%r816, %r814, %r815;
	add.s32 	%r817, %r816, %r815;
	setp.lt.s32 	%p181, %r817, %r3897;
	add.s32 	%r819, %r815, %r813;
	add.s32 	%r820, %r819, %r815;
	setp.lt.u32 	%p182, %r820, 8;
	mov.u32 	%r821, %tid.x;
	add.s32 	%r822, %r4043, %r821;
	mov.u32 	%r823, %ntid.x;
	add.s32 	%r824, %r822, %r823;
	setp.lt.u32 	%p183, %r824, 128;
	and.pred  	%p184, %p182, %p183;
	and.pred  	%p185, %p184, %p181;
	mov.u32 	%r826, %ctaid.x;
	shl.b32 	%r828, %r826, 7;
	add.s32 	%r829, %r824, %r828;
	setp.lt.s32 	%p186, %r829, %r3769;
	and.pred  	%p187, %p185, %p186;
	@%p187 bra 	$L__BB0_95;
	mov.u32 	%r830, %ntid.y;
	mul.lo.s32 	%r831, %r830, 1032;
	mov.u32 	%r832, %tid.y;
	mov.u32 	%r833, _ZZ24gemm_kernel_warp_shuffleiiidPKdiS0_idPdiE2Bs;
	mad.lo.s32 	%r834, %r832, 1032, %r833;
	add.s32 	%r835, %r834, %r831;
	add.s32 	%r836, %r835, %r831;
	mov.u32 	%r837, %tid.x;
	add.s32 	%r838, %r4043, %r837;
	mov.u32 	%r839, %ntid.x;
	add.s32 	%r840, %r838, %r839;
	shl.b32 	%r841, %r840, 3;
	add.s32 	%r842, %r836, %r841;
	mov.b64 	%rd91, 0;
	st.shared.u64 	[%r842], %rd91;
	bra.uni 	$L__BB0_96;
$L__BB0_95:
	ld.param.u32 	%r3957, [_Z24gemm_kernel_warp_shuffleiiidPKdiS0_idPdi_param_7];
	mov.u32 	%r843, %ntid.y;
	mov.u32 	%r844, %tid.y;
	add.s32 	%r845, %r843, %r844;
	add.s32 	%r846, %r845, %r843;
	mov.u32 	%r847, %tid.x;
	add.s32 	%r848, %r4043, %r847;
	mov.u32 	%r849, %ntid.x;
	add.s32 	%r850, %r848, %r849;
	mad.lo.s32 	%r851, %r846, %r3957, %r850;
	mul.wide.s32 	%rd92, %r851, 8;
	add.s64 	%rd93, %rd406, %rd92;
	ld.global.nc.f64 	%fd724, [%rd93];
	mul.lo.s32 	%r852, %r843, 1032;
	mov.u32 	%r853, _ZZ24gemm_kernel_warp_shuffleiiidPKdiS0_idPdiE2Bs;
	mad.lo.s32 	%r854, %r844, 1032, %r853;
	add.s32 	%r855, %r854, %r852;
	add.s32 	%r856, %r855, %r852;
	shl.b32 	%r857, %r850, 3;
	add.s32 	%r858, %r856, %r857;
	st.shared.f64 	[%r858], %fd724;
$L__BB0_96:
	ld.param.u32 	%r3898, [_Z24gemm_kernel_warp_shuffleiiidPKdiS0_idPdi_param_2];
	ld.param.u32 	%r3770, [_Z24gemm_kernel_warp_shuffleiiidPKdiS0_idPdi_param_1];
	mov.u32 	%r859, %tid.y;
	add.s32 	%r860, %r859, %r4022;
	mov.u32 	%r861, %ntid.y;
	add.s32 	%r862, %r860, %r861;
	add.s32 	%r863, %r862, %r861;
	setp.lt.s32 	%p188, %r863, %r3898;
	add.s32 	%r865, %r861, %r859;
	add.s32 	%r866, %r865, %r861;
	setp.lt.u32 	%p189, %r866, 8;
	mov.u32 	%r867, %tid.x;
	add.s32 	%r868, %r4043, %r867;
	mov.u32 	%r869, %ntid.x;
	add.s32 	%r870, %r868, %r869;
	add.s32 	%r871, %r870, %r869;
	setp.lt.u32 	%p190, %r871, 128;
	and.pred  	%p191, %p189, %p190;
	and.pred  	%p192, %p191, %p188;
	mov.u32 	%r873, %ctaid.x;
	shl.b32 	%r875, %r873, 7;
	add.s32 	%r876, %r871, %r875;
	setp.lt.s32 	%p193, %r876, %r3770;
	and.pred  	%p194, %p192, %p193;
	@%p194 bra 	$L__BB0_98;
	mov.u32 	%r877, %ntid.y;
	mul.lo.s32 	%r878, %r877, 1032;
	mov.u32 	%r879, %tid.y;
	mov.u32 	%r880, _ZZ24gemm_kernel_warp_shuffleiiidPKdiS0_idPdiE2Bs;
	mad.lo.s32 	%r881, %r879, 1032, %r880;
	add.s32 	%r882, %r881, %r878;
	add.s32 	%r883, %r882, %r878;
	mov.u32 	%r884, %tid.x;
	add.s32 	%r885, %r4043, %r884;
	mov.u32 	%r886, %ntid.x;
	add.s32 	%r887, %r885, %r886;
	add.s32 	%r888, %r887, %r886;
	shl.b32 	%r889, %r888, 3;
	add.s32 	%r890, %r883, %r889;
	mov.b64 	%rd94, 0;
	st.shared.u64 	[%r890], %rd94;
	bra.uni 	$L__BB0_99;
$L__BB0_98:
	ld.param.u32 	%r3958, [_Z24gemm_kernel_warp_shuffleiiidPKdiS0_idPdi_param_7];
	mov.u32 	%r891, %ntid.y;
	mov.u32 	%r892, %tid.y;
	add.s32 	%r893, %r891, %r892;
	add.s32 	%r894, %r893, %r891;
	mov.u32 	%r895, %tid.x;
	add.s32 	%r896, %r4043, %r895;
	mov.u32 	%r897, %ntid.x;
	add.s32 	%r898, %r896, %r897;
	add.s32 	%r899, %r898, %r897;
	mad.lo.s32 	%r900, %r894, %r3958, %r899;
	mul.wide.s32 	%rd95, %r900, 8;
	add.s64 	%rd96, %rd406, %rd95;
	ld.global.nc.f64 	%fd725, [%rd96];
	mul.lo.s32 	%r901, %r891, 1032;
	mov.u32 	%r902, _ZZ24gemm_kernel_warp_shuffleiiidPKdiS0_idPdiE2Bs;
	mad.lo.s32 	%r903, %r892, 1032, %r902;
	add.s32 	%r904, %r903, %r901;
	add.s32 	%r905, %r904, %r901;
	shl.b32 	%r906, %r899, 3;
	add.s32 	%r907, %r905, %r906;
	st.shared.f64 	[%r907], %fd725;
$L__BB0_99:
	ld.param.u32 	%r3899, [_Z24gemm_kernel_warp_shuffleiiidPKdiS0_idPdi_param_2];
	ld.param.u32 	%r3771, [_Z24gemm_kernel_warp_shuffleiiidPKdiS0_idPdi_param_1];
	mov.u32 	%r908, %tid.y;
	add.s32 	%r909, %r908, %r4022;
	mov.u32 	%r910, %ntid.y;
	add.s32 	%r911, %r909, %r910;
	add.s32 	%r912, %r911, %r910;
	setp.lt.s32 	%p195, %r912, %r3899;
	add.s32 	%r914, %r910, %r908;
	add.s32 	%r915, %r914, %r910;
	setp.lt.u32 	%p196, %r915, 8;
	mov.u32 	%r916, %ntid.x;
	mov.u32 	%r917, %tid.x;
	add.s32 	%r918, %r4043, %r917;
	add.s32 	%r919, %r918, %r916;
	add.s32 	%r920, %r919, %r916;
	add.s32 	%r921, %r920, %r916;
	setp.lt.u32 	%p197, %r921, 128;
	and.pred  	%p198, %p196, %p197;
	and.pred  	%p199, %p198, %p195;
	mov.u32 	%r923, %ctaid.x;
	shl.b32 	%r925, %r923, 7;
	add.s32 	%r926, %r921, %r925;
	setp.lt.s32 	%p200, %r926, %r3771;
	and.pred  	%p201, %p199, %p200;
	@%p201 bra 	$L__BB0_101;
	mov.u32 	%r927, %ntid.y;
	mul.lo.s32 	%r928, %r927, 1032;
	mov.u32 	%r929, %tid.y;
	mov.u32 	%r930, _ZZ24gemm_kernel_warp_shuffleiiidPKdiS0_idPdiE2Bs;
	mad.lo.s32 	%r931, %r929, 1032, %r930;
	add.s32 	%r932, %r931, %r928;
	add.s32 	%r933, %r932, %r928;
	mov.u32 	%r934, %tid.x;
	add.s32 	%r935, %r4043, %r934;
	mov.u32 	%r936, %ntid.x;
	add.s32 	%r937, %r935, %r936;
	add.s32 	%r938, %r937, %r936;
	add.s32 	%r939, %r938, %r936;
	shl.b32 	%r940, %r939, 3;
	add.s32 	%r941, %r933, %r940;
	mov.b64 	%rd97, 0;
	st.shared.u64 	[%r941], %rd97;
	bra.uni 	$L__BB0_102;
$L__BB0_101:
	ld.param.u32 	%r3959, [_Z24gemm_kernel_warp_shuffleiiidPKdiS0_idPdi_param_7];
	mov.u32 	%r942, %ntid.y;
	mov.u32 	%r943, %tid.y;
	add.s32 	%r944, %r942, %r943;
	add.s32 	%r945, %r944, %r942;
	mov.u32 	%r946, %tid.x;
	add.s32 	%r947, %r4043, %r946;
	mov.u32 	%r948, %ntid.x;
	add.s32 	%r949, %r947, %r948;
	add.s32 	%r950, %r949, %r948;
	add.s32 	%r951, %r950, %r948;
	mad.lo.s32 	%r952, %r945, %r3959, %r951;
	mul.wide.s32 	%rd98, %r952, 8;
	add.s64 	%rd99, %rd406, %rd98;
	ld.global.nc.f64 	%fd726, [%rd99];
	mul.lo.s32 	%r953, %r942, 1032;
	mov.u32 	%r954, _ZZ24gemm_kernel_warp_shuffleiiidPKdiS0_idPdiE2Bs;
	mad.lo.s32 	%r955, %r943, 1032, %r954;
	add.s32 	%r956, %r955, %r953;
	add.s32 	%r957, %r956, %r953;
	shl.b32 	%r958, %r951, 3;
	add.s32 	%r959, %r957, %r958;
	st.shared.f64 	[%r959], %fd726;
$L__BB0_102:
	mov.u32 	%r960, %ntid.x;
	shl.b32 	%r961, %r960, 2;
	add.s32 	%r4043, %r961, %r4043;
	add.s32 	%r4042, %r4042, 4;
	setp.ne.s32 	%p202, %r4042, %r5;
	@%p202 bra 	$L__BB0_90;
$L__BB0_103:
	@%p93 bra 	$L__BB0_115;
	ld.param.u32 	%r3900, [_Z24gemm_kernel_warp_shuffleiiidPKdiS0_idPdi_param_2];
	ld.param.u32 	%r3772, [_Z24gemm_kernel_warp_shuffleiiidPKdiS0_idPdi_param_1];
	mov.u32 	%r962, %tid.y;
	add.s32 	%r963, %r962, %r4022;
	mov.u32 	%r964, %ntid.y;
	add.s32 	%r965, %r963, %r964;
	add.s32 	%r966, %r965, %r964;
	setp.lt.s32 	%p204, %r966, %r3900;
	add.s32 	%r968, %r964, %r962;
	add.s32 	%r969, %r968, %r964;
	setp.lt.u32 	%p205, %r969, 8;
	mov.u32 	%r970, %tid.x;
	add.s32 	%r65, %r4043, %r970;
	setp.lt.u32 	%p206, %r65, 128;
	and.pred  	%p207, %p205, %p206;
	and.pred  	%p208, %p207, %p204;
	mov.u32 	%r972, %ctaid.x;
	shl.b32 	%r974, %r972, 7;
	add.s32 	%r975, %r974, %r65;
	setp.lt.s32 	%p209, %r975, %r3772;
	and.pred  	%p210, %p208, %p209;
	@%p210 bra 	$L__BB0_106;
	mov.u32 	%r976, %ntid.y;
	mul.lo.s32 	%r977, %r976, 1032;
	mov.u32 	%r978, %tid.y;
	mov.u32 	%r979, _ZZ24gemm_kernel_warp_shuffleiiidPKdiS0_idPdiE2Bs;
	mad.lo.s32 	%r980, %r978, 1032, %r979;
	add.s32 	%r981, %r980, %r977;
	add.s32 	%r982, %r981, %r977;
	shl.b32 	%r983, %r65, 3;
	add.s32 	%r984, %r982, %r983;
	mov.b64 	%rd100, 0;
	st.shared.u64 	[%r984], %rd100;
	bra.uni 	$L__BB0_107;
$L__BB0_106:
	ld.param.u32 	%r3960, [_Z24gemm_kernel_warp_shuffleiiidPKdiS0_idPdi_param_7];
	mov.u32 	%r985, %ntid.y;
	mov.u32 	%r986, %tid.y;
	add.s32 	%r987, %r985, %r986;
	add.s32 	%r988, %r987, %r985;
	mad.lo.s32 	%r989, %r988, %r3960, %r65;
	mul.wide.s32 	%rd101, %r989, 8;
	add.s64 	%rd102, %rd406, %rd101;
	ld.global.nc.f64 	%fd727, [%rd102];
	mul.lo.s32 	%r990, %r985, 1032;
	mov.u32 	%r991, _ZZ24gemm_kernel_warp_shuffleiiidPKdiS0_idPdiE2Bs;
	mad.lo.s32 	%r992, %r986, 1032, %r991;
	add.s32 	%r993, %r992, %r990;
	add.s32 	%r994, %r993, %r990;
	shl.b32 	%r995, %r65, 3;
	add.s32 	%r996, %r994, %r995;
	st.shared.f64 	[%r996], %fd727;
$L__BB0_107:
	setp.eq.s32 	%p211, %r4, 1;
	@%p211 bra 	$L__BB0_115;
	ld.param.u32 	%r3901, [_Z24gemm_kernel_warp_shuffleiiidPKdiS0_idPdi_param_2];
	ld.param.u32 	%r3773, [_Z24gemm_kernel_warp_shuffleiiidPKdiS0_idPdi_param_1];
	mov.u32 	%r997, %tid.y;
	add.s32 	%r998, %r997, %r4022;
	mov.u32 	%r999, %ntid.y;
	add.s32 	%r1000, %r998, %r999;
	add.s32 	%r1001, %r1000, %r999;
	setp.lt.s32 	%p212, %r1001, %r3901;
	add.s32 	%r1003, %r999, %r997;
	add.s32 	%r1004, %r1003, %r999;
	setp.lt.u32 	%p213, %r1004, 8;
	mov.u32 	%r1005, %ntid.x;
	add.s32 	%r66, %r65, %r1005;
	setp.lt.u32 	%p214, %r66, 128;
	and.pred  	%p215, %p213, %p214;
	and.pred  	%p216, %p215, %p212;
	mov.u32 	%r1007, %ctaid.x;
	shl.b32 	%r1009, %r1007, 7;
	add.s32 	%r67, %r66, %r1009;
	setp.lt.s32 	%p217, %r67, %r3773;
	and.pred  	%p218, %p216, %p217;
	@%p218 bra 	$L__BB0_110;
	mov.u32 	%r1010, %ntid.y;
	mul.lo.s32 	%r1011, %r1010, 1032;
	mov.u32 	%r1012, %tid.y;
	mov.u32 	%r1013, _ZZ24gemm_kernel_warp_shuffleiiidPKdiS0_idPdiE2Bs;
	mad.lo.s32 	%r1014, %r1012, 1032, %r1013;
	add.s32 	%r1015, %r1014, %r1011;
	add.s32 	%r1016, %r1015, %r1011;
	shl.b32 	%r1017, %r66, 3;
	add.s32 	%r1018, %r1016, %r1017;
	mov.b64 	%rd103, 0;
	st.shared.u64 	[%r1018], %rd103;
	bra.uni 	$L__BB0_111;
$L__BB0_110:
	ld.param.u32 	%r3961, [_Z24gemm_kernel_warp_shuffleiiidPKdiS0_idPdi_param_7];
	mov.u32 	%r1019, %ntid.y;
	mov.u32 	%r1020, %tid.y;
	add.s32 	%r1021, %r1019, %r1020;
	add.s32 	%r1022, %r1021, %r1019;
	mad.lo.s32 	%r1023, %r1022, %r3961, %r66;
	mul.wide.s32 	%rd104, %r1023, 8;
	add.s64 	%rd105, %rd406, %rd104;
	ld.global.nc.f64 	%fd728, [%rd105];
	mul.lo.s32 	%r1024, %r1019, 1032;
	mov.u32 	%r1025, _ZZ24gemm_kernel_warp_shuffleiiidPKdiS0_idPdiE2Bs;
	mad.lo.s32 	%r1026, %r1020, 1032, %r1025;
	add.s32 	%r1027, %r1026, %r1024;
	add.s32 	%r1028, %r1027, %r1024;
	shl.b32 	%r1029, %r66, 3;
	add.s32 	%r1030, %r1028, %r1029;
	st.shared.f64 	[%r1030], %fd728;
$L__BB0_111:
	setp.eq.s32 	%p219, %r4, 2;
	@%p219 bra 	$L__BB0_115;
	ld.param.u32 	%r3902, [_Z24gemm_kernel_warp_shuffleiiidPKdiS0_idPdi_param_2];
	ld.param.u32 	%r3774, [_Z24gemm_kernel_warp_shuffleiiidPKdiS0_idPdi_param_1];
	mov.u32 	%r1031, %tid.y;
	add.s32 	%r1032, %r1031, %r4022;
	mov.u32 	%r1033, %ntid.y;
	add.s32 	%r1034, %r1032, %r1033;
	add.s32 	%r1035, %r1034, %r1033;
	setp.lt.s32 	%p220, %r1035, %r3902;
	add.s32 	%r1037, %r1033, %r1031;
	add.s32 	%r1038, %r1037, %r1033;
	setp.lt.u32 	%p221, %r1038, 8;
	mov.u32 	%r1039, %ntid.x;
	add.s32 	%r68, %r66, %r1039;
	setp.lt.u32 	%p222, %r68, 128;
	and.pred  	%p223, %p221, %p222;
	and.pred  	%p224, %p223, %p220;
	add.s32 	%r1041, %r67, %r1039;
	setp.lt.s32 	%p225, %r1041, %r3774;
	and.pred  	%p226, %p224, %p225;
	@%p226 bra 	$L__BB0_114;
	mov.u32 	%r1042, %ntid.y;
	mul.lo.s32 	%r1043, %r1042, 1032;
	mov.u32 	%r1044, %tid.y;
	mov.u32 	%r1045, _ZZ24gemm_kernel_warp_shuffleiiidPKdiS0_idPdiE2Bs;
	mad.lo.s32 	%r1046, %r1044, 1032, %r1045;
	add.s32 	%r1047, %r1046, %r1043;
	add.s32 	%r1048, %r1047, %r1043;
	shl.b32 	%r1049, %r68, 3;
	add.s32 	%r1050, %r1048, %r1049;
	mov.b64 	%rd106, 0;
	st.shared.u64 	[%r1050], %rd106;
	bra.uni 	$L__BB0_115;
$L__BB0_114:
	ld.param.u32 	%r3962, [_Z24gemm_kernel_warp_shuffleiiidPKdiS0_idPdi_param_7];
	mov.u32 	%r1051, %ntid.y;
	mov.u32 	%r1052, %tid.y;
	add.s32 	%r1053, %r1051, %r1052;
	add.s32 	%r1054, %r1053, %r1051;
	mad.lo.s32 	%r1055, %r1054, %r3962, %r68;
	mul.wide.s32 	%rd107, %r1055, 8;
	add.s64 	%rd108, %rd406, %rd107;
	ld.global.nc.f64 	%fd729, [%rd108];
	mul.lo.s32 	%r1056, %r1051, 1032;
	mov.u32 	%r1057, _ZZ24gemm_kernel_warp_shuffleiiidPKdiS0_idPdiE2Bs;
	mad.lo.s32 	%r1058, %r1052, 1032, %r1057;
	add.s32 	%r1059, %r1058, %r1056;
	add.s32 	%r1060, %r1059, %r1056;
	shl.b32 	%r1061, %r68, 3;
	add.s32 	%r1062, %r1060, %r1061;
	st.shared.f64 	[%r1062], %fd729;
$L__BB0_115:
	mov.u32 	%r1063, %ntid.y;
	setp.eq.s32 	%p227, %r1063, 3;
	@%p227 bra 	$L__BB0_252;
	mov.u32 	%r1065, %ntid.x;
	setp.gt.u32 	%p228, %r1065, 42;
	mov.b32 	%r4046, 0;
	@%p228 bra 	$L__BB0_131;
	mov.b32 	%r4046, 0;
	mov.u32 	%r4045, %r4046;
$L__BB0_118:
	.pragma "nounroll";
	ld.param.u32 	%r3903, [_Z24gemm_kernel_warp_shuffleiiidPKdiS0_idPdi_param_2];
	ld.param.u32 	%r3775, [_Z24gemm_kernel_warp_shuffleiiidPKdiS0_idPdi_param_1];
	mov.u32 	%r1067, %tid.y;
	add.s32 	%r1068, %r1067, %r4022;
	mov.u32 	%r1069, %ntid.y;
	add.s32 	%r1070, %r1068, %r1069;
	add.s32 	%r1071, %r1070, %r1069;
	add.s32 	%r1072, %r1071, %r1069;
	setp.lt.s32 	%p229, %r1072, %r3903;
	add.s32 	%r1074, %r1069, %r1067;
	add.s32 	%r1075, %r1074, %r1069;
	add.s32 	%r1076, %r1075, %r1069;
	setp.lt.u32 	%p230, %r1076, 8;
	mov.u32 	%r1077, %tid.x;
	add.s32 	%r1079, %r4046, %r1077;
	setp.lt.u32 	%p231, %r1079, 128;
	and.pred  	%p232, %p230, %p231;
	and.pred  	%p233, %p232, %p229;
	mov.u32 	%r1080, %ctaid.x;
	shl.b32 	%r1082, %r1080, 7;
	add.s32 	%r1083, %r1082, %r1079;
	setp.lt.s32 	%p234, %r1083, %r3775;
	and.pred  	%p235, %p233, %p234;
	@%p235 bra 	$L__BB0_120;
	mov.u32 	%r1084, %ntid.y;
	mul.lo.s32 	%r1085, %r1084, 1032;
	mov.u32 	%r1086, %tid.y;
	mov.u32 	%r1087, _ZZ24gemm_kernel_warp_shuffleiiidPKdiS0_idPdiE2Bs;
	mad.lo.s32 	%r1088, %r1086, 1032, %r1087;
	add.s32 	%r1089, %r1088, %r1085;
	add.s32 	%r1090, %r1089, %r1085;
	add.s32 	%r1091, %r1090, %r1085;
	mov.u32 	%r1092, %tid.x;
	add.s32 	%r1093, %r4046, %r1092;
	shl.b32 	%r1094, %r1093, 3;
	add.s32 	%r1095, %r1091, %r1094;
	mov.b64 	%rd109, 0;
	st.shared.u64 	[%r1095], %rd109;
	bra.uni 	$L__BB0_121;
$L__BB0_120:
	ld.param.u32 	%r3963, [_Z24gemm_kernel_warp_shuffleiiidPKdiS0_idPdi_param_7];
	mov.u32 	%r1096, %ntid.y;
	mov.u32 	%r1097, %tid.y;
	add.s32 	%r1098, %r1096, %r1097;
	add.s32 	%r1099, %r1098, %r1096;
	add.s32 	%r1100, %r1099, %r1096;
	mov.u32 	%r1101, %tid.x;
	add.s32 	%r1102, %r4046, %r1101;
	mad.lo.s32 	%r1103, %r1100, %r3963, %r1102;
	mul.wide.s32 	%rd110, %r1103, 8;
	add.s64 	%rd111, %rd406, %rd110;
	ld.global.nc.f64 	%fd730, [%rd111];
	mul.lo.s32 	%r1104, %r1096, 1032;
	mov.u32 	%r1105, _ZZ24gemm_kernel_warp_shuffleiiidPKdiS0_idPdiE2Bs;
	mad.lo.s32 	%r1106, %r1097, 1032, %r1105;
	add.s32 	%r1107, %r1106, %r1104;
	add.s32 	%r1108, %r1107, %r1104;
	add.s32 	%r1109, %r1108, %r1104;
	shl.b32 	%r1110, %r1102, 3;
	add.s32 	%r1111, %r1109, %r1110;
	st.shared.f64 	[%r1111], %fd730;
$L__BB0_121:
	ld.param.u32 	%r3904, [_Z24gemm_kernel_warp_shuffleiiidPKdiS0_idPdi_param_2];
	ld.param.u32 	%r3776, [_Z24gemm_kernel_warp_shuffleiiidPKdiS0_idPdi_param_1];
	mov.u32 	%r1112, %tid.y;
	add.s32 	%r1113, %r1112, %r4022;
	mov.u32 	%r1114, %ntid.y;
	add.s32 	%r1115, %r1113, %r1114;
	add.s32 	%r1116, %r1115, %r1114;
	add.s32 	%r1117, %r1116, %r1114;
	setp.lt.s32 	%p236, %r1117, %r3904;
	add.s32 	%r1119, %r1114, %r1112;
	add.s32 	%r1120, %r1119, %r1114;
	add.s32 	%r1121, %r1120, %r1114;
	setp.lt.u32 	%p237, %r1121, 8;
	mov.u32 	%r1122, %tid.x;
	add.s32 	%r1123, %r4046, %r1122;
	mov.u32 	%r1124, %ntid.x;
	add.s32 	%r1125, %r1123, %r1124;
	setp.lt.u32 	%p238, %r1125, 128;
	and.pred  	%p239, %p237, %p238;
	and.pred  	%p240, %p239, %p236;
	mov.u32 	%r1127, %ctaid.x;
	shl.b32 	%r1129, %r1127, 7;
	add.s32 	%r1130, %r1125, %r1129;
	setp.lt.s32 	%p241, %r1130, %r3776;
	and.pred  	%p242, %p240, %p241;
	@%p242 bra 	$L__BB0_123;
	mov.u32 	%r1131, %ntid.y;
	mul.lo.s32 	%r1132, %r1131, 1032;
	mov.u32 	%r1133, %tid.y;
	mov.u32 	%r1134, _ZZ24gemm_kernel_warp_shuffleiiidPKdiS0_idPdiE2Bs;
	mad.lo.s32 	%r1135, %r1133, 1032, %r1134;
	add.s32 	%r1136, %r1135, %r1132;
	add.s32 	%r1137, %r1136, %r1132;
	add.s32 	%r1138, %r1137, %r1132;
	mov.u32 	%r1139, %tid.x;
	add.s32 	%r1140, %r4046, %r1139;
	mov.u32 	%r1141, %ntid.x;
	add.s32 	%r1142, %r1140, %r1141;
	shl.b32 	%r1143, %r1142, 3;
	add.s32 	%r1144, %r1138, %r1143;
	mov.b64 	%rd112, 0;
	st.shared.u64 	[%r1144], %rd112;
	bra.uni 	$L__BB0_124;
$L__BB0_123:
	ld.param.u32 	%r3964, [_Z24gemm_kernel_warp_shuffleiiidPKdiS0_idPdi_param_7];
	mov.u32 	%r1145, %ntid.y;
	mov.u32 	%r1146, %tid.y;
	add.s32 	%r1147, %r1145, %r1146;
	add.s32 	%r1148, %r1147, %r1145;
	add.s32 	%r1149, %r1148, %r1145;
	mov.u32 	%r1150, %tid.x;
	add.s32 	%r1151, %r4046, %r1150;
	mov.u32 	%r1152, %ntid.x;
	add.s32 	%r1153, %r1151, %r1152;
	mad.lo.s32 	%r1154, %r1149, %r3964, %r1153;
	mul.wide.s32 	%rd113, %r1154, 8;
	add.s64 	%rd114, %rd406, %rd113;
	ld.global.nc.f64 	%fd731, [%rd114];
	mul.lo.s32 	%r1155, %r1145, 1032;
	mov.u32 	%r1156, _ZZ24gemm_kernel_warp_shuffleiiidPKdiS0_idPdiE2Bs;
	mad.lo.s32 	%r1157, %r1146, 1032, %r1156;
	add.s32 	%r1158, %r1157, %r1155;
	add.s32 	%r1159, %r1158, %r1155;
	add.s32 	%r1160, %r1159, %r1155;
	shl.b32 	%r1161, %r1153, 3;
	add.s32 	%r1162, %r1160, %r1161;
	st.shared.f64 	[%r1162], %fd731;
$L__BB0_124:
	ld.param.u32 	%r3905, [_Z24gemm_kernel_warp_shuffleiiidPKdiS0_idPdi_param_2];
	ld.param.u32 	%r3777, [_Z24gemm_kernel_warp_shuffleiiidPKdiS0_idPdi_param_1];
	mov.u32 	%r1163, %tid.y;
	add.s32 	%r1164, %r1163, %r4022;
	mov.u32 	%r1165, %ntid.y;
	add.s32 	%r1166, %r1164, %r1165;
	add.s32 	%r1167, %r1166, %r1165;
	add.s32 	%r1168, %r1167, %r1165;
	setp.lt.s32 	%p243, %r1168, %r3905;
	add.s32 	%r1170, %r1165, %r1163;
	add.s32 	%r1171, %r1170, %r1165;
	add.s32 	%r1172, %r1171, %r1165;
	setp.lt.u32 	%p244, %r1172, 8;
	mov.u32 	%r1173, %tid.x;
	add.s32 	%r1174, %r4046, %r1173;
	mov.u32 	%r1175, %ntid.x;
	add.s32 	%r1176, %r1174, %r1175;
	add.s32 	%r1177, %r1176, %r1175;
	setp.lt.u32 	%p245, %r1177, 128;
	and.pred  	%p246, %p244, %p245;
	and.pred  	%p247, %p246, %p243;
	mov.u32 	%r1179, %ctaid.x;
	shl.b32 	%r1181, %r1179, 7;
	add.s32 	%r1182, %r1177, %r1181;
	setp.lt.s32 	%p248, %r1182, %r3777;
	and.pred  	%p249, %p247, %p248;
	@%p249 bra 	$L__BB0_126;
	mov.u32 	%r1183, %ntid.y;
	mul.lo.s32 	%r1184, %r1183, 1032;
	mov.u32 	%r1185, %tid.y;
	mov.u32 	%r1186, _ZZ24gemm_kernel_warp_shuffleiiidPKdiS0_idPdiE2Bs;
	mad.lo.s32 	%r1187, %r1185, 1032, %r1186;
	add.s32 	%r1188, %r1187, %r1184;
	add.s32 	%r1189, %r1188, %r1184;
	add.s32 	%r1190, %r1189, %r1184;
	mov.u32 	%r1191, %tid.x;
	add.s32 	%r1192, %r4046, %r1191;
	mov.u32 	%r1193, %ntid.x;
	add.s32 	%r1194, %r1192, %r1193;
	add.s32 	%r1195, %r1194, %r1193;
	shl.b32 	%r1196, %r1195, 3;
	add.s32 	%r1197, %r1190, %r1196;
	mov.b64 	%rd115, 0;
	st.shared.u64 	[%r1197], %rd115;
	bra.uni 	$L__BB0_127;
$L__BB0_126:
	ld.param.u32 	%r3965, [_Z24gemm_kernel_warp_shuffleiiidPKdiS0_idPdi_param_7];
	mov.u32 	%r1198, %ntid.y;
	mov.u32 	%r1199, %tid.y;
	add.s32 	%r1200, %r1198, %r1199;
	add.s32 	%r1201, %r1200, %r1198;
	add.s32 	%r1202, %r1201, %r1198;
	mov.u32 	%r1203, %tid.x;
	add.s32 	%r1204, %r4046, %r1203;
	mov.u32 	%r1205, %ntid.x;
	add.s32 	%r1206, %r1204, %r1205;
	add.s32 	%r1207, %r1206, %r1205;
	mad.lo.s32 	%r1208, %r1202, %r3965, %r1207;
	mul.wide.s32 	%rd116, %r1208, 8;
	add.s64 	%rd117, %rd406, %rd116;
	ld.global.nc.f64 	%fd732, [%rd117];
	mul.lo.s32 	%r1209, %r1198, 1032;
	mov.u32 	%r1210, _ZZ24gemm_kernel_warp_shuffleiiidPKdiS0_idPdiE2Bs;
	mad.lo.s32 	%r1211, %r1199, 1032, %r1210;
	add.s32 	%r1212, %r1211, %r1209;
	add.s32 	%r1213, %r1212, %r1209;
	add.s32 	%r1214, %r1213, %r1209;
	shl.b32 	%r1215, %r1207, 3;
	add.s32 	%r1216, %r1214, %r1215;
	st.shared.f64 	[%r1216], %fd732;
$L__BB0_127:
	ld.param.u32 	%r3906, [_Z24gemm_kernel_warp_shuffleiiidPKdiS0_idPdi_param_2];
	ld.param.u32 	%r3778, [_Z24gemm_kernel_warp_shuffleiiidPKdiS0_idPdi_param_1];
	mov.u32 	%r1217, %tid.y;
	add.s32 	%r1218, %r1217, %r4022;
	mov.u32 	%r1219, %ntid.y;
	add.s32 	%r1220, %r1218, %r1219;
	add.s32 	%r1221, %r1220, %r1219;
	add.s32 	%r1222, %r1221, %r1219;
	setp.lt.s32 	%p250, %r1222, %r3906;
	add.s32 	%r1224, %r1219, %r1217;
	add.s32 	%r1225, %r1224, %r1219;
	add.s32 	%r1226, %r1225, %r1219;
	setp.lt.u32 	%p251, %r1226, 8;
	mov.u32 	%r1227, %ntid.x;
	mov.u32 	%r1228, %tid.x;
	add.s32 	%r1229, %r4046, %r1228;
	add.s32 	%r1230, %r1229, %r1227;
	add.s32 	%r1231, %r1230, %r1227;
	add.s32 	%r1232, %r1231, %r1227;
	setp.lt.u32 	%p252, %r1232, 128;
	and.pred  	%p253, %p251, %p252;
	and.pred  	%p254, %p253, %p250;
	mov.u32 	%r1234, %ctaid.x;
	shl.b32 	%r1236, %r1234, 7;
	add.s32 	%r1237, %r1232, %r1236;
	setp.lt.s32 	%p255, %r1237, %r3778;
	and.pred  	%p256, %p254, %p255;
	@%p256 bra 	$L__BB0_129;
	mov.u32 	%r1238, %ntid.y;
	mul.lo.s32 	%r1239, %r1238, 1032;
	mov.u32 	%r1240, %tid.y;
	mov.u32 	%r1241, _ZZ24gemm_kernel_warp_shuffleiiidPKdiS0_idPdiE2Bs;
	mad.lo.s32 	%r1242, %r1240, 1032, %r1241;
	add.s32 	%r1243, %r1242, %r1239;
	add.s32 	%r1244, %r1243, %r1239;
	add.s32 	%r1245, %r1244, %r1239;
	mov.u32 	%r1246, %tid.x;
	add.s32 	%r1247, %r4046, %r1246;
	mov.u32 	%r1248, %ntid.x;
	add.s32 	%r1249, %r1247, %r1248;
	add.s32 	%r1250, %r1249, %r1248;
	add.s32 	%r1251, %r1250, %r1248;
	shl.b32 	%r1252, %r1251, 3;
	add.s32 	%r1253, %r1245, %r1252;
	mov.b64 	%rd118, 0;
	st.shared.u64 	[%r1253], %rd118;
	bra.uni 	$L__BB0_130;
$L__BB0_129:
	ld.param.u32 	%r3966, [_Z24gemm_kernel_warp_shuffleiiidPKdiS0_idPdi_param_7];
	mov.u32 	%r1254, %ntid.y;
	mov.u32 	%r1255, %tid.y;
	add.s32 	%r1256, %r1254, %r1255;
	add.s32 	%r1257, %r1256, %r1254;
	add.s32 	%r1258, %r1257, %r1254;
	mov.u32 	%r1259, %tid.x;
	add.s32 	%r1260, %r4046, %r1259;
	mov.u32 	%r1261, %ntid.x;
	add.s32 	%r1262, %r1260, %r1261;
	add.s32 	%r1263, %r1262, %r1261;
	add.s32 	%r1264, %r1263, %r1261;
	mad.lo.s32 	%r1265, %r1258, %r3966, %r1264;
	mul.wide.s32 	%rd119, %r1265, 8;
	add.s64 	%rd120, %rd406, %rd119;
	ld.global.nc.f64 	%fd733, [%rd120];
	mul.lo.s32 	%r1266, %r1254, 1032;
	mov.u32 	%r1267, _ZZ24gemm_kernel_warp_shuffleiiidPKdiS0_idPdiE2Bs;
	mad.lo.s32 	%r1268, %r1255, 1032, %r1267;
	add.s32 	%r1269, %r1268, %r1266;
	add.s32 	%r1270, %r1269, %r1266;
	add.s32 	%r1271, %r1270, %r1266;
	shl.b32 	%r1272, %r1264, 3;
	add.s32 	%r1273, %r1271, %r1272;
	st.shared.f64 	[%r1273], %fd733;
$L__BB0_130:
	mov.u32 	%r1274, %ntid.x;
	shl.b32 	%r1275, %r1274, 2;
	add.s32 	%r4046, %r1275, %r4046;
	add.s32 	%r4045, %r4045, 4;
	setp.ne.s32 	%p257, %r4045, %r5;
	@%p257 bra 	$L__BB0_118;
$L__BB0_131:
	@%p93 bra 	$L__BB0_143;
	ld.param.u32 	%r3907, [_Z24gemm_kernel_warp_shuffleiiidPKdiS0_idPdi_param_2];
	ld.param.u32 	%r3779, [_Z24gemm_kernel_warp_shuffleiiidPKdiS0_idPdi_param_1];
	mov.u32 	%r1276, %tid.y;
	add.s32 	%r1277, %r1276, %r4022;
	mov.u32 	%r1278, %ntid.y;
	add.s32 	%r1279, %r1277, %r1278;
	add.s32 	%r1280, %r1279, %r1278;
	add.s32 	%r1281, %r1280, %r1278;
	setp.lt.s32 	%p259, %r1281, %r3907;
	add.s32 	%r1283, %r1278, %r1276;
	add.s32 	%r1284, %r1283, %r1278;
	add.s32 	%r1285, %r1284, %r1278;
	setp.lt.u32 	%p260, %r1285, 8;
	mov.u32 	%r1286, %tid.x;
	add.s32 	%r74, %r4046, %r1286;
	setp.lt.u32 	%p261, %r74, 128;
	and.pred  	%p262, %p260, %p261;
	and.pred  	%p263, %p262, %p259;
	mov.u32 	%r1288, %ctaid.x;
	shl.b32 	%r1290, %r1288, 7;
	add.s32 	%r1291, %r1290, %r74;
	setp.lt.s32 	%p264, %r1291, %r3779;
	and.pred  	%p265, %p263, %p264;
	@%p265 bra 	$L__BB0_134;
	mov.u32 	%r1292, %ntid.y;
	mul.lo.s32 	%r1293, %r1292, 1032;
	mov.u32 	%r1294, %tid.y;
	mov.u32 	%r1295, _ZZ24gemm_kernel_warp_shuffleiiidPKdiS0_idPdiE2Bs;
	mad.lo.s32 	%r1296, %r1294, 1032, %r1295;
	add.s32 	%r1297, %r1296, %r1293;
	add.s32 	%r1298, %r1297, %r1293;
	add.s32 	%r1299, %r1298, %r1293;
	shl.b32 	%r1300, %r74, 3;
	add.s32 	%r1301, %r1299, %r1300;
	mov.b64 	%rd121, 0;
	st.shared.u64 	[%r1301], %rd121;
	bra.uni 	$L__BB0_135;
$L__BB0_134:
	ld.param.u32 	%r3967, [_Z24gemm_kernel_warp_shuffleiiidPKdiS0_idPdi_param_7];
	mov.u32 	%r1302, %ntid.y;
	mov.u32 	%r1303, %tid.y;
	add.s32 	%r1304, %r1302, %r1303;
	add.s32 	%r1305, %r1304, %r1302;
	add.s32 	%r1306, %r1305, %r1302;
	mad.lo.s32 	%r1307, %r1306, %r3967, %r74;
	mul.wide.s32 	%rd122, %r1307, 8;
	add.s64 	%rd123, %rd406, %rd122;
	ld.global.nc.f64 	%fd734, [%rd123];
	mul.lo.s32 	%r1308, %r1302, 1032;
	mov.u32 	%r1309, _ZZ24gemm_kernel_warp_shuffleiiidPKdiS0_idPdiE2Bs;
	mad.lo.s32 	%r1310, %r1303, 1032, %r1309;
	add.s32 	%r1311, %r1310, %r1308;
	add.s32 	%r1312, %r1311, %r1308;
	add.s32 	%r1313, %r1312, %r1308;
	shl.b32 	%r1314, %r74, 3;
	add.s32 	%r1315, %r1313, %r1314;
	st.shared.f64 	[%r1315], %fd734;
$L__BB0_135:
	setp.eq.s32 	%p266, %r4, 1;
	@%p266 bra 	$L__BB0_143;
	ld.param.u32 	%r3908, [_Z24gemm_kernel_warp_shuffleiiidPKdiS0_idPdi_param_2];
	ld.param.u32 	%r3780, [_Z24gemm_kernel_warp_shuffleiiidPKdiS0_idPdi_param_1];
	mov.u32 	%r1316, %tid.y;
	add.s32 	%r1317, %r1316, %r4022;
	mov.u32 	%r1318, %ntid.y;
	add.s32 	%r1319, %r1317, %r1318;
	add.s32 	%r1320, %r1319, %r1318;
	add.s32 	%r1321, %r1320, %r1318;
	setp.lt.s32 	%p267, %r1321, %r3908;
	add.s32 	%r1323, %r1318, %r1316;
	add.s32 	%r1324, %r1323, %r1318;
	add.s32 	%r1325, %r1324, %r1318;
	setp.lt.u32 	%p268, %r1325, 8;
	mov.u32 	%r1326, %ntid.x;
	add.s32 	%r75, %r74, %r1326;
	setp.lt.u32 	%p269, %r75, 128;
	and.pred  	%p270, %p268, %p269;
	and.pred  	%p271, %p270, %p267;
	mov.u32 	%r1328, %ctaid.x;
	shl.b32 	%r1330, %r1328, 7;
	add.s32 	%r76, %r75, %r1330;
	setp.lt.s32 	%p272, %r76, %r3780;
	and.pred  	%p273, %p271, %p272;
	@%p273 bra 	$L__BB0_138;
	mov.u32 	%r1331, %ntid.y;
	mul.lo.s32 	%r1332, %r1331, 1032;
	mov.u32 	%r1333, %tid.y;
	mov.u32 	%r1334, _ZZ24gemm_kernel_warp_shuffleiiidPKdiS0_idPdiE2Bs;
	mad.lo.s32 	%r1335, %r1333, 1032, %r1334;
	add.s32 	%r1336, %r1335, %r1332;
	add.s32 	%r1337, %r1336, %r1332;
	add.s32 	%r1338, %r1337, %r1332;
	shl.b32 	%r1339, %r75, 3;
	add.s32 	%r1340, %r1338, %r1339;
	mov.b64 	%rd124, 0;
	st.shared.u64 	[%r1340], %rd124;
	bra.uni 	$L__BB0_139;
$L__BB0_138:
	ld.param.u32 	%r3968, [_Z24gemm_kernel_warp_shuffleiiidPKdiS0_idPdi_param_7];
	mov.u32 	%r1341, %ntid.y;
	mov.u32 	%r1342, %tid.y;
	add.s32 	%r1343, %r1341, %r1342;
	add.s32 	%r1344, %r1343, %r1341;
	add.s32 	%r1345, %r1344, %r1341;
	mad.lo.s32 	%r1346, %r1345, %r3968, %r75;
	mul.wide.s32 	%rd125, %r1346, 8;
	add.s64 	%rd126, %rd406, %rd125;
	ld.global.nc.f64 	%fd735, [%rd126];
	mul.lo.s32 	%r1347, %r1341, 1032;
	mov.u32 	%r1348, _ZZ24gemm_kernel_warp_shuffleiiidPKdiS0_idPdiE2Bs;
	mad.lo.s32 	%r1349, %r1342, 1032, %r1348;
	add.s32 	%r1350, %r1349, %r1347;
	add.s32 	%r1351, %r1350, %r1347;
	add.s32 	%r1352, %r1351, %r1347;
	shl.b32 	%r1353, %r75, 3;
	add.s32 	%r1354, %r1352, %r1353;
	st.shared.f64 	[%r1354], %fd735;
$L__BB0_139:
	setp.eq.s32 	%p274, %r4, 2;
	@%p274 bra 	$L__BB0_143;
	ld.param.u32 	%r3909, [_Z24gemm_kernel_warp_shuffleiiidPKdiS0_idPdi_param_2];
	ld.param.u32 	%r3781, [_Z24gemm_kernel_warp_shuffleiiidPKdiS0_idPdi_param_1];
	mov.u32 	%r1355, %tid.y;
	add.s32 	%r1356, %r1355, %r4022;
	mov.u32 	%r1357, %ntid.y;
	add.s32 	%r1358, %r1356, %r1357;
	add.s32 	%r1359, %r1358, %r1357;
	add.s32 	%r1360, %r1359, %r1357;
	setp.lt.s32 	%p275, %r1360, %r3909;
	add.s32 	%r1362, %r1357, %r1355;
	add.s32 	%r1363, %r1362, %r1357;
	add.s32 	%r1364, %r1363, %r1357;
	setp.lt.u32 	%p276, %r1364, 8;
	mov.u32 	%r1365, %ntid.x;
	add.s32 	%r77, %r75, %r1365;
	setp.lt.u32 	%p277, %r77, 128;
	and.pred  	%p278, %p276, %p277;
	and.pred  	%p279, %p278, %p275;
	add.s32 	%r1367, %r76, %r1365;
	setp.lt.s32 	%p280, %r1367, %r3781;
	and.pred  	%p281, %p279, %p280;
	@%p281 bra 	$L__BB0_142;
	mov.u32 	%r1368, %ntid.y;
	mul.lo.s32 	%r1369, %r1368, 1032;
	mov.u32 	%r1370, %tid.y;
	mov.u32 	%r1371, _ZZ24gemm_kernel_warp_shuffleiiidPKdiS0_idPdiE2Bs;
	mad.lo.s32 	%r1372, %r1370, 1032, %r1371;
	add.s32 	%r1373, %r1372, %r1369;
	add.s32 	%r1374, %r1373, %r1369;
	add.s32 	%r1375, %r1374, %r1369;
	shl.b32 	%r1376, %r77, 3;
	add.s32 	%r1377, %r1375, %r1376;
	mov.b64 	%rd127, 0;
	st.shared.u64 	[%r1377], %rd127;
	bra.uni 	$L__BB0_143;
$L__BB0_142:
	ld.param.u32 	%r3969, [_Z24gemm_kernel_warp_shuffleiiidPKdiS0_idPdi_param_7];
	mov.u32 	%r1378, %ntid.y;
	mov.u32 	%r1379, %tid.y;
	add.s32 	%r1380, %r1378, %r1379;
	add.s32 	%r1381, %r1380, %r1378;
	add.s32 	%r1382, %r1381, %r1378;
	mad.lo.s32 	%r1383, %r1382, %r3969, %r77;
	mul.wide.s32 	%rd128, %r1383, 8;
	add.s64 	%rd129, %rd406, %rd128;
	ld.global.nc.f64 	%fd736, [%rd129];
	mul.lo.s32 	%r1384, %r1378, 1032;
	mov.u32 	%r1385, _ZZ24gemm_kernel_warp_shuffleiiidPKdiS0_idPdiE2Bs;
	mad.lo.s32 	%r1386, %r1379, 1032, %r1385;
	add.s32 	%r1387, %r1386, %r1384;
	add.s32 	%r1388, %r1387, %r1384;
	add.s32 	%r1389, %r1388, %r1384;
	shl.b32 	%r1390, %r77, 3;
	add.s32 	%r1391, %r1389, %r1390;
	st.shared.f64 	[%r1391], %fd736;
$L__BB0_143:
	mov.u32 	%r1392, %ntid.y;
	setp.gt.u32 	%p282, %r1392, 1;
	@%p282 bra 	$L__BB0_252;
	mov.u32 	%r1394, %ntid.x;
	setp.gt.u32 	%p283, %r1394, 42;
	mov.b32 	%r4049, 0;
	@%p283 bra 	$L__BB0_159;
	mov.b32 	%r4049, 0;
	mov.u32 	%r4048, %r4049;
$L__BB0_146:
	.pragma "nounroll";
	ld.param.u32 	%r3910, [_Z24gemm_kernel_warp_shuffleiiidPKdiS0_idPdi_param_2];
	ld.param.u32 	%r3782, [_Z24gemm_kernel_warp_shuffleiiidPKdiS0_idPdi_param_1];
	mov.u32 	%r1396, %tid.y;
	add.s32 	%r1397, %r1396, %r4022;
	mov.u32 	%r1398, %ntid.y;
	add.s32 	%r1399, %r1397, %r1398;
	add.s32 	%r1400, %r1399, %r1398;
	add.s32 	%r1401, %r1400, %r1398;
	add.s32 	%r1402, %r1401, %r1398;
	setp.lt.s32 	%p284, %r1402, %r3910;
	add.s32 	%r1404, %r1398, %r1396;
	add.s32 	%r1405, %r1404, %r1398;
	add.s32 	%r1406, %r1405, %r1398;
	add.s32 	%r1407, %r1406, %r1398;
	setp.lt.u32 	%p285, %r1407, 8;
	mov.u32 	%r1408, %tid.x;
	add.s32 	%r1410, %r4049, %r1408;
	setp.lt.u32 	%p286, %r1410, 128;
	and.pred  	%p287, %p285, %p286;
	and.pred  	%p288, %p287, %p284;
	mov.u32 	%r1411, %ctaid.x;
	shl.b32 	%r1413, %r1411, 7;
	add.s32 	%r1414, %r1413, %r1410;
	setp.lt.s32 	%p289, %r1414, %r3782;
	and.pred  	%p290, %p288, %p289;
	@%p290 bra 	$L__BB0_148;
	mov.u32 	%r1415, %ntid.y;
	mul.lo.s32 	%r1416, %r1415, 1032;
	mov.u32 	%r1417, %tid.y;
	mov.u32 	%r1418, _ZZ24gemm_kernel_warp_shuffleiiidPKdiS0_idPdiE2Bs;
	mad.lo.s32 	%r1419, %r1417, 1032, %r1418;
	add.s32 	%r1420, %r1419, %r1416;
	add.s32 	%r1421, %r1420, %r1416;
	add.s32 	%r1422, %r1421, %r1416;
	add.s32 	%r1423, %r1422, %r1416;
	mov.u32 	%r1424, %tid.x;
	add.s32 	%r1425, %r4049, %r1424;
	shl.b32 	%r1426, %r1425, 3;
	add.s32 	%r1427, %r1423, %r1426;
	mov.b64 	%rd130, 0;
	st.shared.u64 	[%r1427], %rd130;
	bra.uni 	$L__BB0_149;
$L__BB0_148:
	ld.param.u32 	%r3970, [_Z24gemm_kernel_warp_shuffleiiidPKdiS0_idPdi_param_7];
	mov.u32 	%r1428, %ntid.y;
	mov.u32 	%r1429, %tid.y;
	add.s32 	%r1430, %r1428, %r1429;
	add.s32 	%r1431, %r1430, %r1428;
	add.s32 	%r1432, %r1431, %r1428;
	add.s32 	%r1433, %r1432, %r1428;
	mov.u32 	%r1434, %tid.x;
	add.s32 	%r1435, %r4049, %r1434;
	mad.lo.s32 	%r1436, %r1433, %r3970, %r1435;
	mul.wide.s32 	%rd131, %r1436, 8;
	add.s64 	%rd132, %rd406, %rd131;
	ld.global.nc.f64 	%fd737, [%rd132];
	mul.lo.s32 	%r1437, %r1428, 1032;
	mov.u32 	%r1438, _ZZ24gemm_kernel_warp_shuffleiiidPKdiS0_idPdiE2Bs;
	mad.lo.s32 	%r1439, %r1429, 1032, %r1438;
	add.s32 	%r1440, %r1439, %r1437;
	add.s32 	%r1441, %r1440, %r1437;
	add.s32 	%r1442, %r1441, %r1437;
	add.s32 	%r1443, %r1442, %r1437;
	shl.b32 	%r1444, %r1435, 3;
	add.s32 	%r1445, %r1443, %r1444;
	st.shared.f64 	[%r1445], %fd737;
$L__BB0_149:
	ld.param.u32 	%r3911, [_Z24gemm_kernel_warp_shuffleiiidPKdiS0_idPdi_param_2];
	ld.param.u32 	%r3783, [_Z24gemm_kernel_warp_shuffleiiidPKdiS0_idPdi_param_1];
	mov.u32 	%r1446, %tid.y;
	add.s32 	%r1447, %r1446, %r4022;
	mov.u32 	%r1448, %ntid.y;
	add.s32 	%r1449, %r1447, %r1448;
	add.s32 	%r1450, %r1449, %r1448;
	add.s32 	%r1451, %r1450, %r1448;
	add.s32 	%r1452, %r1451, %r1448;
	setp.lt.s32 	%p291, %r1452, %r3911;
	add.s32 	%r1454, %r1448, %r1446;
	add.s32 	%r1455, %r1454, %r1448;
	add.s32 	%r1456, %r1455, %r1448;
	add.s32 	%r1457, %r1456, %r1448;
	setp.lt.u32 	%p292, %r1457, 8;
	mov.u32 	%r1458, %tid.x;
	add.s32 	%r1459, %r4049, %r1458;
	mov.u32 	%r1460, %ntid.x;
	add.s32 	%r1461, %r1459, %r1460;
	setp.lt.u32 	%p293, %r1461, 128;
	and.pred  	%p294, %p292, %p293;
	and.pred  	%p295, %p294, %p291;
	mov.u32 	%r1463, %ctaid.x;
	shl.b32 	%r1465, %r1463, 7;
	add.s32 	%r1466, %r1461, %r1465;
	setp.lt.s32 	%p296, %r1466, %r3783;
	and.pred  	%p297, %p295, %p296;
	@%p297 bra 	$L__BB0_151;
	mov.u32 	%r1467, %ntid.y;
	mul.lo.s32 	%r1468, %r1467, 1032;
	mov.u32 	%r1469, %tid.y;
	mov.u32 	%r1470, _ZZ24gemm_kernel_warp_shuffleiiidPKdiS0_idPdiE2Bs;
	mad.lo.s32 	%r1471, %r1469, 1032, %r1470;
	add.s32 	%r1472, %r1471, %r1468;
	add.s32 	%r1473, %r1472, %r1468;
	add.s32 	%r1474, %r1473, %r1468;
	add.s32 	%r1475, %r1474, %r1468;
	mov.u32 	%r1476, %tid.x;
	add.s32 	%r1477, %r4049, %r1476;
	mov.u32 	%r1478, %ntid.x;
	add.s32 	%r1479, %r1477, %r1478;
	shl.b32 	%r1480, %r1479, 3;
	add.s32 	%r1481, %r1475, %r1480;
	mov.b64 	%rd133, 0;
	st.shared.u64 	[%r1481], %rd133;
	bra.uni 	$L__BB0_152;
$L__BB0_151:
	ld.param.u32 	%r3971, [_Z24gemm_kernel_warp_shuffleiiidPKdiS0_idPdi_param_7];
	mov.u32 	%r1482, %ntid.y;
	mov.u32 	%r1483, %tid.y;
	add.s32 	%r1484, %r1482, %r1483;
	add.s32 	%r1485, %r1484, %r1482;
	add.s32 	%r1486, %r1485, %r1482;
	add.s32 	%r1487, %r1486, %r1482;
	mov.u32 	%r1488, %tid.x;
	add.s32 	%r1489, %r4049, %r1488;
	mov.u32 	%r1490, %ntid.x;
	add.s32 	%r1491, %r1489, %r1490;
	mad.lo.s32 	%r1492, %r1487, %r3971, %r1491;
	mul.wide.s32 	%rd134, %r1492, 8;
	add.s64 	%rd135, %rd406, %rd134;
	ld.global.nc.f64 	%fd738, [%rd135];
	mul.lo.s32 	%r1493, %r1482, 1032;
	mov.u32 	%r1494, _ZZ24gemm_kernel_warp_shuffleiiidPKdiS0_idPdiE2Bs;
	mad.lo.s32 	%r1495, %r1483, 1032, %r1494;
	add.s32 	%r1496, %r1495, %r1493;
	add.s32 	%r1497, %r1496, %r1493;
	add.s32 	%r1498, %r1497, %r1493;
	add.s32 	%r1499, %r1498, %r1493;
	shl.b32 	%r1500, %r1491, 3;
	add.s32 	%r1501, %r1499, %r1500;
	st.shared.f64 	[%r1501], %fd738;
$L__BB0_152:
	ld.param.u32 	%r3912, [_Z24gemm_kernel_warp_shuffleiiidPKdiS0_idPdi_param_2];
	ld.param.u32 	%r3784, [_Z24gemm_kernel_warp_shuffleiiidPKdiS0_idPdi_param_1];
	mov.u32 	%r1502, %tid.y;
	add.s32 	%r1503, %r1502, %r4022;
	mov.u32 	%r1504, %ntid.y;
	add.s32 	%r1505, %r1503, %r1504;
	add.s32 	%r1506, %r1505, %r1504;
	add.s32 	%r1507, %r1506, %r1504;
	add.s32 	%r1508, %r1507, %r1504;
	setp.lt.s32 	%p298, %r1508, %r3912;
	add.s32 	%r1510, %r1504, %r1502;
	add.s32 	%r1511, %r1510, %r1504;
	add.s32 	%r1512, %r1511, %r1504;
	add.s32 	%r1513, %r1512, %r1504;
	setp.lt.u32 	%p299, %r1513, 8;
	mov.u32 	%r1514, %tid.x;
	add.s32 	%r1515, %r4049, %r1514;
	mov.u32 	%r1516, %ntid.x;
	add.s32 	%r1517, %r1515, %r1516;
	add.s32 	%r1518, %r1517, %r1516;
	setp.lt.u32 	%p300, %r1518, 128;
	and.pred  	%p301, %p299, %p300;
	and.pred  	%p302, %p301, %p298;
	mov.u32 	%r1520, %ctaid.x;
	shl.b32 	%r1522, %r1520, 7;
	add.s32 	%r1523, %r1518, %r1522;
	setp.lt.s32 	%p303, %r1523, %r3784;
	and.pred  	%p304, %p302, %p303;
	@%p304 bra 	$L__BB0_154;
	mov.u32 	%r1524, %ntid.y;
	mul.lo.s32 	%r1525, %r1524, 1032;
	mov.u32 	%r1526, %tid.y;
	mov.u32 	%r1527, _ZZ24gemm_kernel_warp_shuffleiiidPKdiS0_idPdiE2Bs;
	mad.lo.s32 	%r1528, %r1526, 1032, %r1527;
	add.s32 	%r1529, %r1528, %r1525;
	add.s32 	%r1530, %r1529, %r1525;
	add.s32 	%r1531, %r1530, %r1525;
	add.s32 	%r1532, %r1531, %r1525;
	mov.u32 	%r1533, %tid.x;
	add.s32 	%r1534, %r4049, %r1533;
	mov.u32 	%r1535, %ntid.x;
	add.s32 	%r1536, %r1534, %r1535;
	add.s32 	%r1537, %r1536, %r1535;
	shl.b32 	%r1538, %r1537, 3;
	add.s32 	%r1539, %r1532, %r1538;
	mov.b64 	%rd136, 0;
	st.shared.u64 	[%r1539], %rd136;
	bra.uni 	$L__BB0_155;
$L__BB0_154:
	ld.param.u32 	%r3972, [_Z24gemm_kernel_warp_shuffleiiidPKdiS0_idPdi_param_7];
	mov.u32 	%r1540, %ntid.y;
	mov.u32 	%r1541, %tid.y;
	add.s32 	%r1542, %r1540, %r1541;
	add.s32 	%r1543, %r1542, %r1540;
	add.s32 	%r1544, %r1543, %r1540;
	add.s32 	%r1545, %r1544, %r1540;
	mov.u32 	%r1546, %tid.x;
	add.s32 	%r1547, %r4049, %r1546;
	mov.u32 	%r1548, %ntid.x;
	add.s32 	%r1549, %r1547, %r1548;
	add.s32 	%r1550, %r1549, %r1548;
	mad.lo.s32 	%r1551, %r1545, %r3972, %r1550;
	mul.wide.s32 	%rd137, %r1551, 8;
	add.s64 	%rd138, %rd406, %rd137;
	ld.global.nc.f64 	%fd739, [%rd138];
	mul.lo.s32 	%r1552, %r1540, 1032;
	mov.u32 	%r1553, _ZZ24gemm_kernel_warp_shuffleiiidPKdiS0_idPdiE2Bs;
	mad.lo.s32 	%r1554, %r1541, 1032, %r1553;
	add.s32 	%r1555, %r1554, %r1552;
	add.s32 	%r1556, %r1555, %r1552;
	add.s32 	%r1557, %r1556, %r1552;
	add.s32 	%r1558, %r1557, %r1552;
	shl.b32 	%r1559, %r1550, 3;
	add.s32 	%r1560, %r1558, %r1559;
	st.shared.f64 	[%r1560], %fd739;
$L__BB0_155:
	ld.param.u32 	%r3913, [_Z24gemm_kernel_warp_shuffleiiidPKdiS0_idPdi_param_2];
	ld.param.u32 	%r3785, [_Z24gemm_kernel_warp_shuffleiiidPKdiS0_idPdi_param_1];
	mov.u32 	%r1561, %tid.y;
	add.s32 	%r1562, %r1561, %r4022;
	mov.u32 	%r1563, %ntid.y;
	add.s32 	%r1564, %r1562, %r1563;
	add.s32 	%r1565, %r1564, %r1563;
	add.s32 	%r1566, %r1565, %r1563;
	add.s32 	%r1567, %r1566, %r1563;
	setp.lt.s32 	%p305, %r1567, %r3913;
	add.s32 	%r1569, %r1563, %r1561;
	add.s32 	%r1570, %r1569, %r1563;
	add.s32 	%r1571, %r1570, %r1563;
	add.s32 	%r1572, %r1571, %r1563;
	setp.lt.u32 	%p306, %r1572, 8;
	mov.u32 	%r1573, %ntid.x;
	mov.u32 	%r1574, %tid.x;
	add.s32 	%r1575, %r4049, %r1574;
	add.s32 	%r1576, %r1575, %r1573;
	add.s32 	%r1577, %r1576, %r1573;
	add.s32 	%r1578, %r1577, %r1573;
	setp.lt.u32 	%p307, %r1578, 128;
	and.pred  	%p308, %p306, %p307;
	and.pred  	%p309, %p308, %p305;
	mov.u32 	%r1580, %ctaid.x;
	shl.b32 	%r1582, %r1580, 7;
	add.s32 	%r1583, %r1578, %r1582;
	setp.lt.s32 	%p310, %r1583, %r3785;
	and.pred  	%p311, %p309, %p310;
	@%p311 bra 	$L__BB0_157;
	mov.u32 	%r1584, %ntid.y;
	mul.lo.s32 	%r1585, %r1584, 1032;
	mov.u32 	%r1586, %tid.y;
	mov.u32 	%r1587, _ZZ24gemm_kernel_warp_shuffleiiidPKdiS0_idPdiE2Bs;
	mad.lo.s32 	%r1588, %r1586, 1032, %r1587;
	add.s32 	%r1589, %r1588, %r1585;
	add.s32 	%r1590, %r1589, %r1585;
	add.s32 	%r1591, %r1590, %r1585;
	add.s32 	%r1592, %r1591, %r1585;
	mov.u32 	%r1593, %tid.x;
	add.s32 	%r1594, %r4049, %r1593;
	mov.u32 	%r1595, %ntid.x;
	add.s32 	%r1596, %r1594, %r1595;
	add.s32 	%r1597, %r1596, %r1595;
	add.s32 	%r1598, %r1597, %r1595;
	shl.b32 	%r1599, %r1598, 3;
	add.s32 	%r1600, %r1592, %r1599;
	mov.b64 	%rd139, 0;
	st.shared.u64 	[%r1600], %rd139;
	bra.uni 	$L__BB0_158;
$L__BB0_157:
	ld.param.u32 	%r3973, [_Z24gemm_kernel_warp_shuffleiiidPKdiS0_idPdi_param_7];
	mov.u32 	%r1601, %ntid.y;
	mov.u32 	%r1602, %tid.y;
	add.s32 	%r1603, %r1601, %r1602;
	add.s32 	%r1604, %r1603, %r1601;
	add.s32 	%r1605, %r1604, %r1601;
	add.s32 	%r1606, %r1605, %r1601;
	mov.u32 	%r1607, %tid.x;
	add.s32 	%r1608, %r4049, %r1607;
	mov.u32 	%r1609, %ntid.x;
	add.s32 	%r1610, %r1608, %r1609;
	add.s32 	%r1611, %r1610, %r1609;
	add.s32 	%r1612, %r1611, %r1609;
	mad.lo.s32 	%r1613, %r1606, %r3973, %r1612;
	mul.wide.s32 	%rd140, %r1613, 8;
	add.s64 	%rd141, %rd406, %rd140;
	ld.global.nc.f64 	%fd740, [%rd141];
	mul.lo.s32 	%r1614, %r1601, 1032;
	mov.u32 	%r1615, _ZZ24gemm_kernel_warp_shuffleiiidPKdiS0_idPdiE2Bs;
	mad.lo.s32 	%r1616, %r1602, 1032, %r1615;
	add.s32 	%r1617, %r1616, %r1614;
	add.s32 	%r1618, %r1617, %r1614;
	add.s32 	%r1619, %r1618, %r1614;
	add.s32 	%r1620, %r1619, %r1614;
	shl.b32 	%r1621, %r1612, 3;
	add.s32 	%r1622, %r1620, %r1621;
	st.shared.f64 	[%r1622], %fd740;
$L__BB0_158:
	mov.u32 	%r1623, %ntid.x;
	shl.b32 	%r1624, %r1623, 2;
	add.s32 	%r4049, %r1624, %r4049;
	add.s32 	%r4048, %r4048, 4;
	setp.ne.s32 	%p312, %r4048, %r5;
	@%p312 bra 	$L__BB0_146;
$L__BB0_159:
	@%p93 bra 	$L__BB0_171;
	ld.param.u32 	%r3914, [_Z24gemm_kernel_warp_shuffleiiidPKdiS0_idPdi_param_2];
	ld.param.u32 	%r3786, [_Z24gemm_kernel_warp_shuffleiiidPKdiS0_idPdi_param_1];
	mov.u32 	%r1625, %tid.y;
	add.s32 	%r1626, %r1625, %r4022;
	mov.u32 	%r1627, %ntid.y;
	add.s32 	%r1628, %r1626, %r1627;
	add.s32 	%r1629, %r1628, %r1627;
	add.s32 	%r1630, %r1629, %r1627;
	add.s32 	%r1631, %r1630, %r1627;
	setp.lt.s32 	%p314, %r1631, %r3914;
	add.s32 	%r1633, %r1627, %r1625;
	add.s32 	%r1634, %r1633, %r1627;
	add.s32 	%r1635, %r1634, %r1627;
	add.s32 	%r1636, %r1635, %r1627;
	setp.lt.u32 	%p315, %r1636, 8;
	mov.u32 	%r1637, %tid.x;
	add.s32 	%r83, %r4049, %r1637;
	setp.lt.u32 	%p316, %r83, 128;
	and.pred  	%p317, %p315, %p316;
	and.pred  	%p318, %p317, %p314;
	mov.u32 	%r1639, %ctaid.x;
	shl.b32 	%r1641, %r1639, 7;
	add.s32 	%r1642, %r1641, %r83;
	setp.lt.s32 	%p319, %r1642, %r3786;
	and.pred  	%p320, %p318, %p319;
	@%p320 bra 	$L__BB0_162;
	mov.u32 	%r1643, %ntid.y;
	mul.lo.s32 	%r1644, %r1643, 1032;
	mov.u32 	%r1645, %tid.y;
	mov.u32 	%r1646, _ZZ24gemm_kernel_warp_shuffleiiidPKdiS0_idPdiE2Bs;
	mad.lo.s32 	%r1647, %r1645, 1032, %r1646;
	add.s32 	%r1648, %r1647, %r1644;
	add.s32 	%r1649, %r1648, %r1644;
	add.s32 	%r1650, %r1649, %r1644;
	add.s32 	%r1651, %r1650, %r1644;
	shl.b32 	%r1652, %r83, 3;
	add.s32 	%r1653, %r1651, %r1652;
	mov.b64 	%rd142, 0;
	st.shared.u64 	[%r1653], %rd142;
	bra.uni 	$L__BB0_163;
$L__BB0_162:
	ld.param.u32 	%r3974, [_Z24gemm_kernel_warp_shuffleiiidPKdiS0_idPdi_param_7];
	mov.u32 	%r1654, %ntid.y;
	mov.u32 	%r1655, %tid.y;
	add.s32 	%r1656, %r1654, %r1655;
	add.s32 	%r1657, %r1656, %r1654;
	add.s32 	%r1658, %r1657, %r1654;
	add.s32 	%r1659, %r1658, %r1654;
	mad.lo.s32 	%r1660, %r1659, %r3974, %r83;
	mul.wide.s32 	%rd143, %r1660, 8;
	add.s64 	%rd144, %rd406, %rd143;
	ld.global.nc.f64 	%fd741, [%rd144];
	mul.lo.s32 	%r1661, %r1654, 1032;
	mov.u32 	%r1662, _ZZ24gemm_kernel_warp_shuffleiiidPKdiS0_idPdiE2Bs;
	mad.lo.s32 	%r1663, %r1655, 1032, %r1662;
	add.s32 	%r1664, %r1663, %r1661;
	add.s32 	%r1665, %r1664, %r1661;
	add.s32 	%r1666, %r1665, %r1661;
	add.s32 	%r1667, %r1666, %r1661;
	shl.b32 	%r1668, %r83, 3;
	add.s32 	%r1669, %r1667, %r1668;
	st.shared.f64 	[%r1669], %fd741;
$L__BB0_163:
	setp.eq.s32 	%p321, %r4, 1;
	@%p321 bra 	$L__BB0_171;
	ld.param.u32 	%r3915, [_Z24gemm_kernel_warp_shuffleiiidPKdiS0_idPdi_param_2];
	ld.param.u32 	%r3787, [_Z24gemm_kernel_warp_shuffleiiidPKdiS0_idPdi_param_1];
	mov.u32 	%r1670, %tid.y;
	add.s32 	%r1671, %r1670, %r4022;
	mov.u32 	%r1672, %ntid.y;
	add.s32 	%r1673, %r1671, %r1672;
	add.s32 	%r1674, %r1673, %r1672;
	add.s32 	%r1675, %r1674, %r1672;
	add.s32 	%r1676, %r1675, %r1672;
	setp.lt.s32 	%p322, %r1676, %r3915;
	add.s32 	%r1678, %r1672, %r1670;
	add.s32 	%r1679, %r1678, %r1672;
	add.s32 	%r1680, %r1679, %r1672;
	add.s32 	%r1681, %r1680, %r1672;
	setp.lt.u32 	%p323, %r1681, 8;
	mov.u32 	%r1682, %ntid.x;
	add.s32 	%r84, %r83, %r1682;
	setp.lt.u32 	%p324, %r84, 128;
	and.pred  	%p325, %p323, %p324;
	and.pred  	%p326, %p325, %p322;
	mov.u32 	%r1684, %ctaid.x;
	shl.b32 	%r1686, %r1684, 7;
	add.s32 	%r85, %r84, %r1686;
	setp.lt.s32 	%p327, %r85, %r3787;
	and.pred  	%p328, %p326, %p327;
	@%p328 bra 	$L__BB0_166;
	mov.u32 	%r1687, %ntid.y;
	mul.lo.s32 	%r1688, %r1687, 1032;
	mov.u32 	%r1689, %tid.y;
	mov.u32 	%r1690, _ZZ24gemm_kernel_warp_shuffleiiidPKdiS0_idPdiE2Bs;
	mad.lo.s32 	%r1691, %r1689, 1032, %r1690;
	add.s32 	%r1692, %r1691, %r1688;
	add.s32 	%r1693, %r1692, %r1688;
	add.s32 	%r1694, %r1693, %r1688;
	add.s32 	%r1695, %r1694, %r1688;
	shl.b32 	%r1696, %r84, 3;
	add.s32 	%r1697, %r1695, %r1696;
	mov.b64 	%rd145, 0;
	st.shared.u64 	[%r1697], %rd145;
	bra.uni 	$L__BB0_167;
$L__BB0_166:
	ld.param.u32 	%r3975, [_Z24gemm_kernel_warp_shuffleiiidPKdiS0_idPdi_param_7];
	mov.u32 	%r1698, %ntid.y;
	mov.u32 	%r1699, %tid.y;
	add.s32 	%r1700, %r1698, %r1699;
	add.s32 	%r1701, %r1700, %r1698;
	add.s32 	%r1702, %r1701, %r1698;
	add.s32 	%r1703, %r1702, %r1698;
	mad.lo.s32 	%r1704, %r1703, %r3975, %r84;
	mul.wide.s32 	%rd146, %r1704, 8;
	add.s64 	%rd147, %rd406, %rd146;
	ld.global.nc.f64 	%fd742, [%rd147];
	mul.lo.s32 	%r1705, %r1698, 1032;
	mov.u32 	%r1706, _ZZ24gemm_kernel_warp_shuffleiiidPKdiS0_idPdiE2Bs;
	mad.lo.s32 	%r1707, %r1699, 1032, %r1706;
	add.s32 	%r1708, %r1707, %r1705;
	add.s32 	%r1709, %r1708, %r1705;
	add.s32 	%r1710, %r1709, %r1705;
	add.s32 	%r1711, %r1710, %r1705;
	shl.b32 	%r1712, %r84, 3;
	add.s32 	%r1713, %r1711, %r1712;
	st.shared.f64 	[%r1713], %fd742;
$L__BB0_167:
	setp.eq.s32 	%p329, %r4, 2;
	@%p329 bra 	$L__BB0_171;
	ld.param.u32 	%r3916, [_Z24gemm_kernel_warp_shuffleiiidPKdiS0_idPdi_param_2];
	ld.param.u32 	%r3788, [_Z24gemm_kernel_warp_shuffleiiidPKdiS0_idPdi_param_1];
	mov.u32 	%r1714, %tid.y;
	add.s32 	%r1715, %r1714, %r4022;
	mov.u32 	%r1716, %ntid.y;
	add.s32 	%r1717, %r1715, %r1716;
	add.s32 	%r1718, %r1717, %r1716;
	add.s32 	%r1719, %r1718, %r1716;
	add.s32 	%r1720, %r1719, %r1716;
	setp.lt.s32 	%p330, %r1720, %r3916;
	add.s32 	%r1722, %r1716, %r1714;
	add.s32 	%r1723, %r1722, %r1716;
	add.s32 	%r1724, %r1723, %r1716;
	add.s32 	%r1725, %r1724, %r1716;
	setp.lt.u32 	%p331, %r1725, 8;
	mov.u32 	%r1726, %ntid.x;
	add.s32 	%r86, %r84, %r1726;
	setp.lt.u32 	%p332, %r86, 128;
	and.pred  	%p333, %p331, %p332;
	and.pred  	%p334, %p333, %p330;
	add.s32 	%r1728, %r85, %r1726;
	setp.lt.s32 	%p335, %r1728, %r3788;
	and.pred  	%p336, %p334, %p335;
	@%p336 bra 	$L__BB0_170;
	mov.u32 	%r1729, %ntid.y;
	mul.lo.s32 	%r1730, %r1729, 1032;
	mov.u32 	%r1731, %tid.y;
	mov.u32 	%r1732, _ZZ24gemm_kernel_warp_shuffleiiidPKdiS0_idPdiE2Bs;
	mad.lo.s32 	%r1733, %r1731, 1032, %r1732;
	add.s32 	%r1734, %r1733, %r1730;
	add.s32 	%r1735, %r1734, %r1730;
	add.s32 	%r1736, %r1735, %r1730;
	add.s32 	%r1737, %r1736, %r1730;
	shl.b32 	%r1738, %r86, 3;
	add.s32 	%r1739, %r1737, %r1738;
	mov.b64 	%rd148, 0;
	st.shared.u64 	[%r1739], %rd148;
	bra.uni 	$L__BB0_171;
$L__BB0_170:
	ld.param.u32 	%r3976, [_Z24gemm_kernel_warp_shuffleiiidPKdiS0_idPdi_param_7];
	mov.u32 	%r1740, %ntid.y;
	mov.u32 	%r1741, %tid.y;
	add.s32 	%r1742, %r1740, %r1741;
	add.s32 	%r1743, %r1742, %r1740;
	add.s32 	%r1744, %r1743, %r1740;
	add.s32 	%r1745, %r1744, %r1740;
	mad.lo.s32 	%r1746, %r1745, %r3976, %r86;
	mul.wide.s32 	%rd149, %r1746, 8;
	add.s64 	%rd150, %rd406, %rd149;
	ld.global.nc.f64 	%fd743, [%rd150];
	mul.lo.s32 	%r1747, %r1740, 1032;
	mov.u32 	%r1748, _ZZ24gemm_kernel_warp_shuffleiiidPKdiS0_idPdiE2Bs;
	mad.lo.s32 	%r1749, %r1741, 1032, %r1748;
	add.s32 	%r1750, %r1749, %r1747;
	add.s32 	%r1751, %r1750, %r1747;
	add.s32 	%r1752, %r1751, %r1747;
	add.s32 	%r1753, %r1752, %r1747;
	shl.b32 	%r1754, %r86, 3;
	add.s32 	%r1755, %r1753, %r1754;
	st.shared.f64 	[%r1755], %fd743;
$L__BB0_171:
	mov.u32 	%r1757, %ntid.x;
	setp.gt.u32 	%p337, %r1757, 42;
	mov.b32 	%r4052, 0;
	@%p337 bra 	$L__BB0_186;
	mov.b32 	%r4052, 0;
	mov.u32 	%r4051, %r4052;
$L__BB0_173:
	.pragma "nounroll";
	ld.param.u32 	%r3917, [_Z24gemm_kernel_warp_shuffleiiidPKdiS0_idPdi_param_2];
	ld.param.u32 	%r3789, [_Z24gemm_kernel_warp_shuffleiiidPKdiS0_idPdi_param_1];
	mov.u32 	%r1759, %tid.y;
	add.s32 	%r1760, %r1759, %r4022;
	mov.u32 	%r1761, %ntid.y;
	add.s32 	%r1762, %r1760, %r1761;
	add.s32 	%r1763, %r1762, %r1761;
	add.s32 	%r1764, %r1763, %r1761;
	add.s32 	%r1765, %r1764, %r1761;
	add.s32 	%r1766, %r1765, %r1761;
	setp.lt.s32 	%p338, %r1766, %r3917;
	add.s32 	%r1768, %r1761, %r1759;
	add.s32 	%r1769, %r1768, %r1761;
	add.s32 	%r1770, %r1769, %r1761;
	add.s32 	%r1771, %r1770, %r1761;
	add.s32 	%r1772, %r1771, %r1761;
	setp.lt.u32 	%p339, %r1772, 8;
	mov.u32 	%r1773, %tid.x;
	add.s32 	%r1775, %r4052, %r1773;
	setp.lt.u32 	%p340, %r1775, 128;
	and.pred  	%p341, %p339, %p340;
	and.pred  	%p342, %p341, %p338;
	mov.u32 	%r1776, %ctaid.x;
	shl.b32 	%r1778, %r1776, 7;
	add.s32 	%r1779, %r1778, %r1775;
	setp.lt.s32 	%p343, %r1779, %r3789;
	and.pred  	%p344, %p342, %p343;
	@%p344 bra 	$L__BB0_175;
	mov.u32 	%r1780, %ntid.y;
	mul.lo.s32 	%r1781, %r1780, 1032;
	mov.u32 	%r1782, %tid.y;
	mov.u32 	%r1783, _ZZ24gemm_kernel_warp_shuffleiiidPKdiS0_idPdiE2Bs;
	mad.lo.s32 	%r1784, %r1782, 1032, %r1783;
	add.s32 	%r1785, %r1784, %r1781;
	add.s32 	%r1786, %r1785, %r1781;
	add.s32 	%r1787, %r1786, %r1781;
	add.s32 	%r1788, %r1787, %r1781;
	add.s32 	%r1789, %r1788, %r1781;
	mov.u32 	%r1790, %tid.x;
	add.s32 	%r1791, %r4052, %r1790;
	shl.b32 	%r1792, %r1791, 3;
	add.s32 	%r1793, %r1789, %r1792;
	mov.b64 	%rd151, 0;
	st.shared.u64 	[%r1793], %rd151;
	bra.uni 	$L__BB0_176;
$L__BB0_175:
	ld.param.u32 	%r3977, [_Z24gemm_kernel_warp_shuffleiiidPKdiS0_idPdi_param_7];
	mov.u32 	%r1794, %ntid.y;
	mov.u32 	%r1795, %tid.y;
	add.s32 	%r1796, %r1794, %r1795;
	add.s32 	%r1797, %r1796, %r1794;
	add.s32 	%r1798, %r1797, %r1794;
	add.s32 	%r1799, %r1798, %r1794;
	add.s32 	%r1800, %r1799, %r1794;
	mov.u32 	%r1801, %tid.x;
	add.s32 	%r1802, %r4052, %r1801;
	mad.lo.s32 	%r1803, %r1800, %r3977, %r1802;
	mul.wide.s32 	%rd152, %r1803, 8;
	add.s64 	%rd153, %rd406, %rd152;
	ld.global.nc.f64 	%fd744, [%rd153];
	mul.lo.s32 	%r1804, %r1794, 1032;
	mov.u32 	%r1805, _ZZ24gemm_kernel_warp_shuffleiiidPKdiS0_idPdiE2Bs;
	mad.lo.s32 	%r1806, %r1795, 1032, %r1805;
	add.s32 	%r1807, %r1806, %r1804;
	add.s32 	%r1808, %r1807, %r1804;
	add.s32 	%r1809, %r1808, %r1804;
	add.s32 	%r1810, %r1809, %r1804;
	add.s32 	%r1811, %r1810, %r1804;
	shl.b32 	%r1812, %r1802, 3;
	add.s32 	%r1813, %r1811, %r1812;
	st.shared.f64 	[%r1813], %fd744;
$L__BB0_176:
	ld.param.u32 	%r3918, [_Z24gemm_kernel_warp_shuffleiiidPKdiS0_idPdi_param_2];
	ld.param.u32 	%r3790, [_Z24gemm_kernel_warp_shuffleiiidPKdiS0_idPdi_param_1];
	mov.u32 	%r1814, %tid.y;
	add.s32 	%r1815, %r1814, %r4022;
	mov.u32 	%r1816, %ntid.y;
	add.s32 	%r1817, %r1815, %r1816;
	add.s32 	%r1818, %r1817, %r1816;
	add.s32 	%r1819, %r1818, %r1816;
	add.s32 	%r1820, %r1819, %r1816;
	add.s32 	%r1821, %r1820, %r1816;
	setp.lt.s32 	%p345, %r1821, %r3918;
	add.s32 	%r1823, %r1816, %r1814;
	add.s32 	%r1824, %r1823, %r1816;
	add.s32 	%r1825, %r1824, %r1816;
	add.s32 	%r1826, %r1825, %r1816;
	add.s32 	%r1827, %r1826, %r1816;
	setp.lt.u32 	%p346, %r1827, 8;
	mov.u32 	%r1828, %tid.x;
	add.s32 	%r1829, %r4052, %r1828;
	mov.u32 	%r1830, %ntid.x;
	add.s32 	%r1831, %r1829, %r1830;
	setp.lt.u32 	%p347, %r1831, 128;
	and.pred  	%p348, %p346, %p347;
	and.pred  	%p349, %p348, %p345;
	mov.u32 	%r1833, %ctaid.x;
	shl.b32 	%r1835, %r1833, 7;
	add.s32 	%r1836, %r1831, %r1835;
	setp.lt.s32 	%p350, %r1836, %r3790;
	and.pred  	%p351, %p349, %p350;
	@%p351 bra 	$L__BB0_178;
	mov.u32 	%r1837, %ntid.y;
	mul.lo.s32 	%r1838, %r1837, 1032;
	mov.u32 	%r1839, %tid.y;
	mov.u32 	%r1840, _ZZ24gemm_kernel_warp_shuffleiiidPKdiS0_idPdiE2Bs;
	mad.lo.s32 	%r1841, %r1839, 1032, %r1840;
	add.s32 	%r1842, %r1841, %r1838;
	add.s32 	%r1843, %r1842, %r1838;
	add.s32 	%r1844, %r1843, %r1838;
	add.s32 	%r1845, %r1844, %r1838;
	add.s32 	%r1846, %r1845, %r1838;
	mov.u32 	%r1847, %tid.x;
	add.s32 	%r1848, %r4052, %r1847;
	mov.u32 	%r1849, %ntid.x;
	add.s32 	%r1850, %r1848, %r1849;
	shl.b32 	%r1851, %r1850, 3;
	add.s32 	%r1852, %r1846, %r1851;
	mov.b64 	%rd154, 0;
	st.shared.u64 	[%r1852], %rd154;
	bra.uni 	$L__BB0_179;
$L__BB0_178:
	ld.param.u32 	%r3978, [_Z24gemm_kernel_warp_shuffleiiidPKdiS0_idPdi_param_7];
	mov.u32 	%r1853, %ntid.y;
	mov.u32 	%r1854, %tid.y;
	add.s32 	%r1855, %r1853, %r1854;
	add.s32 	%r1856, %r1855, %r1853;
	add.s32 	%r1857, %r1856, %r1853;
	add.s32 	%r1858, %r1857, %r1853;
	add.s32 	%r1859, %r1858, %r1853;
	mov.u32 	%r1860, %tid.x;
	add.s32 	%r1861, %r4052, %r1860;
	mov.u32 	%r1862, %ntid.x;
	add.s32 	%r1863, %r1861, %r1862;
	mad.lo.s32 	%r1864, %r1859, %r3978, %r1863;
	mul.wide.s32 	%rd155, %r1864, 8;
	add.s64 	%rd156, %rd406, %rd155;
	ld.global.nc.f64 	%fd745, [%rd156];
	mul.lo.s32 	%r1865, %r1853, 1032;
	mov.u32 	%r1866, _ZZ24gemm_kernel_warp_shuffleiiidPKdiS0_idPdiE2Bs;
	mad.lo.s32 	%r1867, %r1854, 1032, %r1866;
	add.s32 	%r1868, %r1867, %r1865;
	add.s32 	%r1869, %r1868, %r1865;
	add.s32 	%r1870, %r1869, %r1865;
	add.s32 	%r1871, %r1870, %r1865;
	add.s32 	%r1872, %r1871, %r1865;
	shl.b32 	%r1873, %r1863, 3;
	add.s32 	%r1874, %r1872, %r1873;
	st.shared.f64 	[%r1874], %fd745;
$L__BB0_179:
	ld.param.u32 	%r3919, [_Z24gemm_kernel_warp_shuffleiiidPKdiS0_idPdi_param_2];
	ld.param.u32 	%r3791, [_Z24gemm_kernel_warp_shuffleiiidPKdiS0_idPdi_param_1];
	mov.u32 	%r1875, %tid.y;
	add.s32 	%r1876, %r1875, %r4022;
	mov.u32 	%r1877, %ntid.y;
	add.s32 	%r1878, %r1876, %r1877;
	add.s32 	%r1879, %r1878, %r1877;
	add.s32 	%r1880, %r1879, %r1877;
	add.s32 	%r1881, %r1880, %r1877;
	add.s32 	%r1882, %r1881, %r1877;
	setp.lt.s32 	%p352, %r1882, %r3919;
	add.s32 	%r1884, %r1877, %r1875;
	add.s32 	%r1885, %r1884, %r1877;
	add.s32 	%r1886, %r1885, %r1877;
	add.s32 	%r1887, %r1886, %r1877;
	add.s32 	%r1888, %r1887, %r1877;
	setp.lt.u32 	%p353, %r1888, 8;
	mov.u32 	%r1889, %tid.x;
	add.s32 	%r1890, %r4052, %r1889;
	mov.u32 	%r1891, %ntid.x;
	add.s32 	%r1892, %r1890, %r1891;
	add.s32 	%r1893, %r1892, %r1891;
	setp.lt.u32 	%p354, %r1893, 128;
	and.pred  	%p355, %p353, %p354;
	and.pred  	%p356, %p355, %p352;
	mov.u32 	%r1895, %ctaid.x;
	shl.b32 	%r1897, %r1895, 7;
	add.s32 	%r1898, %r1893, %r1897;
	setp.lt.s32 	%p357, %r1898, %r3791;
	and.pred  	%p358, %p356, %p357;
	@%p358 bra 	$L__BB0_181;
	mov.u32 	%r1899, %ntid.y;
	mul.lo.s32 	%r1900, %r1899, 1032;
	mov.u32 	%r1901, %tid.y;
	mov.u32 	%r1902, _ZZ24gemm_kernel_warp_shuffleiiidPKdiS0_idPdiE2Bs;
	mad.lo.s32 	%r1903, %r1901, 1032, %r1902;
	add.s32 	%r1904, %r1903, %r1900;
	add.s32 	%r1905, %r1904, %r1900;
	add.s32 	%r1906, %r1905, %r1900;
	add.s32 	%r1907, %r1906, %r1900;
	add.s32 	%r1908, %r1907, %r1900;
	mov.u32 	%r1909, %tid.x;
	add.s32 	%r1910, %r4052, %r1909;
	mov.u32 	%r1911, %ntid.x;
	add.s32 	%r1912, %r1910, %r1911;
	add.s32 	%r1913, %r1912, %r1911;
	shl.b32 	%r1914, %r1913, 3;
	add.s32 	%r1915, %r1908, %r1914;
	mov.b64 	%rd157, 0;
	st.shared.u64 	[%r1915], %rd157;
	bra.uni 	$L__BB0_182;
$L__BB0_181:
	ld.param.u32 	%r3979, [_Z24gemm_kernel_warp_shuffleiiidPKdiS0_idPdi_param_7];
	mov.u32 	%r1916, %ntid.y;
	mov.u32 	%r1917, %tid.y;
	add.s32 	%r1918, %r1916, %r1917;
	add.s32 	%r1919, %r1918, %r1916;
	add.s32 	%r1920, %r1919, %r1916;
	add.s32 	%r1921, %r1920, %r1916;
	add.s32 	%r1922, %r1921, %r1916;
	mov.u32 	%r1923, %tid.x;
	add.s32 	%r1924, %r4052, %r1923;
	mov.u32 	%r1925, %ntid.x;
	add.s32 	%r1926, %r1924, %r1925;
	add.s32 	%r1927, %r1926, %r1925;
	mad.lo.s32 	%r1928, %r1922, %r3979, %r1927;
	mul.wide.s32 	%rd158, %r1928, 8;
	add.s64 	%rd159, %rd406, %rd158;
	ld.global.nc.f64 	%fd746, [%rd159];
	mul.lo.s32 	%r1929, %r1916, 1032;
	mov.u32 	%r1930, _ZZ24gemm_kernel_warp_shuffleiiidPKdiS0_idPdiE2Bs;
	mad.lo.s32 	%r1931, %r1917, 1032, %r1930;
	add.s32 	%r1932, %r1931, %r1929;
	add.s32 	%r1933, %r1932, %r1929;
	add.s32 	%r1934, %r1933, %r1929;
	add.s32 	%r1935, %r1934, %r1929;
	add.s32 	%r1936, %r1935, %r1929;
	shl.b32 	%r1937, %r1927, 3;
	add.s32 	%r1938, %r1936, %r1937;
	st.shared.f64 	[%r1938], %fd746;
$L__BB0_182:
	ld.param.u32 	%r3920, [_Z24gemm_kernel_warp_shuffleiiidPKdiS0_idPdi_param_2];
	ld.param.u32 	%r3792, [_Z24gemm_kernel_warp_shuffleiiidPKdiS0_idPdi_param_1];
	mov.u32 	%r1939, %tid.y;
	add.s32 	%r1940, %r1939, %r4022;
	mov.u32 	%r1941, %ntid.y;
	add.s32 	%r1942, %r1940, %r1941;
	add.s32 	%r1943, %r1942, %r1941;
	add.s32 	%r1944, %r1943, %r1941;
	add.s32 	%r1945, %r1944, %r1941;
	add.s32 	%r1946, %r1945, %r1941;
	setp.lt.s32 	%p359, %r1946, %r3920;
	add.s32 	%r1948, %r1941, %r1939;
	add.s32 	%r1949, %r1948, %r1941;
	add.s32 	%r1950, %r1949, %r1941;
	add.s32 	%r1951, %r1950, %r1941;
	add.s32 	%r1952, %r1951, %r1941;
	setp.lt.u32 	%p360, %r1952, 8;
	mov.u32 	%r1953, %ntid.x;
	mov.u32 	%r1954, %tid.x;
	add.s32 	%r1955, %r4052, %r1954;
	add.s32 	%r1956, %r1955, %r1953;
	add.s32 	%r1957, %r1956, %r1953;
	add.s32 	%r1958, %r1957, %r1953;
	setp.lt.u32 	%p361, %r1958, 128;
	and.pred  	%p362, %p360, %p361;
	and.pred  	%p363, %p362, %p359;
	mov.u32 	%r1960, %ctaid.x;
	shl.b32 	%r1962, %r1960, 7;
	add.s32 	%r1963, %r1958, %r1962;
	setp.lt.s32 	%p364, %r1963, %r3792;
	and.pred  	%p365, %p363, %p364;
	@%p365 bra 	$L__BB0_184;
	mov.u32 	%r1964, %ntid.y;
	mul.lo.s32 	%r1965, %r1964, 1032;
	mov.u32 	%r1966, %tid.y;
	mov.u32 	%r1967, _ZZ24gemm_kernel_warp_shuffleiiidPKdiS0_idPdiE2Bs;
	mad.lo.s32 	%r1968, %r1966, 1032, %r1967;
	add.s32 	%r1969, %r1968, %r1965;
	add.s32 	%r1970, %r1969, %r1965;
	add.s32 	%r1971, %r1970, %r1965;
	add.s32 	%r1972, %r1971, %r1965;
	add.s32 	%r1973, %r1972, %r1965;
	mov.u32 	%r1974, %tid.x;
	add.s32 	%r1975, %r4052, %r1974;
	mov.u32 	%r1976, %ntid.x;
	add.s32 	%r1977, %r1975, %r1976;
	add.s32 	%r1978, %r1977, %r1976;
	add.s32 	%r1979, %r1978, %r1976;
	shl.b32 	%r1980, %r1979, 3;
	add.s32 	%r1981, %r1973, %r1980;
	mov.b64 	%rd160, 0;
	st.shared.u64 	[%r1981], %rd160;
	bra.uni 	$L__BB0_185;
$L__BB0_184:
	ld.param.u32 	%r3980, [_Z24gemm_kernel_warp_shuffleiiidPKdiS0_idPdi_param_7];
	mov.u32 	%r1982, %ntid.y;
	mov.u32 	%r1983, %tid.y;
	add.s32 	%r1984, %r1982, %r1983;
	add.s32 	%r1985, %r1984, %r1982;
	add.s32 	%r1986, %r1985, %r1982;
	add.s32 	%r1987, %r1986, %r1982;
	add.s32 	%r1988, %r1987, %r1982;
	mov.u32 	%r1989, %tid.x;
	add.s32 	%r1990, %r4052, %r1989;
	mov.u32 	%r1991, %ntid.x;
	add.s32 	%r1992, %r1990, %r1991;
	add.s32 	%r1993, %r1992, %r1991;
	add.s32 	%r1994, %r1993, %r1991;
	mad.lo.s32 	%r1995, %r1988, %r3980, %r1994;
	mul.wide.s32 	%rd161, %r1995, 8;
	add.s64 	%rd162, %rd406, %rd161;
	ld.global.nc.f64 	%fd747, [%rd162];
	mul.lo.s32 	%r1996, %r1982, 1032;
	mov.u32 	%r1997, _ZZ24gemm_kernel_warp_shuffleiiidPKdiS0_idPdiE2Bs;
	mad.lo.s32 	%r1998, %r1983, 1032, %r1997;
	add.s32 	%r1999, %r1998, %r1996;
	add.s32 	%r2000, %r1999, %r1996;
	add.s32 	%r2001, %r2000, %r1996;
	add.s32 	%r2002, %r2001, %r1996;
	add.s32 	%r2003, %r2002, %r1996;
	shl.b32 	%r2004, %r1994, 3;
	add.s32 	%r2005, %r2003, %r2004;
	st.shared.f64 	[%r2005], %fd747;
$L__BB0_185:
	mov.u32 	%r2006, %ntid.x;
	shl.b32 	%r2007, %r2006, 2;
	add.s32 	%r4052, %r2007, %r4052;
	add.s32 	%r4051, %r4051, 4;
	setp.ne.s32 	%p366, %r4051, %r5;
	@%p366 bra 	$L__BB0_173;
$L__BB0_186:
	@%p93 bra 	$L__BB0_198;
	ld.param.u32 	%r3921, [_Z24gemm_kernel_warp_shuffleiiidPKdiS0_idPdi_param_2];
	ld.param.u32 	%r3793, [_Z24gemm_kernel_warp_shuffleiiidPKdiS0_idPdi_param_1];
	mov.u32 	%r2008, %tid.y;
	add.s32 	%r2009, %r2008, %r4022;
	mov.u32 	%r2010, %ntid.y;
	add.s32 	%r2011, %r2009, %r2010;
	add.s32 	%r2012, %r2011, %r2010;
	add.s32 	%r2013, %r2012, %r2010;
	add.s32 	%r2014, %r2013, %r2010;
	add.s32 	%r2015, %r2014, %r2010;
	setp.lt.s32 	%p368, %r2015, %r3921;
	add.s32 	%r2017, %r2010, %r2008;
	add.s32 	%r2018, %r2017, %r2010;
	add.s32 	%r2019, %r2018, %r2010;
	add.s32 	%r2020, %r2019, %r2010;
	add.s32 	%r2021, %r2020, %r2010;
	setp.lt.u32 	%p369, %r2021, 8;
	mov.u32 	%r2022, %tid.x;
	add.s32 	%r92, %r4052, %r2022;
	setp.lt.u32 	%p370, %r92, 128;
	and.pred  	%p371, %p369, %p370;
	and.pred  	%p372, %p371, %p368;
	mov.u32 	%r2024, %ctaid.x;
	shl.b32 	%r2026, %r2024, 7;
	add.s32 	%r2027, %r2026, %r92;
	setp.lt.s32 	%p373, %r2027, %r3793;
	and.pred  	%p374, %p372, %p373;
	@%p374 bra 	$L__BB0_189;
	mov.u32 	%r2028, %ntid.y;
	mul.lo.s32 	%r2029, %r2028, 1032;
	mov.u32 	%r2030, %tid.y;
	mov.u32 	%r2031, _ZZ24gemm_kernel_warp_shuffleiiidPKdiS0_idPdiE2Bs;
	mad.lo.s32 	%r2032, %r2030, 1032, %r2031;
	add.s32 	%r2033, %r2032, %r2029;
	add.s32 	%r2034, %r2033, %r2029;
	add.s32 	%r2035, %r2034, %r2029;
	add.s32 	%r2036, %r2035, %r2029;
	add.s32 	%r2037, %r2036, %r2029;
	shl.b32 	%r2038, %r92, 3;
	add.s32 	%r2039, %r2037, %r2038;
	mov.b64 	%rd163, 0;
	st.shared.u64 	[%r2039], %rd163;
	bra.uni 	$L__BB0_190;
$L__BB0_189:
	ld.param.u32 	%r3981, [_Z24gemm_kernel_warp_shuffleiiidPKdiS0_idPdi_param_7];
	mov.u32 	%r2040, %ntid.y;
	mov.u32 	%r2041, %tid.y;
	add.s32 	%r2042, %r2040, %r2041;
	add.s32 	%r2043, %r2042, %r2040;
	add.s32 	%r2044, %r2043, %r2040;
	add.s32 	%r2045, %r2044, %r2040;
	add.s32 	%r2046, %r2045, %r2040;
	mad.lo.s32 	%r2047, %r2046, %r3981, %r92;
	mul.wide.s32 	%rd164, %r2047, 8;
	add.s64 	%rd165, %rd406, %rd164;
	ld.global.nc.f64 	%fd748, [%rd165];
	mul.lo.s32 	%r2048, %r2040, 1032;
	mov.u32 	%r2049, _ZZ24gemm_kernel_warp_shuffleiiidPKdiS0_idPdiE2Bs;
	mad.lo.s32 	%r2050, %r2041, 1032, %r2049;
	add.s32 	%r2051, %r2050, %r2048;
	add.s32 	%r2052, %r2051, %r2048;
	add.s32 	%r2053, %r2052, %r2048;
	add.s32 	%r2054, %r2053, %r2048;
	add.s32 	%r2055, %r2054, %r2048;
	shl.b32 	%r2056, %r92, 3;
	add.s32 	%r2057, %r2055, %r2056;
	st.shared.f64 	[%r2057], %fd748;
$L__BB0_190:
	setp.eq.s32 	%p375, %r4, 1;
	@%p375 bra 	$L__BB0_198;
	ld.param.u32 	%r3922, [_Z24gemm_kernel_warp_shuffleiiidPKdiS0_idPdi_param_2];
	ld.param.u32 	%r3794, [_Z24gemm_kernel_warp_shuffleiiidPKdiS0_idPdi_param_1];
	mov.u32 	%r2058, %tid.y;
	add.s32 	%r2059, %r2058, %r4022;
	mov.u32 	%r2060, %ntid.y;
	add.s32 	%r2061, %r2059, %r2060;
	add.s32 	%r2062, %r2061, %r2060;
	add.s32 	%r2063, %r2062, %r2060;
	add.s32 	%r2064, %r2063, %r2060;
	add.s32 	%r2065, %r2064, %r2060;
	setp.lt.s32 	%p376, %r2065, %r3922;
	add.s32 	%r2067, %r2060, %r2058;
	add.s32 	%r2068, %r2067, %r2060;
	add.s32 	%r2069, %r2068, %r2060;
	add.s32 	%r2070, %r2069, %r2060;
	add.s32 	%r2071, %r2070, %r2060;
	setp.lt.u32 	%p377, %r2071, 8;
	mov.u32 	%r2072, %ntid.x;
	add.s32 	%r93, %r92, %r2072;
	setp.lt.u32 	%p378, %r93, 128;
	and.pred  	%p379, %p377, %p378;
	and.pred  	%p380, %p379, %p376;
	mov.u32 	%r2074, %ctaid.x;
	shl.b32 	%r2076, %r2074, 7;
	add.s32 	%r94, %r93, %r2076;
	setp.lt.s32 	%p381, %r94, %r3794;
	and.pred  	%p382, %p380, %p381;
	@%p382 bra 	$L__BB0_193;
	mov.u32 	%r2077, %ntid.y;
	mul.lo.s32 	%r2078, %r2077, 1032;
	mov.u32 	%r2079, %tid.y;
	mov.u32 	%r2080, _ZZ24gemm_kernel_warp_shuffleiiidPKdiS0_idPdiE2Bs;
	mad.lo.s32 	%r2081, %r2079, 1032, %r2080;
	add.s32 	%r2082, %r2081, %r2078;
	add.s32 	%r2083, %r2082, %r2078;
	add.s32 	%r2084, %r2083, %r2078;
	add.s32 	%r2085, %r2084, %r2078;
	add.s32 	%r2086, %r2085, %r2078;
	shl.b32 	%r2087, %r93, 3;
	add.s32 	%r2088, %r2086, %r2087;
	mov.b64 	%rd166, 0;
	st.shared.u64 	[%r2088], %rd166;
	bra.uni 	$L__BB0_194;
$L__BB0_193:
	ld.param.u32 	%r3982, [_Z24gemm_kernel_warp_shuffleiiidPKdiS0_idPdi_param_7];
	mov.u32 	%r2089, %ntid.y;
	mov.u32 	%r2090, %tid.y;
	add.s32 	%r2091, %r2089, %r2090;
	add.s32 	%r2092, %r2091, %r2089;
	add.s32 	%r2093, %r2092, %r2089;
	add.s32 	%r2094, %r2093, %r2089;
	add.s32 	%r2095, %r2094, %r2089;
	mad.lo.s32 	%r2096, %r2095, %r3982, %r93;
	mul.wide.s32 	%rd167, %r2096, 8;
	add.s64 	%rd168, %rd406, %rd167;
	ld.global.nc.f64 	%fd749, [%rd168];
	mul.lo.s32 	%r2097, %r2089, 1032;
	mov.u32 	%r2098, _ZZ24gemm_kernel_warp_shuffleiiidPKdiS0_idPdiE2Bs;
	mad.lo.s32 	%r2099, %r2090, 1032, %r2098;
	add.s32 	%r2100, %r2099, %r2097;
	add.s32 	%r2101, %r2100, %r2097;
	add.s32 	%r2102, %r2101, %r2097;
	add.s32 	%r2103, %r2102, %r2097;
	add.s32 	%r2104, %r2103, %r2097;
	shl.b32 	%r2105, %r93, 3;
	add.s32 	%r2106, %r2104, %r2105;
	st.shared.f64 	[%r2106], %fd749;
$L__BB0_194:
	setp.eq.s32 	%p383, %r4, 2;
	@%p383 bra 	$L__BB0_198;
	ld.param.u32 	%r3923, [_Z24gemm_kernel_warp_shuffleiiidPKdiS0_idPdi_param_2];
	ld.param.u32 	%r3795, [_Z24gemm_kernel_warp_shuffleiiidPKdiS0_idPdi_param_1];
	mov.u32 	%r2107, %tid.y;
	add.s32 	%r2108, %r2107, %r4022;
	mov.u32 	%r2109, %ntid.y;
	add.s32 	%r2110, %r2108, %r2109;
	add.s32 	%r2111, %r2110, %r2109;
	add.s32 	%r2112, %r2111, %r2109;
	add.s32 	%r2113, %r2112, %r2109;
	add.s32 	%r2114, %r2113, %r2109;
	setp.lt.s32 	%p384, %r2114, %r3923;
	add.s32 	%r2116, %r2109, %r2107;
	add.s32 	%r2117, %r2116, %r2109;
	add.s32 	%r2118, %r2117, %r2109;
	add.s32 	%r2119, %r2118, %r2109;
	add.s32 	%r2120, %r2119, %r2109;
	setp.lt.u32 	%p385, %r2120, 8;
	mov.u32 	%r2121, %ntid.x;
	add.s32 	%r95, %r93, %r2121;
	setp.lt.u32 	%p386, %r95, 128;
	and.pred  	%p387, %p385, %p386;
	and.pred  	%p388, %p387, %p384;
	add.s32 	%r2123, %r94, %r2121;
	setp.lt.s32 	%p389, %r2123, %r3795;
	and.pred  	%p390, %p388, %p389;
	@%p390 bra 	$L__BB0_197;
	mov.u32 	%r2124, %ntid.y;
	mul.lo.s32 	%r2125, %r2124, 1032;
	mov.u32 	%r2126, %tid.y;
	mov.u32 	%r2127, _ZZ24gemm_kernel_warp_shuffleiiidPKdiS0_idPdiE2Bs;
	mad.lo.s32 	%r2128, %r2126, 1032, %r2127;
	add.s32 	%r2129, %r2128, %r2125;
	add.s32 	%r2130, %r2129, %r2125;
	add.s32 	%r2131, %r2130, %r2125;
	add.s32 	%r2132, %r2131, %r2125;
	add.s32 	%r2133, %r2132, %r2125;
	shl.b32 	%r2134, %r95, 3;
	add.s32 	%r2135, %r2133, %r2134;
	mov.b64 	%rd169, 0;
	st.shared.u64 	[%r2135], %rd169;
	bra.uni 	$L__BB0_198;
$L__BB0_197:
	ld.param.u32 	%r3983, [_Z24gemm_kernel_warp_shuffleiiidPKdiS0_idPdi_param_7];
	mov.u32 	%r2136, %ntid.y;
	mov.u32 	%r2137, %tid.y;
	add.s32 	%r2138, %r2136, %r2137;
	add.s32 	%r2139, %r2138, %r2136;
	add.s32 	%r2140, %r2139, %r2136;
	add.s32 	%r2141, %r2140, %r2136;
	add.s32 	%r2142, %r2141, %r2136;
	mad.lo.s32 	%r2143, %r2142, %r3983, %r95;
	mul.wide.s32 	%rd170, %r2143, 8;
	add.s64 	%rd171, %rd406, %rd170;
	ld.global.nc.f64 	%fd750, [%rd171];
	mul.lo.s32 	%r2144, %r2136, 1032;
	mov.u32 	%r2145, _ZZ24gemm_kernel_warp_shuffleiiidPKdiS0_idPdiE2Bs;
	mad.lo.s32 	%r2146, %r2137, 1032, %r2145;
	add.s32 	%r2147, %r2146, %r2144;
	add.s32 	%r2148, %r2147, %r2144;
	add.s32 	%r2149, %r2148, %r2144;
	add.s32 	%r2150, %r2149, %r2144;
	add.s32 	%r2151, %r2150, %r2144;
	shl.b32 	%r2152, %r95, 3;
	add.s32 	%r2153, %r2151, %r2152;
	st.shared.f64 	[%r2153], %fd750;
$L__BB0_198:
	mov.u32 	%r2155, %ntid.x;
	setp.gt.u32 	%p391, %r2155, 42;
	mov.b32 	%r4055, 0;
	@%p391 bra 	$L__BB0_213;
	mov.b32 	%r4055, 0;
	mov.u32 	%r4054, %r4055;
$L__BB0_200:
	.pragma "nounroll";
	ld.param.u32 	%r3924, [_Z24gemm_kernel_warp_shuffleiiidPKdiS0_idPdi_param_2];
	ld.param.u32 	%r3796, [_Z24gemm_kernel_warp_shuffleiiidPKdiS0_idPdi_param_1];
	mov.u32 	%r2157, %tid.y;
	add.s32 	%r2158, %r2157, %r4022;
	mov.u32 	%r2159, %ntid.y;
	add.s32 	%r2160, %r2158, %r2159;
	add.s32 	%r2161, %r2160, %r2159;
	add.s32 	%r2162, %r2161, %r2159;
	add.s32 	%r2163, %r2162, %r2159;
	add.s32 	%r2164, %r2163, %r2159;
	add.s32 	%r2165, %r2164, %r2159;
	setp.lt.s32 	%p392, %r2165, %r3924;
	add.s32 	%r2167, %r2159, %r2157;
	add.s32 	%r2168, %r2167, %r2159;
	add.s32 	%r2169, %r2168, %r2159;
	add.s32 	%r2170, %r2169, %r2159;
	add.s32 	%r2171, %r2170, %r2159;
	add.s32 	%r2172, %r2171, %r2159;
	setp.lt.u32 	%p393, %r2172, 8;
	mov.u32 	%r2173, %tid.x;
	add.s32 	%r2175, %r4055, %r2173;
	setp.lt.u32 	%p394, %r2175, 128;
	and.pred  	%p395, %p393, %p394;
	and.pred  	%p396, %p395, %p392;
	mov.u32 	%r2176, %ctaid.x;
	shl.b32 	%r2178, %r2176, 7;
	add.s32 	%r2179, %r2178, %r2175;
	setp.lt.s32 	%p397, %r2179, %r3796;
	and.pred  	%p398, %p396, %p397;
	@%p398 bra 	$L__BB0_202;
	mov.u32 	%r2180, %tid.y;
	mov.u32 	%r2181, _ZZ24gemm_kernel_warp_shuffleiiidPKdiS0_idPdiE2Bs;
	mad.lo.s32 	%r2182, %r2180, 1032, %r2181;
	mov.u32 	%r2183, %ntid.y;
	mul.lo.s32 	%r2184, %r2183, 1032;
	add.s32 	%r2185, %r2182, %r2184;
	add.s32 	%r2186, %r2185, %r2184;
	add.s32 	%r2187, %r2186, %r2184;
	add.s32 	%r2188, %r2187, %r2184;
	add.s32 	%r2189, %r2188, %r2184;
	add.s32 	%r2190, %r2189, %r2184;
	mov.u32 	%r2191, %tid.x;
	add.s32 	%r2192, %r4055, %r2191;
	shl.b32 	%r2193, %r2192, 3;
	add.s32 	%r2194, %r2190, %r2193;
	mov.b64 	%rd172, 0;
	st.shared.u64 	[%r2194], %rd172;
	bra.uni 	$L__BB0_203;
$L__BB0_202:
	ld.param.u32 	%r3984, [_Z24gemm_kernel_warp_shuffleiiidPKdiS0_idPdi_param_7];
	mov.u32 	%r2195, %ntid.y;
	mov.u32 	%r2196, %tid.y;
	add.s32 	%r2197, %r2195, %r2196;
	add.s32 	%r2198, %r2197, %r2195;
	add.s32 	%r2199, %r2198, %r2195;
	add.s32 	%r2200, %r2199, %r2195;
	add.s32 	%r2201, %r2200, %r2195;
	add.s32 	%r2202, %r2201, %r2195;
	mov.u32 	%r2203, %tid.x;
	add.s32 	%r2204, %r4055, %r2203;
	mad.lo.s32 	%r2205, %r2202, %r3984, %r2204;
	mul.wide.s32 	%rd173, %r2205, 8;
	add.s64 	%rd174, %rd406, %rd173;
	ld.global.nc.f64 	%fd751, [%rd174];
	mov.u32 	%r2206, _ZZ24gemm_kernel_warp_shuffleiiidPKdiS0_idPdiE2Bs;
	mad.lo.s32 	%r2207, %r2196, 1032, %r2206;
	mul.lo.s32 	%r2208, %r2195, 1032;
	add.s32 	%r2209, %r2207, %r2208;
	add.s32 	%r2210, %r2209, %r2208;
	add.s32 	%r2211, %r2210, %r2208;
	add.s32 	%r2212, %r2211, %r2208;
	add.s32 	%r2213, %r2212, %r2208;
	add.s32 	%r2214, %r2213, %r2208;
	shl.b32 	%r2215, %r2204, 3;
	add.s32 	%r2216, %r2214, %r2215;
	st.shared.f64 	[%r2216], %fd751;
$L__BB0_203:
	ld.param.u32 	%r3925, [_Z24gemm_kernel_warp_shuffleiiidPKdiS0_idPdi_param_2];
	ld.param.u32 	%r3797, [_Z24gemm_kernel_warp_shuffleiiidPKdiS0_idPdi_param_1];
	mov.u32 	%r2217, %tid.y;
	add.s32 	%r2218, %r2217, %r4022;
	mov.u32 	%r2219, %ntid.y;
	add.s32 	%r2220, %r2218, %r2219;
	add.s32 	%r2221, %r2220, %r2219;
	add.s32 	%r2222, %r2221, %r2219;
	add.s32 	%r2223, %r2222, %r2219;
	add.s32 	%r2224, %r2223, %r2219;
	add.s32 	%r2225, %r2224, %r2219;
	setp.lt.s32 	%p399, %r2225, %r3925;
	add.s32 	%r2227, %r2219, %r2217;
	add.s32 	%r2228, %r2227, %r2219;
	add.s32 	%r2229, %r2228, %r2219;
	add.s32 	%r2230, %r2229, %r2219;
	add.s32 	%r2231, %r2230, %r2219;
	add.s32 	%r2232, %r2231, %r2219;
	setp.lt.u32 	%p400, %r2232, 8;
	mov.u32 	%r2233, %tid.x;
	add.s32 	%r2234, %r4055, %r2233;
	mov.u32 	%r2235, %ntid.x;
	add.s32 	%r2236, %r2234, %r2235;
	setp.lt.u32 	%p401, %r2236, 128;
	and.pred  	%p402, %p400, %p401;
	and.pred  	%p403, %p402, %p399;
	mov.u32 	%r2238, %ctaid.x;
	shl.b32 	%r2240, %r2238, 7;
	add.s32 	%r2241, %r2236, %r2240;
	setp.lt.s32 	%p404, %r2241, %r3797;
	and.pred  	%p405, %p403, %p404;
	@%p405 bra 	$L__BB0_205;
	mov.u32 	%r2242, %tid.y;
	mov.u32 	%r2243, _ZZ24gemm_kernel_warp_shuffleiiidPKdiS0_idPdiE2Bs;
	mad.lo.s32 	%r2244, %r2242, 1032, %r2243;
	mov.u32 	%r2245, %ntid.y;
	mul.lo.s32 	%r2246, %r2245, 1032;
	add.s32 	%r2247, %r2244, %r2246;
	add.s32 	%r2248, %r2247, %r2246;
	add.s32 	%r2249, %r2248, %r2246;
	add.s32 	%r2250, %r2249, %r2246;
	add.s32 	%r2251, %r2250, %r2246;
	add.s32 	%r2252, %r2251, %r2246;
	mov.u32 	%r2253, %tid.x;
	add.s32 	%r2254, %r4055, %r2253;
	mov.u32 	%r2255, %ntid.x;
	add.s32 	%r2256, %r2254, %r2255;
	shl.b32 	%r2257, %r2256, 3;
	add.s32 	%r2258, %r2252, %r2257;
	mov.b64 	%rd175, 0;
	st.shared.u64 	[%r2258], %rd175;
	bra.uni 	$L__BB0_206;
$L__BB0_205:
	ld.param.u32 	%r3985, [_Z24gemm_kernel_warp_shuffleiiidPKdiS0_idPdi_param_7];
	mov.u32 	%r2259, %ntid.y;
	mov.u32 	%r2260, %tid.y;
	add.s32 	%r2261, %r2259, %r2260;
	add.s32 	%r2262, %r2261, %r2259;
	add.s32 	%r2263, %r2262, %r2259;
	add.s32 	%r2264, %r2263, %r2259;
	add.s32 	%r2265, %r2264, %r2259;
	add.s32 	%r2266, %r2265, %r2259;
	mov.u32 	%r2267, %tid.x;
	add.s32 	%r2268, %r4055, %r2267;
	mov.u32 	%r2269, %ntid.x;
	add.s32 	%r2270, %r2268, %r2269;
	mad.lo.s32 	%r2271, %r2266, %r3985, %r2270;
	mul.wide.s32 	%rd176, %r2271, 8;
	add.s64 	%rd177, %rd406, %rd176;
	ld.global.nc.f64 	%fd752, [%rd177];
	mov.u32 	%r2272, _ZZ24gemm_kernel_warp_shuffleiiidPKdiS0_idPdiE2Bs;
	mad.lo.s32 	%r2273, %r2260, 1032, %r2272;
	mul.lo.s32 	%r2274, %r2259, 1032;
	add.s32 	%r2275, %r2273, %r2274;
	add.s32 	%r2276, %r2275, %r2274;
	add.s32 	%r2277, %r2276, %r2274;
	add.s32 	%r2278, %r2277, %r2274;
	add.s32 	%r2279, %r2278, %r2274;
	add.s32 	%r2280, %r2279, %r2274;
	shl.b32 	%r2281, %r2270, 3;
	add.s32 	%r2282, %r2280, %r2281;
	st.shared.f64 	[%r2282], %fd752;
$L__BB0_206:
	ld.param.u32 	%r3926, [_Z24gemm_kernel_warp_shuffleiiidPKdiS0_idPdi_param_2];
	ld.param.u32 	%r3798, [_Z24gemm_kernel_warp_shuffleiiidPKdiS0_idPdi_param_1];
	mov.u32 	%r2283, %tid.y;
	add.s32 	%r2284, %r2283, %r4022;
	mov.u32 	%r2285, %ntid.y;
	add.s32 	%r2286, %r2284, %r2285;
	add.s32 	%r2287, %r2286, %r2285;
	add.s32 	%r2288, %r2287, %r2285;
	add.s32 	%r2289, %r2288, %r2285;
	add.s32 	%r2290, %r2289, %r2285;
	add.s32 	%r2291, %r2290, %r2285;
	setp.lt.s32 	%p406, %r2291, %r3926;
	add.s32 	%r2293, %r2285, %r2283;
	add.s32 	%r2294, %r2293, %r2285;
	add.s32 	%r2295, %r2294, %r2285;
	add.s32 	%r2296, %r2295, %r2285;
	add.s32 	%r2297, %r2296, %r2285;
	add.s32 	%r2298, %r2297, %r2285;
	setp.lt.u32 	%p407, %r2298, 8;
	mov.u32 	%r2299, %tid.x;
	add.s32 	%r2300, %r4055, %r2299;
	mov.u32 	%r2301, %ntid.x;
	add.s32 	%r2302, %r2300, %r2301;
	add.s32 	%r2303, %r2302, %r2301;
	setp.lt.u32 	%p408, %r2303, 128;
	and.pred  	%p409, %p407, %p408;
	and.pred  	%p410, %p409, %p406;
	mov.u32 	%r2305, %ctaid.x;
	shl.b32 	%r2307, %r2305, 7;
	add.s32 	%r2308, %r2303, %r2307;
	setp.lt.s32 	%p411, %r2308, %r3798;
	and.pred  	%p412, %p410, %p411;
	@%p412 bra 	$L__BB0_208;
	mov.u32 	%r2309, %tid.y;
	mov.u32 	%r2310, _ZZ24gemm_kernel_warp_shuffleiiidPKdiS0_idPdiE2Bs;
	mad.lo.s32 	%r2311, %r2309, 1032, %r2310;
	mov.u32 	%r2312, %ntid.y;
	mul.lo.s32 	%r2313, %r2312, 1032;
	add.s32 	%r2314, %r2311, %r2313;
	add.s32 	%r2315, %r2314, %r2313;
	add.s32 	%r2316, %r2315, %r2313;
	add.s32 	%r2317, %r2316, %r2313;
	add.s32 	%r2318, %r2317, %r2313;
	add.s32 	%r2319, %r2318, %r2313;
	mov.u32 	%r2320, %tid.x;
	add.s32 	%r2321, %r4055, %r2320;
	mov.u32 	%r2322, %ntid.x;
	add.s32 	%r2323, %r2321, %r2322;
	add.s32 	%r2324, %r2323, %r2322;
	shl.b32 	%r2325, %r2324, 3;
	add.s32 	%r2326, %r2319, %r2325;
	mov.b64 	%rd178, 0;
	st.shared.u64 	[%r2326], %rd178;
	bra.uni 	$L__BB0_209;
$L__BB0_208:
	ld.param.u32 	%r3986, [_Z24gemm_kernel_warp_shuffleiiidPKdiS0_idPdi_param_7];
	mov.u32 	%r2327, %ntid.y;
	mov.u32 	%r2328, %tid.y;
	add.s32 	%r2329, %r2327, %r2328;
	add.s32 	%r2330, %r2329, %r2327;
	add.s32 	%r2331, %r2330, %r2327;
	add.s32 	%r2332, %r2331, %r2327;
	add.s32 	%r2333, %r2332, %r2327;
	add.s32 	%r2334, %r2333, %r2327;
	mov.u32 	%r2335, %tid.x;
	add.s32 	%r2336, %r4055, %r2335;
	mov.u32 	%r2337, %ntid.x;
	add.s32 	%r2338, %r2336, %r2337;
	add.s32 	%r2339, %r2338, %r2337;
	mad.lo.s32 	%r2340, %r2334, %r3986, %r2339;
	mul.wide.s32 	%rd179, %r2340, 8;
	add.s64 	%rd180, %rd406, %rd179;
	ld.global.nc.f64 	%fd753, [%rd180];
	mov.u32 	%r2341, _ZZ24gemm_kernel_warp_shuffleiiidPKdiS0_idPdiE2Bs;
	mad.lo.s32 	%r2342, %r2328, 1032, %r2341;
	mul.lo.s32 	%r2343, %r2327, 1032;
	add.s32 	%r2344, %r2342, %r2343;
	add.s32 	%r2345, %r2344, %r2343;
	add.s32 	%r2346, %r2345, %r2343;
	add.s32 	%r2347, %r2346, %r2343;
	add.s32 	%r2348, %r2347, %r2343;
	add.s32 	%r2349, %r2348, %r2343;
	shl.b32 	%r2350, %r2339, 3;
	add.s32 	%r2351, %r2349, %r2350;
	st.shared.f64 	[%r2351], %fd753;
$L__BB0_209:
	ld.param.u32 	%r3927, [_Z24gemm_kernel_warp_shuffleiiidPKdiS0_idPdi_param_2];
	ld.param.u32 	%r3799, [_Z24gemm_kernel_warp_shuffleiiidPKdiS0_idPdi_param_1];
	mov.u32 	%r2352, %tid.y;
	add.s32 	%r2353, %r2352, %r4022;
	mov.u32 	%r2354, %ntid.y;
	add.s32 	%r2355, %r2353, %r2354;
	add.s32 	%r2356, %r2355, %r2354;
	add.s32 	%r2357, %r2356, %r2354;
	add.s32 	%r2358, %r2357, %r2354;
	add.s32 	%r2359, %r2358, %r2354;
	add.s32 	%r2360, %r2359, %r2354;
	setp.lt.s32 	%p413, %r2360, %r3927;
	add.s32 	%r2362, %r2354, %r2352;
	add.s32 	%r2363, %r2362, %r2354;
	add.s32 	%r2364, %r2363, %r2354;
	add.s32 	%r2365, %r2364, %r2354;
	add.s32 	%r2366, %r2365, %r2354;
	add.s32 	%r2367, %r2366, %r2354;
	setp.lt.u32 	%p414, %r2367, 8;
	mov.u32 	%r2368, %ntid.x;
	mov.u32 	%r2369, %tid.x;
	add.s32 	%r2370, %r4055, %r2369;
	add.s32 	%r2371, %r2370, %r2368;
	add.s32 	%r2372, %r2371, %r2368;
	add.s32 	%r2373, %r2372, %r2368;
	setp.lt.u32 	%p415, %r2373, 128;
	and.pred  	%p416, %p414, %p415;
	and.pred  	%p417, %p416, %p413;
	mov.u32 	%r2375, %ctaid.x;
	shl.b32 	%r2377, %r2375, 7;
	add.s32 	%r2378, %r2373, %r2377;
	setp.lt.s32 	%p418, %r2378, %r3799;
	and.pred  	%p419, %p417, %p418;
	@%p419 bra 	$L__BB0_211;
	mov.u32 	%r2379, %tid.y;
	mov.u32 	%r2380, _ZZ24gemm_kernel_warp_shuffleiiidPKdiS0_idPdiE2Bs;
	mad.lo.s32 	%r2381, %r2379, 1032, %r2380;
	mov.u32 	%r2382, %ntid.y;
	mul.lo.s32 	%r2383, %r2382, 1032;
	add.s32 	%r2384, %r2381, %r2383;
	add.s32 	%r2385, %r2384, %r2383;
	add.s32 	%r2386, %r2385, %r2383;
	add.s32 	%r2387, %r2386, %r2383;
	add.s32 	%r2388, %r2387, %r2383;
	add.s32 	%r2389, %r2388, %r2383;
	mov.u32 	%r2390, %tid.x;
	add.s32 	%r2391, %r4055, %r2390;
	mov.u32 	%r2392, %ntid.x;
	add.s32 	%r2393, %r2391, %r2392;
	add.s32 	%r2394, %r2393, %r2392;
	add.s32 	%r2395, %r2394, %r2392;
	shl.b32 	%r2396, %r2395, 3;
	add.s32 	%r2397, %r2389, %r2396;
	mov.b64 	%rd181, 0;
	st.shared.u64 	[%r2397], %rd181;
	bra.uni 	$L__BB0_212;
$L__BB0_211:
	ld.param.u32 	%r3987, [_Z24gemm_kernel_warp_shuffleiiidPKdiS0_idPdi_param_7];
	mov.u32 	%r2398, %ntid.y;
	mov.u32 	%r2399, %tid.y;
	add.s32 	%r2400, %r2398, %r2399;
	add.s32 	%r2401, %r2400, %r2398;
	add.s32 	%r2402, %r2401, %r2398;
	add.s32 	%r2403, %r2402, %r2398;
	add.s32 	%r2404, %r2403, %r2398;
	add.s32 	%r2405, %r2404, %r2398;
	mov.u32 	%r2406, %tid.x;
	add.s32 	%r2407, %r4055, %r2406;
	mov.u32 	%r2408, %ntid.x;
	add.s32 	%r2409, %r2407, %r2408;
	add.s32 	%r2410, %r2409, %r2408;
	add.s32 	%r2411, %r2410, %r2408;
	mad.lo.s32 	%r2412, %r2405, %r3987, %r2411;
	mul.wide.s32 	%rd182, %r2412, 8;
	add.s64 	%rd183, %rd406, %rd182;
	ld.global.nc.f64 	%fd754, [%rd183];
	mov.u32 	%r2413, _ZZ24gemm_kernel_warp_shuffleiiidPKdiS0_idPdiE2Bs;
	mad.lo.s32 	%r2414, %r2399, 1032, %r2413;
	mul.lo.s32 	%r2415, %r2398, 1032;
	add.s32 	%r2416, %r2414, %r2415;
	add.s32 	%r2417, %r2416, %r2415;
	add.s32 	%r2418, %r2417, %r2415;
	add.s32 	%r2419, %r2418, %r2415;
	add.s32 	%r2420, %r2419, %r2415;
	add.s32 	%r2421, %r2420, %r2415;
	shl.b32 	%r2422, %r2411, 3;
	add.s32 	%r2423, %r2421, %r2422;
	st.shared.f64 	[%r2423], %fd754;
$L__BB0_212:
	mov.u32 	%r2424, %ntid.x;
	shl.b32 	%r2425, %r2424, 2;
	add.s32 	%r4055, %r2425, %r4055;
	add.s32 	%r4054, %r4054, 4;
	setp.ne.s32 	%p420, %r4054, %r5;
	@%p420 bra 	$L__BB0_200;
$L__BB0_213:
	@%p93 bra 	$L__BB0_225;
	ld.param.u32 	%r3928, [_Z24gemm_kernel_warp_shuffleiiidPKdiS0_idPdi_param_2];
	ld.param.u32 	%r3800, [_Z24gemm_kernel_warp_shuffleiiidPKdiS0_idPdi_param_1];
	mov.u32 	%r2426, %tid.y;
	add.s32 	%r2427, %r2426, %r4022;
	mov.u32 	%r2428, %ntid.y;
	add.s32 	%r2429, %r2427, %r2428;
	add.s32 	%r2430, %r2429, %r2428;
	add.s32 	%r2431, %r2430, %r2428;
	add.s32 	%r2432, %r2431, %r2428;
	add.s32 	%r2433, %r2432, %r2428;
	add.s32 	%r2434, %r2433, %r2428;
	setp.lt.s32 	%p422, %r2434, %r3928;
	add.s32 	%r2436, %r2428, %r2426;
	add.s32 	%r2437, %r2436, %r2428;
	add.s32 	%r2438, %r2437, %r2428;
	add.s32 	%r2439, %r2438, %r2428;
	add.s32 	%r2440, %r2439, %r2428;
	add.s32 	%r2441, %r2440, %r2428;
	setp.lt.u32 	%p423, %r2441, 8;
	mov.u32 	%r2442, %tid.x;
	add.s32 	%r101, %r4055, %r2442;
	setp.lt.u32 	%p424, %r101, 128;
	and.pred  	%p425, %p423, %p424;
	and.pred  	%p426, %p425, %p422;
	mov.u32 	%r2444, %ctaid.x;
	shl.b32 	%r2446, %r2444, 7;
	add.s32 	%r2447, %r2446, %r101;
	setp.lt.s32 	%p427, %r2447, %r3800;
	and.pred  	%p428, %p426, %p427;
	@%p428 bra 	$L__BB0_216;
	mov.u32 	%r2448, %tid.y;
	mov.u32 	%r2449, _ZZ24gemm_kernel_warp_shuffleiiidPKdiS0_idPdiE2Bs;
	mad.lo.s32 	%r2450, %r2448, 1032, %r2449;
	mov.u32 	%r2451, %ntid.y;
	mul.lo.s32 	%r2452, %r2451, 1032;
	add.s32 	%r2453, %r2450, %r2452;
	add.s32 	%r2454, %r2453, %r2452;
	add.s32 	%r2455, %r2454, %r2452;
	add.s32 	%r2456, %r2455, %r2452;
	add.s32 	%r2457, %r2456, %r2452;
	add.s32 	%r2458, %r2457, %r2452;
	shl.b32 	%r2459, %r101, 3;
	add.s32 	%r2460, %r2458, %r2459;
	mov.b64 	%rd184, 0;
	st.shared.u64 	[%r2460], %rd184;
	bra.uni 	$L__BB0_217;
$L__BB0_216:
	ld.param.u32 	%r3988, [_Z24gemm_kernel_warp_shuffleiiidPKdiS0_idPdi_param_7];
	mov.u32 	%r2461, %ntid.y;
	mov.u32 	%r2462, %tid.y;
	add.s32 	%r2463, %r2461, %r2462;
	add.s32 	%r2464, %r2463, %r2461;
	add.s32 	%r2465, %r2464, %r2461;
	add.s32 	%r2466, %r2465, %r2461;
	add.s32 	%r2467, %r2466, %r2461;
	add.s32 	%r2468, %r2467, %r2461;
	mad.lo.s32 	%r2469, %r2468, %r3988, %r101;
	mul.wide.s32 	%rd185, %r2469, 8;
	add.s64 	%rd186, %rd406, %rd185;
	ld.global.nc.f64 	%fd755, [%rd186];
	mov.u32 	%r2470, _ZZ24gemm_kernel_warp_shuffleiiidPKdiS0_idPdiE2Bs;
	mad.lo.s32 	%r2471, %r2462, 1032, %r2470;
	mul.lo.s32 	%r2472, %r2461, 1032;
	add.s32 	%r2473, %r2471, %r2472;
	add.s32 	%r2474, %r2473, %r2472;
	add.s32 	%r2475, %r2474, %r2472;
	add.s32 	%r2476, %r2475, %r2472;
	add.s32 	%r2477, %r2476, %r2472;
	add.s32 	%r2478, %r2477, %r2472;
	shl.b32 	%r2479, %r101, 3;
	add.s32 	%r2480, %r2478, %r2479;
	st.shared.f64 	[%r2480], %fd755;
$L__BB0_217:
	setp.eq.s32 	%p429, %r4, 1;
	@%p429 bra 	$L__BB0_225;
	ld.param.u32 	%r3929, [_Z24gemm_kernel_warp_shuffleiiidPKdiS0_idPdi_param_2];
	ld.param.u32 	%r3801, [_Z24gemm_kernel_warp_shuffleiiidPKdiS0_idPdi_param_1];
	mov.u32 	%r2481, %tid.y;
	add.s32 	%r2482, %r2481, %r4022;
	mov.u32 	%r2483, %ntid.y;
	add.s32 	%r2484, %r2482, %r2483;
	add.s32 	%r2485, %r2484, %r2483;
	add.s32 	%r2486, %r2485, %r2483;
	add.s32 	%r2487, %r2486, %r2483;
	add.s32 	%r2488, %r2487, %r2483;
	add.s32 	%r2489, %r2488, %r2483;
	setp.lt.s32 	%p430, %r2489, %r3929;
	add.s32 	%r2491, %r2483, %r2481;
	add.s32 	%r2492, %r2491, %r2483;
	add.s32 	%r2493, %r2492, %r2483;
	add.s32 	%r2494, %r2493, %r2483;
	add.s32 	%r2495, %r2494, %r2483;
	add.s32 	%r2496, %r2495, %r2483;
	setp.lt.u32 	%p431, %r2496, 8;
	mov.u32 	%r2497, %ntid.x;
	add.s32 	%r102, %r101, %r2497;
	setp.lt.u32 	%p432, %r102, 128;
	and.pred  	%p433, %p431, %p432;
	and.pred  	%p434, %p433, %p430;
	mov.u32 	%r2499, %ctaid.x;
	shl.b32 	%r2501, %r2499, 7;
	add.s32 	%r103, %r102, %r2501;
	setp.lt.s32 	%p435, %r103, %r3801;
	and.pred  	%p436, %p434, %p435;
	@%p436 bra 	$L__BB0_220;
	mov.u32 	%r2502, %tid.y;
	mov.u32 	%r2503, _ZZ24gemm_kernel_warp_shuffleiiidPKdiS0_idPdiE2Bs;
	mad.lo.s32 	%r2504, %r2502, 1032, %r2503;
	mov.u32 	%r2505, %ntid.y;
	mul.lo.s32 	%r2506, %r2505, 1032;
	add.s32 	%r2507, %r2504, %r2506;
	add.s32 	%r2508, %r2507, %r2506;
	add.s32 	%r2509, %r2508, %r2506;
	add.s32 	%r2510, %r2509, %r2506;
	add.s32 	%r2511, %r2510, %r2506;
	add.s32 	%r2512, %r2511, %r2506;
	shl.b32 	%r2513, %r102, 3;
	add.s32 	%r2514, %r2512, %r2513;
	mov.b64 	%rd187, 0;
	st.shared.u64 	[%r2514], %rd187;
	bra.uni 	$L__BB0_221;
$L__BB0_220:
	ld.param.u32 	%r3989, [_Z24gemm_kernel_warp_shuffleiiidPKdiS0_idPdi_param_7];
	mov.u32 	%r2515, %ntid.y;
	mov.u32 	%r2516, %tid.y;
	add.s32 	%r2517, %r2515, %r2516;
	add.s32 	%r2518, %r2517, %r2515;
	add.s32 	%r2519, %r2518, %r2515;
	add.s32 	%r2520, %r2519, %r2515;
	add.s32 	%r2521, %r2520, %r2515;
	add.s32 	%r2522, %r2521, %r2515;
	mad.lo.s32 	%r2523, %r2522, %r3989, %r102;
	mul.wide.s32 	%rd188, %r2523, 8;
	add.s64 	%rd189, %rd406, %rd188;
	ld.global.nc.f64 	%fd756, [%rd189];
	mov.u32 	%r2524, _ZZ24gemm_kernel_warp_shuffleiiidPKdiS0_idPdiE2Bs;
	mad.lo.s32 	%r2525, %r2516, 1032, %r2524;
	mul.lo.s32 	%r2526, %r2515, 1032;
	add.s32 	%r2527, %r2525, %r2526;
	add.s32 	%r2528, %r2527, %r2526;
	add.s32 	%r2529, %r2528, %r2526;
	add.s32 	%r2530, %r2529, %r2526;
	add.s32 	%r2531, %r2530, %r2526;
	add.s32 	%r2532, %r2531, %r2526;
	shl.b32 	%r2533, %r102, 3;
	add.s32 	%r2534, %r2532, %r2533;
	st.shared.f64 	[%r2534], %fd756;
$L__BB0_221:
	setp.eq.s32 	%p437, %r4, 2;
	@%p437 bra 	$L__BB0_225;
	ld.param.u32 	%r3930, [_Z24gemm_kernel_warp_shuffleiiidPKdiS0_idPdi_param_2];
	ld.param.u32 	%r3802, [_Z24gemm_kernel_warp_shuffleiiidPKdiS0_idPdi_param_1];
	mov.u32 	%r2535, %tid.y;
	add.s32 	%r2536, %r2535, %r4022;
	mov.u32 	%r2537, %ntid.y;
	add.s32 	%r2538, %r2536, %r2537;
	add.s32 	%r2539, %r2538, %r2537;
	add.s32 	%r2540, %r2539, %r2537;
	add.s32 	%r2541, %r2540, %r2537;
	add.s32 	%r2542, %r2541, %r2537;
	add.s32 	%r2543, %r2542, %r2537;
	setp.lt.s32 	%p438, %r2543, %r3930;
	add.s32 	%r2545, %r2537, %r2535;
	add.s32 	%r2546, %r2545, %r2537;
	add.s32 	%r2547, %r2546, %r2537;
	add.s32 	%r2548, %r2547, %r2537;
	add.s32 	%r2549, %r2548, %r2537;
	add.s32 	%r2550, %r2549, %r2537;
	setp.lt.u32 	%p439, %r2550, 8;
	mov.u32 	%r2551, %ntid.x;
	add.s32 	%r104, %r102, %r2551;
	setp.lt.u32 	%p440, %r104, 128;
	and.pred  	%p441, %p439, %p440;
	and.pred  	%p442, %p441, %p438;
	add.s32 	%r2553, %r103, %r2551;
	setp.lt.s32 	%p443, %r2553, %r3802;
	and.pred  	%p444, %p442, %p443;
	@%p444 bra 	$L__BB0_224;
	mov.u32 	%r2554, %tid.y;
	mov.u32 	%r2555, _ZZ24gemm_kernel_warp_shuffleiiidPKdiS0_idPdiE2Bs;
	mad.lo.s32 	%r2556, %r2554, 1032, %r2555;
	mov.u32 	%r2557, %ntid.y;
	mul.lo.s32 	%r2558, %r2557, 1032;
	add.s32 	%r2559, %r2556, %r2558;
	add.s32 	%r2560, %r2559, %r2558;
	add.s32 	%r2561, %r2560, %r2558;
	add.s32 	%r2562, %r2561, %r2558;
	add.s32 	%r2563, %r2562, %r2558;
	add.s32 	%r2564, %r2563, %r2558;
	shl.b32 	%r2565, %r104, 3;
	add.s32 	%r2566, %r2564, %r2565;
	mov.b64 	%rd190, 0;
	st.shared.u64 	[%r2566], %rd190;
	bra.uni 	$L__BB0_225;
$L__BB0_224:
	ld.param.u32 	%r3990, [_Z24gemm_kernel_warp_shuffleiiidPKdiS0_idPdi_param_7];
	mov.u32 	%r2567, %ntid.y;
	mov.u32 	%r2568, %tid.y;
	add.s32 	%r2569, %r2567, %r2568;
	add.s32 	%r2570, %r2569, %r2567;
	add.s32 	%r2571, %r2570, %r2567;
	add.s32 	%r2572, %r2571, %r2567;
	add.s32 	%r2573, %r2572, %r2567;
	add.s32 	%r2574, %r2573, %r2567;
	mad.lo.s32 	%r2575, %r2574, %r3990, %r104;
	mul.wide.s32 	%rd191, %r2575, 8;
	add.s64 	%rd192, %rd406, %rd191;
	ld.global.nc.f64 	%fd757, [%rd192];
	mov.u32 	%r2576, _ZZ24gemm_kernel_warp_shuffleiiidPKdiS0_idPdiE2Bs;
	mad.lo.s32 	%r2577, %r2568, 1032, %r2576;
	mul.lo.s32 	%r2578, %r2567, 1032;
	add.s32 	%r2579, %r2577, %r2578;
	add.s32 	%r2580, %r2579, %r2578;
	add.s32 	%r2581, %r2580, %r2578;
	add.s32 	%r2582, %r2581, %r2578;
	add.s32 	%r2583, %r2582, %r2578;
	add.s32 	%r2584, %r2583, %r2578;
	shl.b32 	%r2585, %r104, 3;
	add.s32 	%r2586, %r2584, %r2585;
	st.shared.f64 	[%r2586], %fd757;
$L__BB0_225:
	mov.u32 	%r2588, %ntid.x;
	setp.gt.u32 	%p445, %r2588, 42;
	mov.u32 	%r2589, %ntid.y;
	mov.u32 	%r2590, %tid.y;
	add.s32 	%r2591, %r2590, %r4022;
	add.s32 	%r2592, %r2591, %r2589;
	add.s32 	%r2593, %r2592, %r2589;
	add.s32 	%r2594, %r2593, %r2589;
	add.s32 	%r2595, %r2594, %r2589;
	add.s32 	%r2596, %r2595, %r2589;
	add.s32 	%r2597, %r2596, %r2589;
	add.s32 	%r105, %r2597, %r2589;
	mov.b32 	%r4058, 0;
	@%p445 bra 	$L__BB0_240;
	mov.b32 	%r4058, 0;
	mov.u32 	%r4057, %r4058;
$L__BB0_227:
	.pragma "nounroll";
	ld.param.u32 	%r3931, [_Z24gemm_kernel_warp_shuffleiiidPKdiS0_idPdi_param_2];
	ld.param.u32 	%r3803, [_Z24gemm_kernel_warp_shuffleiiidPKdiS0_idPdi_param_1];
	setp.lt.s32 	%p446, %r105, %r3931;
	mov.u32 	%r2599, %ntid.y;
	mov.u32 	%r2600, %tid.y;
	add.s32 	%r2601, %r2599, %r2600;
	add.s32 	%r2602, %r2601, %r2599;
	add.s32 	%r2603, %r2602, %r2599;
	add.s32 	%r2604, %r2603, %r2599;
	add.s32 	%r2605, %r2604, %r2599;
	add.s32 	%r2606, %r2605, %r2599;
	add.s32 	%r2607, %r2606, %r2599;
	setp.lt.u32 	%p447, %r2607, 8;
	mov.u32 	%r2608, %tid.x;
	add.s32 	%r2610, %r4058, %r2608;
	setp.lt.u32 	%p448, %r2610, 128;
	and.pred  	%p449, %p447, %p448;
	and.pred  	%p450, %p449, %p446;
	mov.u32 	%r2611, %ctaid.x;
	shl.b32 	%r2613, %r2611, 7;
	add.s32 	%r2614, %r2613, %r2610;
	setp.lt.s32 	%p451, %r2614, %r3803;
	and.pred  	%p452, %p450, %p451;
	@%p452 bra 	$L__BB0_229;
	mov.u32 	%r2615, %ntid.y;
	mul.lo.s32 	%r2616, %r2615, 1032;
	mov.u32 	%r2617, %tid.y;
	mov.u32 	%r2618, _ZZ24gemm_kernel_warp_shuffleiiidPKdiS0_idPdiE2Bs;
	mad.lo.s32 	%r2619, %r2617, 1032, %r2618;
	add.s32 	%r2620, %r2619, %r2616;
	add.s32 	%r2621, %r2620, %r2616;
	add.s32 	%r2622, %r2621, %r2616;
	add.s32 	%r2623, %r2622, %r2616;
	add.s32 	%r2624, %r2623, %r2616;
	add.s32 	%r2625, %r2624, %r2616;
	add.s32 	%r2626, %r2625, %r2616;
	mov.u32 	%r2627, %tid.x;
	add.s32 	%r2628, %r4058, %r2627;
	shl.b32 	%r2629, %r2628, 3;
	add.s32 	%r2630, %r2626, %r2629;
	mov.b64 	%rd193, 0;
	st.shared.u64 	[%r2630], %rd193;
	bra.uni 	$L__BB0_230;
$L__BB0_229:
	ld.param.u32 	%r3991, [_Z24gemm_kernel_warp_shuffleiiidPKdiS0_idPdi_param_7];
	mov.u32 	%r2631, %ntid.y;
	mov.u32 	%r2632, %tid.y;
	add.s32 	%r2633, %r2631, %r2632;
	add.s32 	%r2634, %r2633, %r2631;
	add.s32 	%r2635, %r2634, %r2631;
	add.s32 	%r2636, %r2635, %r2631;
	add.s32 	%r2637, %r2636, %r2631;
	add.s32 	%r2638, %r2637, %r2631;
	add.s32 	%r2639, %r2638, %r2631;
	mov.u32 	%r2640, %tid.x;
	add.s32 	%r2641, %r4058, %r2640;
	mad.lo.s32 	%r2642, %r2639, %r3991, %r2641;
	mul.wide.s32 	%rd194, %r2642, 8;
	add.s64 	%rd195, %rd406, %rd194;
	ld.global.nc.f64 	%fd758, [%rd195];
	mul.lo.s32 	%r2643, %r2631, 1032;
	mov.u32 	%r2644, _ZZ24gemm_kernel_warp_shuffleiiidPKdiS0_idPdiE2Bs;
	mad.lo.s32 	%r2645, %r2632, 1032, %r2644;
	add.s32 	%r2646, %r2645, %r2643;
	add.s32 	%r2647, %r2646, %r2643;
	add.s32 	%r2648, %r2647, %r2643;
	add.s32 	%r2649, %r2648, %r2643;
	add.s32 	%r2650, %r2649, %r2643;
	add.s32 	%r2651, %r2650, %r2643;
	add.s32 	%r2652, %r2651, %r2643;
	shl.b32 	%r2653, %r2641, 3;
	add.s32 	%r2654, %r2652, %r2653;
	st.shared.f64 	[%r2654], %fd758;
$L__BB0_230:
	ld.param.u32 	%r3932, [_Z24gemm_kernel_warp_shuffleiiidPKdiS0_idPdi_param_2];
	ld.param.u32 	%r3804, [_Z24gemm_kernel_warp_shuffleiiidPKdiS0_idPdi_param_1];
	setp.lt.s32 	%p453, %r105, %r3932;
	mov.u32 	%r2655, %ntid.y;
	mov.u32 	%r2656, %tid.y;
	add.s32 	%r2657, %r2655, %r2656;
	add.s32 	%r2658, %r2657, %r2655;
	add.s32 	%r2659, %r2658, %r2655;
	add.s32 	%r2660, %r2659, %r2655;
	add.s32 	%r2661, %r2660, %r2655;
	add.s32 	%r2662, %r2661, %r2655;
	add.s32 	%r2663, %r2662, %r2655;
	setp.lt.u32 	%p454, %r2663, 8;
	mov.u32 	%r2664, %tid.x;
	add.s32 	%r2665, %r4058, %r2664;
	mov.u32 	%r2666, %ntid.x;
	add.s32 	%r2667, %r2665, %r2666;
	setp.lt.u32 	%p455, %r2667, 128;
	and.pred  	%p456, %p454, %p455;
	and.pred  	%p457, %p456, %p453;
	mov.u32 	%r2669, %ctaid.x;
	shl.b32 	%r2671, %r2669, 7;
	add.s32 	%r2672, %r2667, %r2671;
	setp.lt.s32 	%p458, %r2672, %r3804;
	and.pred  	%p459, %p457, %p458;
	@%p459 bra 	$L__BB0_232;
	mov.u32 	%r2673, %ntid.y;
	mul.lo.s32 	%r2674, %r2673, 1032;
	mov.u32 	%r2675, %tid.y;
	mov.u32 	%r2676, _ZZ24gemm_kernel_warp_shuffleiiidPKdiS0_idPdiE2Bs;
	mad.lo.s32 	%r2677, %r2675, 1032, %r2676;
	add.s32 	%r2678, %r2677, %r2674;
	add.s32 	%r2679, %r2678, %r2674;
	add.s32 	%r2680, %r2679, %r2674;
	add.s32 	%r2681, %r2680, %r2674;
	add.s32 	%r2682, %r2681, %r2674;
	add.s32 	%r2683, %r2682, %r2674;
	add.s32 	%r2684, %r2683, %r2674;
	mov.u32 	%r2685, %tid.x;
	add.s32 	%r2686, %r4058, %r2685;
	mov.u32 	%r2687, %ntid.x;
	add.s32 	%r2688, %r2686, %r2687;
	shl.b32 	%r2689, %r2688, 3;
	add.s32 	%r2690, %r2684, %r2689;
	mov.b64 	%rd196, 0;
	st.shared.u64 	[%r2690], %rd196;
	bra.uni 	$L__BB0_233;
$L__BB0_232:
	ld.param.u32 	%r3992, [_Z24gemm_kernel_warp_shuffleiiidPKdiS0_idPdi_param_7];
	mov.u32 	%r2691, %ntid.y;
	mov.u32 	%r2692, %tid.y;
	add.s32 	%r2693, %r2691, %r2692;
	add.s32 	%r2694, %r2693, %r2691;
	add.s32 	%r2695, %r2694, %r2691;
	add.s32 	%r2696, %r2695, %r2691;
	add.s32 	%r2697, %r2696, %r2691;
	add.s32 	%r2698, %r2697, %r2691;
	add.s32 	%r2699, %r2698, %r2691;
	mov.u32 	%r2700, %tid.x;
	add.s32 	%r2701, %r4058, %r2700;
	mov.u32 	%r2702, %ntid.x;
	add.s32 	%r2703, %r2701, %r2702;
	mad.lo.s32 	%r2704, %r2699, %r3992, %r2703;
	mul.wide.s32 	%rd197, %r2704, 8;
	add.s64 	%rd198, %rd406, %rd197;
	ld.global.nc.f64 	%fd759, [%rd198];
	mul.lo.s32 	%r2705, %r2691, 1032;
	mov.u32 	%r2706, _ZZ24gemm_kernel_warp_shuffleiiidPKdiS0_idPdiE2Bs;
	mad.lo.s32 	%r2707, %r2692, 1032, %r2706;
	add.s32 	%r2708, %r2707, %r2705;
	add.s32 	%r2709, %r2708, %r2705;
	add.s32 	%r2710, %r2709, %r2705;
	add.s32 	%r2711, %r2710, %r2705;
	add.s32 	%r2712, %r2711, %r2705;
	add.s32 	%r2713, %r2712, %r2705;
	add.s32 	%r2714, %r2713, %r2705;
	shl.b32 	%r2715, %r2703, 3;
	add.s32 	%r2716, %r2714, %r2715;
	st.shared.f64 	[%r2716], %fd759;
$L__BB0_233:
	ld.param.u32 	%r3933, [_Z24gemm_kernel_warp_shuffleiiidPKdiS0_idPdi_param_2];
	ld.param.u32 	%r3805, [_Z24gemm_kernel_warp_shuffleiiidPKdiS0_idPdi_param_1];
	setp.lt.s32 	%p460, %r105, %r3933;
	mov.u32 	%r2717, %ntid.y;
	mov.u32 	%r2718, %tid.y;
	add.s32 	%r2719, %r2717, %r2718;
	add.s32 	%r2720, %r2719, %r2717;
	add.s32 	%r2721, %r2720, %r2717;
	add.s32 	%r2722, %r2721, %r2717;
	add.s32 	%r2723, %r2722, %r2717;
	add.s32 	%r2724, %r2723, %r2717;
	add.s32 	%r2725, %r2724, %r2717;
	setp.lt.u32 	%p461, %r2725, 8;
	mov.u32 	%r2726, %tid.x;
	add.s32 	%r2727, %r4058, %r2726;
	mov.u32 	%r2728, %ntid.x;
	add.s32 	%r2729, %r2727, %r2728;
	add.s32 	%r2730, %r2729, %r2728;
	setp.lt.u32 	%p462, %r2730, 128;
	and.pred  	%p463, %p461, %p462;
	and.pred  	%p464, %p463, %p460;
	mov.u32 	%r2732, %ctaid.x;
	shl.b32 	%r2734, %r2732, 7;
	add.s32 	%r2735, %r2730, %r2734;
	setp.lt.s32 	%p465, %r2735, %r3805;
	and.pred  	%p466, %p464, %p465;
	@%p466 bra 	$L__BB0_235;
	mov.u32 	%r2736, %ntid.y;
	mul.lo.s32 	%r2737, %r2736, 1032;
	mov.u32 	%r2738, %tid.y;
	mov.u32 	%r2739, _ZZ24gemm_kernel_warp_shuffleiiidPKdiS0_idPdiE2Bs;
	mad.lo.s32 	%r2740, %r2738, 1032, %r2739;
	add.s32 	%r2741, %r2740, %r2737;
	add.s32 	%r2742, %r2741, %r2737;
	add.s32 	%r2743, %r2742, %r2737;
	add.s32 	%r2744, %r2743, %r2737;
	add.s32 	%r2745, %r2744, %r2737;
	add.s32 	%r2746, %r2745, %r2737;
	add.s32 	%r2747, %r2746, %r2737;
	mov.u32 	%r2748, %tid.x;
	add.s32 	%r2749, %r4058, %r2748;
	mov.u32 	%r2750, %ntid.x;
	add.s32 	%r2751, %r2749, %r2750;
	add.s32 	%r2752, %r2751, %r2750;
	shl.b32 	%r2753, %r2752, 3;
	add.s32 	%r2754, %r2747, %r2753;
	mov.b64 	%rd199, 0;
	st.shared.u64 	[%r2754], %rd199;
	bra.uni 	$L__BB0_236;
$L__BB0_235:
	ld.param.u32 	%r3993, [_Z24gemm_kernel_warp_shuffleiiidPKdiS0_idPdi_param_7];
	mov.u32 	%r2755, %ntid.y;
	mov.u32 	%r2756, %tid.y;
	add.s32 	%r2757, %r2755, %r2756;
	add.s32 	%r2758, %r2757, %r2755;
	add.s32 	%r2759, %r2758, %r2755;
	add.s32 	%r2760, %r2759, %r2755;
	add.s32 	%r2761, %r2760, %r2755;
	add.s32 	%r2762, %r2761, %r2755;
	add.s32 	%r2763, %r2762, %r2755;
	mov.u32 	%r2764, %tid.x;
	add.s32 	%r2765, %r4058, %r2764;
	mov.u32 	%r2766, %ntid.x;
	add.s32 	%r2767, %r2765, %r2766;
	add.s32 	%r2768, %r2767, %r2766;
	mad.lo.s32 	%r2769, %r2763, %r3993, %r2768;
	mul.wide.s32 	%rd200, %r2769, 8;
	add.s64 	%rd201, %rd406, %rd200;
	ld.global.nc.f64 	%fd760, [%rd201];
	mul.lo.s32 	%r2770, %r2755, 1032;
	mov.u32 	%r2771, _ZZ24gemm_kernel_warp_shuffleiiidPKdiS0_idPdiE2Bs;
	mad.lo.s32 	%r2772, %r2756, 1032, %r2771;
	add.s32 	%r2773, %r2772, %r2770;
	add.s32 	%r2774, %r2773, %r2770;
	add.s32 	%r2775, %r2774, %r2770;
	add.s32 	%r2776, %r2775, %r2770;
	add.s32 	%r2777, %r2776, %r2770;
	add.s32 	%r2778, %r2777, %r2770;
	add.s32 	%r2779, %r2778, %r2770;
	shl.b32 	%r2780, %r2768, 3;
	add.s32 	%r2781, %r2779, %r2780;
	st.shared.f64 	[%r2781], %fd760;
$L__BB0_236:
	ld.param.u32 	%r3934, [_Z24gemm_kernel_warp_shuffleiiidPKdiS0_idPdi_param_2];
	ld.param.u32 	%r3806, [_Z24gemm_kernel_warp_shuffleiiidPKdiS0_idPdi_param_1];
	setp.lt.s32 	%p467, %r105, %r3934;
	mov.u32 	%r2782, %ntid.y;
	mov.u32 	%r2783, %tid.y;
	add.s32 	%r2784, %r2782, %r2783;
	add.s32 	%r2785, %r2784, %r2782;
	add.s32 	%r2786, %r2785, %r2782;
	add.s32 	%r2787, %r2786, %r2782;
	add.s32 	%r2788, %r2787, %r2782;
	add.s32 	%r2789, %r2788, %r2782;
	add.s32 	%r2790, %r2789, %r2782;
	setp.lt.u32 	%p468, %r2790, 8;
	mov.u32 	%r2791, %ntid.x;
	mov.u32 	%r2792, %tid.x;
	add.s32 	%r2793, %r4058, %r2792;
	add.s32 	%r2794, %r2793, %r2791;
	add.s32 	%r2795, %r2794, %r2791;
	add.s32 	%r2796, %r2795, %r2791;
	setp.lt.u32 	%p469, %r2796, 128;
	and.pred  	%p470, %p468, %p469;
	and.pred  	%p471, %p470, %p467;
	mov.u32 	%r2798, %ctaid.x;
	shl.b32 	%r2800, %r2798, 7;
	add.s32 	%r2801, %r2796, %r2800;
	setp.lt.s32 	%p472, %r2801, %r3806;
	and.pred  	%p473, %p471, %p472;
	@%p473 bra 	$L__BB0_238;
	mov.u32 	%r2802, %ntid.y;
	mul.lo.s32 	%r2803, %r2802, 1032;
	mov.u32 	%r2804, %tid.y;
	mov.u32 	%r2805, _ZZ24gemm_kernel_warp_shuffleiiidPKdiS0_idPdiE2Bs;
	mad.lo.s32 	%r2806, %r2804, 1032, %r2805;
	add.s32 	%r2807, %r2806, %r2803;
	add.s32 	%r2808, %r2807, %r2803;
	add.s32 	%r2809, %r2808, %r2803;
	add.s32 	%r2810, %r2809, %r2803;
	add.s32 	%r2811, %r2810, %r2803;
	add.s32 	%r2812, %r2811, %r2803;
	add.s32 	%r2813, %r2812, %r2803;
	mov.u32 	%r2814, %tid.x;
	add.s32 	%r2815, %r4058, %r2814;
	mov.u32 	%r2816, %ntid.x;
	add.s32 	%r2817, %r2815, %r2816;
	add.s32 	%r2818, %r2817, %r2816;
	add.s32 	%r2819, %r2818, %r2816;
	shl.b32 	%r2820, %r2819, 3;
	add.s32 	%r2821, %r2813, %r2820;
	mov.b64 	%rd202, 0;
	st.shared.u64 	[%r2821], %rd202;
	bra.uni 	$L__BB0_239;
$L__BB0_238:
	ld.param.u32 	%r3994, [_Z24gemm_kernel_warp_shuffleiiidPKdiS0_idPdi_param_7];
	mov.u32 	%r2822, %ntid.y;
	mov.u32 	%r2823, %tid.y;
	add.s32 	%r2824, %r2822, %r2823;
	add.s32 	%r2825, %r2824, %r2822;
	add.s32 	%r2826, %r2825, %r2822;
	add.s32 	%r2827, %r2826, %r2822;
	add.s32 	%r2828, %r2827, %r2822;
	add.s32 	%r2829, %r2828, %r2822;
	add.s32 	%r2830, %r2829, %r2822;
	mov.u32 	%r2831, %tid.x;
	add.s32 	%r2832, %r4058, %r2831;
	mov.u32 	%r2833, %ntid.x;
	add.s32 	%r2834, %r2832, %r2833;
	add.s32 	%r2835, %r2834, %r2833;
	add.s32 	%r2836, %r2835, %r2833;
	mad.lo.s32 	%r2837, %r2830, %r3994, %r2836;
	mul.wide.s32 	%rd203, %r2837, 8;
	add.s64 	%rd204, %rd406, %rd203;
	ld.global.nc.f64 	%fd761, [%rd204];
	mul.lo.s32 	%r2838, %r2822, 1032;
	mov.u32 	%r2839, _ZZ24gemm_kernel_warp_shuffleiiidPKdiS0_idPdiE2Bs;
	mad.lo.s32 	%r2840, %r2823, 1032, %r2839;
	add.s32 	%r2841, %r2840, %r2838;
	add.s32 	%r2842, %r2841, %r2838;
	add.s32 	%r2843, %r2842, %r2838;
	add.s32 	%r2844, %r2843, %r2838;
	add.s32 	%r2845, %r2844, %r2838;
	add.s32 	%r2846, %r2845, %r2838;
	add.s32 	%r2847, %r2846, %r2838;
	shl.b32 	%r2848, %r2836, 3;
	add.s32 	%r2849, %r2847, %r2848;
	st.shared.f64 	[%r2849], %fd761;
$L__BB0_239:
	mov.u32 	%r2850, %ntid.x;
	shl.b32 	%r2851, %r2850, 2;
	add.s32 	%r4058, %r2851, %r4058;
	add.s32 	%r4057, %r4057, 4;
	setp.ne.s32 	%p474, %r4057, %r5;
	@%p474 bra 	$L__BB0_227;
$L__BB0_240:
	@%p93 bra 	$L__BB0_252;
	ld.param.u32 	%r3935, [_Z24gemm_kernel_warp_shuffleiiidPKdiS0_idPdi_param_2];
	ld.param.u32 	%r3807, [_Z24gemm_kernel_warp_shuffleiiidPKdiS0_idPdi_param_1];
	setp.lt.s32 	%p476, %r105, %r3935;
	mov.u32 	%r2852, %ntid.y;
	mov.u32 	%r2853, %tid.y;
	add.s32 	%r2854, %r2852, %r2853;
	add.s32 	%r2855, %r2854, %r2852;
	add.s32 	%r2856, %r2855, %r2852;
	add.s32 	%r2857, %r2856, %r2852;
	add.s32 	%r2858, %r2857, %r2852;
	add.s32 	%r2859, %r2858, %r2852;
	add.s32 	%r2860, %r2859, %r2852;
	setp.lt.u32 	%p477, %r2860, 8;
	mov.u32 	%r2861, %tid.x;
	add.s32 	%r111, %r4058, %r2861;
	setp.lt.u32 	%p478, %r111, 128;
	and.pred  	%p479, %p477, %p478;
	and.pred  	%p480, %p479, %p476;
	mov.u32 	%r2863, %ctaid.x;
	shl.b32 	%r2865, %r2863, 7;
	add.s32 	%r2866, %r2865, %r111;
	setp.lt.s32 	%p481, %r2866, %r3807;
	and.pred  	%p482, %p480, %p481;
	@%p482 bra 	$L__BB0_243;
	mov.u32 	%r2867, %ntid.y;
	mul.lo.s32 	%r2868, %r2867, 1032;
	mov.u32 	%r2869, %tid.y;
	mov.u32 	%r2870, _ZZ24gemm_kernel_warp_shuffleiiidPKdiS0_idPdiE2Bs;
	mad.lo.s32 	%r2871, %r2869, 1032, %r2870;
	add.s32 	%r2872, %r2871, %r2868;
	add.s32 	%r2873, %r2872, %r2868;
	add.s32 	%r2874, %r2873, %r2868;
	add.s32 	%r2875, %r2874, %r2868;
	add.s32 	%r2876, %r2875, %r2868;
	add.s32 	%r2877, %r2876, %r2868;
	add.s32 	%r2878, %r2877, %r2868;
	shl.b32 	%r2879, %r111, 3;
	add.s32 	%r2880, %r2878, %r2879;
	mov.b64 	%rd205, 0;
	st.shared.u64 	[%r2880], %rd205;
	bra.uni 	$L__BB0_244;
$L__BB0_243:
	ld.param.u32 	%r3995, [_Z24gemm_kernel_warp_shuffleiiidPKdiS0_idPdi_param_7];
	mov.u32 	%r2881, %ntid.y;
	mov.u32 	%r2882, %tid.y;
	add.s32 	%r2883, %r2881, %r2882;
	add.s32 	%r2884, %r2883, %r2881;
	add.s32 	%r2885, %r2884, %r2881;
	add.s32 	%r2886, %r2885, %r2881;
	add.s32 	%r2887, %r2886, %r2881;
	add.s32 	%r2888, %r2887, %r2881;
	add.s32 	%r2889, %r2888, %r2881;
	mad.lo.s32 	%r2890, %r2889, %r3995, %r111;
	mul.wide.s32 	%rd206, %r2890, 8;
	add.s64 	%rd207, %rd406, %rd206;
	ld.global.nc.f64 	%fd762, [%rd207];
	mul.lo.s32 	%r2891, %r2881, 1032;
	mov.u32 	%r2892, _ZZ24gemm_kernel_warp_shuffleiiidPKdiS0_idPdiE2Bs;
	mad.lo.s32 	%r2893, %r2882, 1032, %r2892;
	add.s32 	%r2894, %r2893, %r2891;
	add.s32 	%r2895, %r2894, %r2891;
	add.s32 	%r2896, %r2895, %r2891;
	add.s32 	%r2897, %r2896, %r2891;
	add.s32 	%r2898, %r2897, %r2891;
	add.s32 	%r2899, %r2898, %r2891;
	add.s32 	%r2900, %r2899, %r2891;
	shl.b32 	%r2901, %r111, 3;
	add.s32 	%r2902, %r2900, %r2901;
	st.shared.f64 	[%r2902], %fd762;
$L__BB0_244:
	setp.eq.s32 	%p483, %r4, 1;
	@%p483 bra 	$L__BB0_252;
	ld.param.u32 	%r3936, [_Z24gemm_kernel_warp_shuffleiiidPKdiS0_idPdi_param_2];
	ld.param.u32 	%r3808, [_Z24gemm_kernel_warp_shuffleiiidPKdiS0_idPdi_param_1];
	setp.lt.s32 	%p484, %r105, %r3936;
	mov.u32 	%r2903, %ntid.y;
	mov.u32 	%r2904, %tid.y;
	add.s32 	%r2905, %r2903, %r2904;
	add.s32 	%r2906, %r2905, %r2903;
	add.s32 	%r2907, %r2906, %r2903;
	add.s32 	%r2908, %r2907, %r2903;
	add.s32 	%r2909, %r2908, %r2903;
	add.s32 	%r2910, %r2909, %r2903;
	add.s32 	%r2911, %r2910, %r2903;
	setp.lt.u32 	%p485, %r2911, 8;
	mov.u32 	%r2912, %ntid.x;
	add.s32 	%r112, %r111, %r2912;
	setp.lt.u32 	%p486, %r112, 128;
	and.pred  	%p487, %p485, %p486;
	and.pred  	%p488, %p487, %p484;
	mov.u32 	%r2914, %ctaid.x;
	shl.b32 	%r2916, %r2914, 7;
	add.s32 	%r113, %r112, %r2916;
	setp.lt.s32 	%p489, %r113, %r3808;
	and.pred  	%p490, %p488, %p489;
	@%p490 bra 	$L__BB0_247;
	mov.u32 	%r2917, %ntid.y;
	mul.lo.s32 	%r2918, %r2917, 1032;
	mov.u32 	%r2919, %tid.y;
	mov.u32 	%r2920, _ZZ24gemm_kernel_warp_shuffleiiidPKdiS0_idPdiE2Bs;
	mad.lo.s32 	%r2921, %r2919, 1032, %r2920;
	add.s32 	%r2922, %r2921, %r2918;
	add.s32 	%r2923, %r2922, %r2918;
	add.s32 	%r2924, %r2923, %r2918;
	add.s32 	%r2925, %r2924, %r2918;
	add.s32 	%r2926, %r2925, %r2918;
	add.s32 	%r2927, %r2926, %r2918;
	add.s32 	%r2928, %r2927, %r2918;
	shl.b32 	%r2929, %r112, 3;
	add.s32 	%r2930, %r2928, %r2929;
	mov.b64 	%rd208, 0;
	st.shared.u64 	[%r2930], %rd208;
	bra.uni 	$L__BB0_248;
$L__BB0_247:
	ld.param.u32 	%r3996, [_Z24gemm_kernel_warp_shuffleiiidPKdiS0_idPdi_param_7];
	mov.u32 	%r2931, %ntid.y;
	mov.u32 	%r2932, %tid.y;
	add.s32 	%r2933, %r2931, %r2932;
	add.s32 	%r2934, %r2933, %r2931;
	add.s32 	%r2935, %r2934, %r2931;
	add.s32 	%r2936, %r2935, %r2931;
	add.s32 	%r2937, %r2936, %r2931;
	add.s32 	%r2938, %r2937, %r2931;
	add.s32 	%r2939, %r2938, %r2931;
	mad.lo.s32 	%r2940, %r2939, %r3996, %r112;
	mul.wide.s32 	%rd209, %r2940, 8;
	add.s64 	%rd210, %rd406, %rd209;
	ld.global.nc.f64 	%fd763, [%rd210];
	mul.lo.s32 	%r2941, %r2931, 1032;
	mov.u32 	%r2942, _ZZ24gemm_kernel_warp_shuffleiiidPKdiS0_idPdiE2Bs;
	mad.lo.s32 	%r2943, %r2932, 1032, %r2942;
	add.s32 	%r2944, %r2943, %r2941;
	add.s32 	%r2945, %r2944, %r2941;
	add.s32 	%r2946, %r2945, %r2941;
	add.s32 	%r2947, %r2946, %r2941;
	add.s32 	%r2948, %r2947, %r2941;
	add.s32 	%r2949, %r2948, %r2941;
	add.s32 	%r2950, %r2949, %r2941;
	shl.b32 	%r2951, %r112, 3;
	add.s32 	%r2952, %r2950, %r2951;
	st.shared.f64 	[%r2952], %fd763;
$L__BB0_248:
	setp.eq.s32 	%p491, %r4, 2;
	@%p491 bra 	$L__BB0_252;
	ld.param.u32 	%r3937, [_Z24gemm_kernel_warp_shuffleiiidPKdiS0_idPdi_param_2];
	ld.param.u32 	%r3809, [_Z24gemm_kernel_warp_shuffleiiidPKdiS0_idPdi_param_1];
	setp.lt.s32 	%p492, %r105, %r3937;
	mov.u32 	%r2953, %ntid.y;
	mov.u32 	%r2954, %tid.y;
	add.s32 	%r2955, %r2953, %r2954;
	add.s32 	%r2956, %r2955, %r2953;
	add.s32 	%r2957, %r2956, %r2953;
	add.s32 	%r2958, %r2957, %r2953;
	add.s32 	%r2959, %r2958, %r2953;
	add.s32 	%r2960, %r2959, %r2953;
	add.s32 	%r2961, %r2960, %r2953;
	setp.lt.u32 	%p493, %r2961, 8;
	mov.u32 	%r2962, %ntid.x;
	add.s32 	%r114, %r112, %r2962;
	setp.lt.u32 	%p494, %r114, 128;
	and.pred  	%p495, %p493, %p494;
	and.pred  	%p496, %p495, %p492;
	add.s32 	%r2964, %r113, %r2962;
	setp.lt.s32 	%p497, %r2964, %r3809;
	and.pred  	%p498, %p496, %p497;
	@%p498 bra 	$L__BB0_251;
	mov.u32 	%r2965, %ntid.y;
	mul.lo.s32 	%r2966, %r2965, 1032;
	mov.u32 	%r2967, %tid.y;
	mov.u32 	%r2968, _ZZ24gemm_kernel_warp_shuffleiiidPKdiS0_idPdiE2Bs;
	mad.lo.s32 	%r2969, %r2967, 1032, %r2968;
	add.s32 	%r2970, %r2969, %r2966;
	add.s32 	%r2971, %r2970, %r2966;
	add.s32 	%r2972, %r2971, %r2966;
	add.s32 	%r2973, %r2972, %r2966;
	add.s32 	%r2974, %r2973, %r2966;
	add.s32 	%r2975, %r2974, %r2966;
	add.s32 	%r2976, %r2975, %r2966;
	shl.b32 	%r2977, %r114, 3;
	add.s32 	%r2978, %r2976, %r2977;
	mov.b64 	%rd211, 0;
	st.shared.u64 	[%r2978], %rd211;
	bra.uni 	$L__BB0_252;
$L__BB0_251:
	ld.param.u32 	%r3997, [_Z24gemm_kernel_warp_shuffleiiidPKdiS0_idPdi_param_7];
	mov.u32 	%r2979, %ntid.y;
	mov.u32 	%r2980, %tid.y;
	add.s32 	%r2981, %r2979, %r2980;
	add.s32 	%r2982, %r2981, %r2979;
	add.s32 	%r2983, %r2982, %r2979;
	add.s32 	%r2984, %r2983, %r2979;
	add.s32 	%r2985, %r2984, %r2979;
	add.s32 	%r2986, %r2985, %r2979;
	add.s32 	%r2987, %r2986, %r2979;
	mad.lo.s32 	%r2988, %r2987, %r3997, %r114;
	mul.wide.s32 	%rd212, %r2988, 8;
	add.s64 	%rd213, %rd406, %rd212;
	ld.global.nc.f64 	%fd764, [%rd213];
	mul.lo.s32 	%r2989, %r2979, 1032;
	mov.u32 	%r2990, _ZZ24gemm_kernel_warp_shuffleiiidPKdiS0_idPdiE2Bs;
	mad.lo.s32 	%r2991, %r2980, 1032, %r2990;
	add.s32 	%r2992, %r2991, %r2989;
	add.s32 	%r2993, %r2992, %r2989;
	add.s32 	%r2994, %r2993, %r2989;
	add.s32 	%r2995, %r2994, %r2989;
	add.s32 	%r2996, %r2995, %r2989;
	add.s32 	%r2997, %r2996, %r2989;
	add.s32 	%r2998, %r2997, %r2989;
	shl.b32 	%r2999, %r114, 3;
	add.s32 	%r3000, %r2998, %r2999;
	st.shared.f64 	[%r3000], %fd764;
$L__BB0_252:
	mov.u32 	%r3001, %tid.y;
	mov.u32 	%r3002, %ntid.x;
	mov.u32 	%r3003, %tid.x;
	mad.lo.s32 	%r3004, %r3001, %r3002, %r3003;
	and.b32  	%r3005, %r3004, 31;
	setp.gt.u32 	%p499, %r3005, 15;
	bar.sync 	0;
	mov.u32 	%r3006, _ZZ24gemm_kernel_warp_shuffleiiidPKdiS0_idPdiE2As;
	mad.lo.s32 	%r3007, %r3001, 576, %r3006;
	ld.shared.f64 	%fd129, [%r3007];
	ld.shared.f64 	%fd130, [%r3007+72];
	ld.shared.f64 	%fd131, [%r3007+144];
	ld.shared.f64 	%fd132, [%r3007+216];
	ld.shared.f64 	%fd133, [%r3007+288];
	ld.shared.f64 	%fd134, [%r3007+360];
	ld.shared.f64 	%fd135, [%r3007+432];
	ld.shared.f64 	%fd136, [%r3007+504];
	shl.b32 	%r3008, %r3003, 6;
	mov.u32 	%r3009, _ZZ24gemm_kernel_warp_shuffleiiidPKdiS0_idPdiE2Bs;
	add.s32 	%r3010, %r3009, %r3008;
	ld.shared.f64 	%fd765, [%r3010];
	ld.shared.f64 	%fd766, [%r3010+8];
	ld.shared.f64 	%fd767, [%r3010+16];
	ld.shared.f64 	%fd768, [%r3010+24];
	ld.shared.f64 	%fd769, [%r3010+32];
	ld.shared.f64 	%fd770, [%r3010+40];
	ld.shared.f64 	%fd771, [%r3010+48];
	ld.shared.f64 	%fd772, [%r3010+56];
	fma.rn.f64 	%fd137, %fd129, %fd765, %fd1284;
	fma.rn.f64 	%fd138, %fd129, %fd766, %fd1283;
	fma.rn.f64 	%fd139, %fd129, %fd767, %fd1282;
	fma.rn.f64 	%fd140, %fd129, %fd768, %fd1281;
	fma.rn.f64 	%fd141, %fd129, %fd769, %fd1280;
	fma.rn.f64 	%fd142, %fd129, %fd770, %fd1279;
	fma.rn.f64 	%fd143, %fd129, %fd771, %fd1278;
	fma.rn.f64 	%fd144, %fd129, %fd772, %fd1277;
	fma.rn.f64 	%fd145, %fd130, %fd765, %fd1276;
	fma.rn.f64 	%fd146, %fd130, %fd766, %fd1275;
	fma.rn.f64 	%fd147, %fd130, %fd767, %fd1274;
	fma.rn.f64 	%fd148, %fd130, %fd768, %fd1273;
	fma.rn.f64 	%fd149, %fd130, %fd769, %fd1272;
	fma.rn.f64 	%fd150, %fd130, %fd770, %fd1271;
	fma.rn.f64 	%fd151, %fd130, %fd771, %fd1270;
	fma.rn.f64 	%fd152, %fd130, %fd772, %fd1269;
	fma.rn.f64 	%fd153, %fd131, %fd765, %fd1268;
	fma.rn.f64 	%fd154, %fd131, %fd766, %fd1267;
	fma.rn.f64 	%fd155, %fd131, %fd767, %fd1266;
	fma.rn.f64 	%fd156, %fd131, %fd768, %fd1265;
	fma.rn.f64 	%fd157, %fd131, %fd769, %fd1264;
	fma.rn.f64 	%fd158, %fd131, %fd770, %fd1263;
	fma.rn.f64 	%fd159, %fd131, %fd771, %fd1262;
	fma.rn.f64 	%fd160, %fd131, %fd772, %fd1261;
	fma.rn.f64 	%fd161, %fd132, %fd765, %fd1260;
	fma.rn.f64 	%fd162, %fd132, %fd766, %fd1259;
	fma.rn.f64 	%fd163, %fd132, %fd767, %fd1258;
	fma.rn.f64 	%fd164, %fd132, %fd768, %fd1257;
	fma.rn.f64 	%fd165, %fd132, %fd769, %fd1256;
	fma.rn.f64 	%fd166, %fd132, %fd770, %fd1255;
	fma.rn.f64 	%fd167, %fd132, %fd771, %fd1254;
	fma.rn.f64 	%fd168, %fd132, %fd772, %fd1253;
	fma.rn.f64 	%fd169, %fd133, %fd765, %fd1252;
	fma.rn.f64 	%fd170, %fd133, %fd766, %fd1251;
	fma.rn.f64 	%fd171, %fd133, %fd767, %fd1250;
	fma.rn.f64 	%fd172, %fd133, %fd768, %fd1249;
	fma.rn.f64 	%fd173, %fd133, %fd769, %fd1248;
	fma.rn.f64 	%fd174, %fd133, %fd770, %fd1247;
	fma.rn.f64 	%fd175, %fd133, %fd771, %fd1246;
	fma.rn.f64 	%fd176, %fd133, %fd772, %fd1245;
	fma.rn.f64 	%fd177, %fd134, %fd765, %fd1244;
	fma.rn.f64 	%fd178, %fd134, %fd766, %fd1243;
	fma.rn.f64 	%fd179, %fd134, %fd767, %fd1242;
	fma.rn.f64 	%fd180, %fd134, %fd768, %fd1241;
	fma.rn.f64 	%fd181, %fd134, %fd769, %fd1240;
	fma.rn.f64 	%fd182, %fd134, %fd770, %fd1239;
	fma.rn.f64 	%fd183, %fd134, %fd771, %fd1238;
	fma.rn.f64 	%fd184, %fd134, %fd772, %fd1237;
	fma.rn.f64 	%fd185, %fd135, %fd765, %fd1236;
	fma.rn.f64 	%fd186, %fd135, %fd766, %fd1235;
	fma.rn.f64 	%fd187, %fd135, %fd767, %fd1234;
	fma.rn.f64 	%fd188, %fd135, %fd768, %fd1233;
	fma.rn.f64 	%fd189, %fd135, %fd769, %fd1232;
	fma.rn.f64 	%fd190, %fd135, %fd770, %fd1231;
	fma.rn.f64 	%fd191, %fd135, %fd771, %fd1230;
	fma.rn.f64 	%fd192, %fd135, %fd772, %fd1229;
	fma.rn.f64 	%fd193, %fd136, %fd765, %fd1228;
	fma.rn.f64 	%fd194, %fd136, %fd766, %fd1227;
	fma.rn.f64 	%fd195, %fd136, %fd767, %fd1226;
	fma.rn.f64 	%fd196, %fd136, %fd768, %fd1225;
	fma.rn.f64 	%fd197, %fd136, %fd769, %fd1224;
	fma.rn.f64 	%fd198, %fd136, %fd770, %fd1223;
	fma.rn.f64 	%fd199, %fd136, %fd771, %fd1222;
	fma.rn.f64 	%fd200, %fd136, %fd772, %fd1221;
	@%p499 bra 	$L__BB0_254;
	mov.b64 	%rd214, %fd129;
	mov.b64 	{%r3011, %r3012}, %rd214;
	mov.u32 	%r3013, %tid.y;
	mov.u32 	%r3014, %ntid.x;
	mov.u32 	%r3015, %tid.x;
	mad.lo.s32 	%r3016, %r3013, %r3014, %r3015;
	and.b32  	%r3017, %r3016, 31;
	add.s32 	%r3018, %r3017, 1;
	shfl.sync.idx.b32	%r3019|%p500, %r3011, %r3018, 31, -1;
	shfl.sync.idx.b32	%r3020|%p501, %r3012, %r3018, 31, -1;
	mov.b64 	%rd215, %fd130;
	mov.b64 	{%r3021, %r3022}, %rd215;
	shfl.sync.idx.b32	%r3023|%p502, %r3021, %r3018, 31, -1;
	shfl.sync.idx.b32	%r3024|%p503, %r3022, %r3018, 31, -1;
	mov.b64 	%rd216, %fd131;
	mov.b64 	{%r3025, %r3026}, %rd216;
	shfl.sync.idx.b32	%r3027|%p504, %r3025, %r3018, 31, -1;
	shfl.sync.idx.b32	%r3028|%p505, %r3026, %r3018, 31, -1;
	mov.b64 	%rd217, %fd132;
	mov.b64 	{%r3029, %r3030}, %rd217;
	shfl.sync.idx.b32	%r3031|%p506, %r3029, %r3018, 31, -1;
	shfl.sync.idx.b32	%r3032|%p507, %r3030, %r3018, 31, -1;
	mov.b64 	%rd218, %fd133;
	mov.b64 	{%r3033, %r3034}, %rd218;
	shfl.sync.idx.b32	%r3035|%p508, %r3033, %r3018, 31, -1;
	shfl.sync.idx.b32	%r3036|%p509, %r3034, %r3018, 31, -1;
	mov.b64 	%rd219, %fd134;
	mov.b64 	{%r3037, %r3038}, %rd219;
	shfl.sync.idx.b32	%r3039|%p510, %r3037, %r3018, 31, -1;
	shfl.sync.idx.b32	%r3040|%p511, %r3038, %r3018, 31, -1;
	mov.b64 	%rd220, %fd135;
	mov.b64 	{%r3041, %r3042}, %rd220;
	shfl.sync.idx.b32	%r3043|%p512, %r3041, %r3018, 31, -1;
	shfl.sync.idx.b32	%r3044|%p513, %r3042, %r3018, 31, -1;
	mov.b64 	%rd221, %fd136;
	mov.b64 	{%r3045, %r3046}, %rd221;
	shfl.sync.idx.b32	%r3047|%p514, %r3045, %r3018, 31, -1;
	shfl.sync.idx.b32	%r3048|%p515, %r3046, %r3018, 31, -1;
$L__BB0_254:
	mov.u32 	%r3049, %tid.y;
	mov.u32 	%r3050, %ntid.x;
	mov.u32 	%r3051, %tid.x;
	mad.lo.s32 	%r3052, %r3049, %r3050, %r3051;
	and.b32  	%r3053, %r3052, 31;
	setp.gt.u32 	%p516, %r3053, 15;
	mov.u32 	%r3054, _ZZ24gemm_kernel_warp_shuffleiiidPKdiS0_idPdiE2As;
	mad.lo.s32 	%r3055, %r3049, 576, %r3054;
	ld.shared.f64 	%fd201, [%r3055+8];
	ld.shared.f64 	%fd202, [%r3055+80];
	ld.shared.f64 	%fd203, [%r3055+152];
	ld.shared.f64 	%fd204, [%r3055+224];
	ld.shared.f64 	%fd205, [%r3055+296];
	ld.shared.f64 	%fd206, [%r3055+368];
	ld.shared.f64 	%fd207, [%r3055+440];
	ld.shared.f64 	%fd208, [%r3055+512];
	shl.b32 	%r3056, %r3051, 6;
	mov.u32 	%r3057, _ZZ24gemm_kernel_warp_shuffleiiidPKdiS0_idPdiE2Bs;
	add.s32 	%r3058, %r3057, %r3056;
	ld.shared.f64 	%fd773, [%r3058+1032];
	ld.shared.f64 	%fd774, [%r3058+1040];
	ld.shared.f64 	%fd775, [%r3058+1048];
	ld.shared.f64 	%fd776, [%r3058+1056];
	ld.shared.f64 	%fd777, [%r3058+1064];
	ld.shared.f64 	%fd778, [%r3058+1072];
	ld.shared.f64 	%fd779, [%r3058+1080];
	ld.shared.f64 	%fd780, [%r3058+1088];
	fma.rn.f64 	%fd209, %fd201, %fd773, %fd137;
	fma.rn.f64 	%fd210, %fd201, %fd774, %fd138;
	fma.rn.f64 	%fd211, %fd201, %fd775, %fd139;
	fma.rn.f64 	%fd212, %fd201, %fd776, %fd140;
	fma.rn.f64 	%fd213, %fd201, %fd777, %fd141;
	fma.rn.f64 	%fd214, %fd201, %fd778, %fd142;
	fma.rn.f64 	%fd215, %fd201, %fd779, %fd143;
	fma.rn.f64 	%fd216, %fd201, %fd780, %fd144;
	fma.rn.f64 	%fd217, %fd202, %fd773, %fd145;
	fma.rn.f64 	%fd218, %fd202, %fd774, %fd146;
	fma.rn.f64 	%fd219, %fd202, %fd775, %fd147;
	fma.rn.f64 	%fd220, %fd202, %fd776, %fd148;
	fma.rn.f64 	%fd221, %fd202, %fd777, %fd149;
	fma.rn.f64 	%fd222, %fd202, %fd778, %fd150;
	fma.rn.f64 	%fd223, %fd202, %fd779, %fd151;
	fma.rn.f64 	%fd224, %fd202, %fd780, %fd152;
	fma.rn.f64 	%fd225, %fd203, %fd773, %fd153;
	fma.rn.f64 	%fd226, %fd203, %fd774, %fd154;
	fma.rn.f64 	%fd227, %fd203, %fd775, %fd155;
	fma.rn.f64 	%fd228, %fd203, %fd776, %fd156;
	fma.rn.f64 	%fd229, %fd203, %fd777, %fd157;
	fma.rn.f64 	%fd230, %fd203, %fd778, %fd158;
	fma.rn.f64 	%fd231, %fd203, %fd779, %fd159;
	fma.rn.f64 	%fd232, %fd203, %fd780, %fd160;
	fma.rn.f64 	%fd233, %fd204, %fd773, %fd161;
	fma.rn.f64 	%fd234, %fd204, %fd774, %fd162;
	fma.rn.f64 	%fd235, %fd204, %fd775, %fd163;
	fma.rn.f64 	%fd236, %fd204, %fd776, %fd164;
	fma.rn.f64 	%fd237, %fd204, %fd777, %fd165;
	fma.rn.f64 	%fd238, %fd204, %fd778, %fd166;
	fma.rn.f64 	%fd239, %fd204, %fd779, %fd167;
	fma.rn.f64 	%fd240, %fd204, %fd780, %fd168;
	fma.rn.f64 	%fd241, %fd205, %fd773, %fd169;
	fma.rn.f64 	%fd242, %fd205, %fd774, %fd170;
	fma.rn.f64 	%fd243, %fd205, %fd775, %fd171;
	fma.rn.f64 	%fd244, %fd205, %fd776, %fd172;
	fma.rn.f64 	%fd245, %fd205, %fd777, %fd173;
	fma.rn.f64 	%fd246, %fd205, %fd778, %fd174;
	fma.rn.f64 	%fd247, %fd205, %fd779, %fd175;
	fma.rn.f64 	%fd248, %fd205, %fd780, %fd176;
	fma.rn.f64 	%fd249, %fd206, %fd773, %fd177;
	fma.rn.f64 	%fd250, %fd206, %fd774, %fd178;
	fma.rn.f64 	%fd251, %fd206, %fd775, %fd179;
	fma.rn.f64 	%fd252, %fd206, %fd776, %fd180;
	fma.rn.f64 	%fd253, %fd206, %fd777, %fd181;
	fma.rn.f64 	%fd254, %fd206, %fd778, %fd182;
	fma.rn.f64 	%fd255, %fd206, %fd779, %fd183;
	fma.rn.f64 	%fd256, %fd206, %fd780, %fd184;
	fma.rn.f64 	%fd257, %fd207, %fd773, %fd185;
	fma.rn.f64 	%fd258, %fd207, %fd774, %fd186;
	fma.rn.f64 	%fd259, %fd207, %fd775, %fd187;
	fma.rn.f64 	%fd260, %fd207, %fd776, %fd188;
	fma.rn.f64 	%fd261, %fd207, %fd777, %fd189;
	fma.rn.f64 	%fd262, %fd207, %fd778, %fd190;
	fma.rn.f64 	%fd263, %fd207, %fd779, %fd191;
	fma.rn.f64 	%fd264, %fd207, %fd780, %fd192;
	fma.rn.f64 	%fd265, %fd208, %fd773, %fd193;
	fma.rn.f64 	%fd266, %fd208, %fd774, %fd194;
	fma.rn.f64 	%fd267, %fd208, %fd775, %fd195;
	fma.rn.f64 	%fd268, %fd208, %fd776, %fd196;
	fma.rn.f64 	%fd269, %fd208, %fd777, %fd197;
	fma.rn.f64 	%fd270, %fd208, %fd778, %fd198;
	fma.rn.f64 	%fd271, %fd208, %fd779, %fd199;
	fma.rn.f64 	%fd272, %fd208, %fd780, %fd200;
	@%p516 bra 	$L__BB0_256;
	mov.b64 	%rd222, %fd201;
	mov.b64 	{%r3059, %r3060}, %rd222;
	mov.u32 	%r3061, %tid.y;
	mov.u32 	%r3062, %ntid.x;
	mov.u32 	%r3063, %tid.x;
	mad.lo.s32 	%r3064, %r3061, %r3062, %r3063;
	and.b32  	%r3065, %r3064, 31;
	add.s32 	%r3066, %r3065, 1;
	shfl.sync.idx.b32	%r3067|%p517, %r3059, %r3066, 31, -1;
	shfl.sync.idx.b32	%r3068|%p518, %r3060, %r3066, 31, -1;
	mov.b64 	%rd223, %fd202;
	mov.b64 	{%r3069, %r3070}, %rd223;
	shfl.sync.idx.b32	%r3071|%p519, %r3069, %r3066, 31, -1;
	shfl.sync.idx.b32	%r3072|%p520, %r3070, %r3066, 31, -1;
	mov.b64 	%rd224, %fd203;
	mov.b64 	{%r3073, %r3074}, %rd224;
	shfl.sync.idx.b32	%r3075|%p521, %r3073, %r3066, 31, -1;
	shfl.sync.idx.b32	%r3076|%p522, %r3074, %r3066, 31, -1;
	mov.b64 	%rd225, %fd204;
	mov.b64 	{%r3077, %r3078}, %rd225;
	shfl.sync.idx.b32	%r3079|%p523, %r3077, %r3066, 31, -1;
	shfl.sync.idx.b32	%r3080|%p524, %r3078, %r3066, 31, -1;
	mov.b64 	%rd226, %fd205;
	mov.b64 	{%r3081, %r3082}, %rd226;
	shfl.sync.idx.b32	%r3083|%p525, %r3081, %r3066, 31, -1;
	shfl.sync.idx.b32	%r3084|%p526, %r3082, %r3066, 31, -1;
	mov.b64 	%rd227, %fd206;
	mov.b64 	{%r3085, %r3086}, %rd227;
	shfl.sync.idx.b32	%r3087|%p527, %r3085, %r3066, 31, -1;
	shfl.sync.idx.b32	%r3088|%p528, %r3086, %r3066, 31, -1;
	mov.b64 	%rd228, %fd207;
	mov.b64 	{%r3089, %r3090}, %rd228;
	shfl.sync.idx.b32	%r3091|%p529, %r3089, %r3066, 31, -1;
	shfl.sync.idx.b32	%r3092|%p530, %r3090, %r3066, 31, -1;
	mov.b64 	%rd229, %fd208;
	mov.b64 	{%r3093, %r3094}, %rd229;
	shfl.sync.idx.b32	%r3095|%p531, %r3093, %r3066, 31, -1;
	shfl.sync.idx.b32	%r3096|%p532, %r3094, %r3066, 31, -1;
$L__BB0_256:
	mov.u32 	%r3097, %tid.y;
	mov.u32 	%r3098, %ntid.x;
	mov.u32 	%r3099, %tid.x;
	mad.lo.s32 	%r3100, %r3097, %r3098, %r3099;
	and.b32  	%r3101, %r3100, 31;
	setp.gt.u32 	%p533, %r3101, 15;
	mov.u32 	%r3102, _ZZ24gemm_kernel_warp_shuffleiiidPKdiS0_idPdiE2As;
	mad.lo.s32 	%r3103, %r3097, 576, %r3102;
	ld.shared.f64 	%fd273, [%r3103+16];
	ld.shared.f64 	%fd274, [%r3103+88];
	ld.shared.f64 	%fd275, [%r3103+160];
	ld.shared.f64 	%fd276, [%r3103+232];
	ld.shared.f64 	%fd277, [%r3103+304];
	ld.shared.f64 	%fd278, [%r3103+376];
	ld.shared.f64 	%fd279, [%r3103+448];
	ld.shared.f64 	%fd280, [%r3103+520];
	shl.b32 	%r3104, %r3099, 6;
	mov.u32 	%r3105, _ZZ24gemm_kernel_warp_shuffleiiidPKdiS0_idPdiE2Bs;
	add.s32 	%r3106, %r3105, %r3104;
	ld.shared.f64 	%fd781, [%r3106+2064];
	ld.shared.f64 	%fd782, [%r3106+2072];
	ld.shared.f64 	%fd783, [%r3106+2080];
	ld.shared.f64 	%fd784, [%r3106+2088];
	ld.shared.f64 	%fd785, [%r3106+2096];
	ld.shared.f64 	%fd786, [%r3106+2104];
	ld.shared.f64 	%fd787, [%r3106+2112];
	ld.shared.f64 	%fd788, [%r3106+2120];
	fma.rn.f64 	%fd281, %fd273, %fd781, %fd209;
	fma.rn.f64 	%fd282, %fd273, %fd782, %fd210;
	fma.rn.f64 	%fd283, %fd273, %fd783, %fd211;
	fma.rn.f64 	%fd284, %fd273, %fd784, %fd212;
	fma.rn.f64 	%fd285, %fd273, %fd785, %fd213;
	fma.rn.f64 	%fd286, %fd273, %fd786, %fd214;
	fma.rn.f64 	%fd287, %fd273, %fd787, %fd215;
	fma.rn.f64 	%fd288, %fd273, %fd788, %fd216;
	fma.rn.f64 	%fd289, %fd274, %fd781, %fd217;
	fma.rn.f64 	%fd290, %fd274, %fd782, %fd218;
	fma.rn.f64 	%fd291, %fd274, %fd783, %fd219;
	fma.rn.f64 	%fd292, %fd274, %fd784, %fd220;
	fma.rn.f64 	%fd293, %fd274, %fd785, %fd221;
	fma.rn.f64 	%fd294, %fd274, %fd786, %fd222;
	fma.rn.f64 	%fd295, %fd274, %fd787, %fd223;
	fma.rn.f64 	%fd296, %fd274, %fd788, %fd224;
	fma.rn.f64 	%fd297, %fd275, %fd781, %fd225;
	fma.rn.f64 	%fd298, %fd275, %fd782, %fd226;
	fma.rn.f64 	%fd299, %fd275, %fd783, %fd227;
	fma.rn.f64 	%fd300, %fd275, %fd784, %fd228;
	fma.rn.f64 	%fd301, %fd275, %fd785, %fd229;
	fma.rn.f64 	%fd302, %fd275, %fd786, %fd230;
	fma.rn.f64 	%fd303, %fd275, %fd787, %fd231;
	fma.rn.f64 	%fd304, %fd275, %fd788, %fd232;
	fma.rn.f64 	%fd305, %fd276, %fd781, %fd233;
	fma.rn.f64 	%fd306, %fd276, %fd782, %fd234;
	fma.rn.f64 	%fd307, %fd276, %fd783, %fd235;
	fma.rn.f64 	%fd308, %fd276, %fd784, %fd236;
	fma.rn.f64 	%fd309, %fd276, %fd785, %fd237;
	fma.rn.f64 	%fd310, %fd276, %fd786, %fd238;
	fma.rn.f64 	%fd311, %fd276, %fd787, %fd239;
	fma.rn.f64 	%fd312, %fd276, %fd788, %fd240;
	fma.rn.f64 	%fd313, %fd277, %fd781, %fd241;
	fma.rn.f64 	%fd314, %fd277, %fd782, %fd242;
	fma.rn.f64 	%fd315, %fd277, %fd783, %fd243;
	fma.rn.f64 	%fd316, %fd277, %fd784, %fd244;
	fma.rn.f64 	%fd317, %fd277, %fd785, %fd245;
	fma.rn.f64 	%fd318, %fd277, %fd786, %fd246;
	fma.rn.f64 	%fd319, %fd277, %fd787, %fd247;
	fma.rn.f64 	%fd320, %fd277, %fd788, %fd248;
	fma.rn.f64 	%fd321, %fd278, %fd781, %fd249;
	fma.rn.f64 	%fd322, %fd278, %fd782, %fd250;
	fma.rn.f64 	%fd323, %fd278, %fd783, %fd251;
	fma.rn.f64 	%fd324, %fd278, %fd784, %fd252;
	fma.rn.f64 	%fd325, %fd278, %fd785, %fd253;
	fma.rn.f64 	%fd326, %fd278, %fd786, %fd254;
	fma.rn.f64 	%fd327, %fd278, %fd787, %fd255;
	fma.rn.f64 	%fd328, %fd278, %fd788, %fd256;
	fma.rn.f64 	%fd329, %fd279, %fd781, %fd257;
	fma.rn.f64 	%fd330, %fd279, %fd782, %fd258;
	fma.rn.f64 	%fd331, %fd279, %fd783, %fd259;
	fma.rn.f64 	%fd332, %fd279, %fd784, %fd260;
	fma.rn.f64 	%fd333, %fd279, %fd785, %fd261;
	fma.rn.f64 	%fd334, %fd279, %fd786, %fd262;
	fma.rn.f64 	%fd335, %fd279, %fd787, %fd263;
	fma.rn.f64 	%fd336, %fd279, %fd788, %fd264;
	fma.rn.f64 	%fd337, %fd280, %fd781, %fd265;
	fma.rn.f64 	%fd338, %fd280, %fd782, %fd266;
	fma.rn.f64 	%fd339, %fd280, %fd783, %fd267;
	fma.rn.f64 	%fd340, %fd280, %fd784, %fd268;
	fma.rn.f64 	%fd341, %fd280, %fd785, %fd269;
	fma.rn.f64 	%fd342, %fd280, %fd786, %fd270;
	fma.rn.f64 	%fd343, %fd280, %fd787, %fd271;
	fma.rn.f64 	%fd344, %fd280, %fd788, %fd272;
	@%p533 bra 	$L__BB0_258;
	mov.b64 	%rd230, %fd273;
	mov.b64 	{%r3107, %r3108}, %rd230;
	mov.u32 	%r3109, %tid.y;
	mov.u32 	%r3110, %ntid.x;
	mov.u32 	%r3111, %tid.x;
	mad.lo.s32 	%r3112, %r3109, %r3110, %r3111;
	and.b32  	%r3113, %r3112, 31;
	add.s32 	%r3114, %r3113, 1;
	shfl.sync.idx.b32	%r3115|%p534, %r3107, %r3114, 31, -1;
	shfl.sync.idx.b32	%r3116|%p535, %r3108, %r3114, 31, -1;
	mov.b64 	%rd231, %fd274;
	mov.b64 	{%r3117, %r3118}, %rd231;
	shfl.sync.idx.b32	%r3119|%p536, %r3117, %r3114, 31, -1;
	shfl.sync.idx.b32	%r3120|%p537, %r3118, %r3114, 31, -1;
	mov.b64 	%rd232, %fd275;
	mov.b64 	{%r3121, %r3122}, %rd232;
	shfl.sync.idx.b32	%r3123|%p538, %r3121, %r3114, 31, -1;
	shfl.sync.idx.b32	%r3124|%p539, %r3122, %r3114, 31, -1;
	mov.b64 	%rd233, %fd276;
	mov.b64 	{%r3125, %r3126}, %rd233;
	shfl.sync.idx.b32	%r3127|%p540, %r3125, %r3114, 31, -1;
	shfl.sync.idx.b32	%r3128|%p541, %r3126, %r3114, 31, -1;
	mov.b64 	%rd234, %fd277;
	mov.b64 	{%r3129, %r3130}, %rd234;
	shfl.sync.idx.b32	%r3131|%p542, %r3129, %r3114, 31, -1;
	shfl.sync.idx.b32	%r3132|%p543, %r3130, %r3114, 31, -1;
	mov.b64 	%rd235, %fd278;
	mov.b64 	{%r3133, %r3134}, %rd235;
	shfl.sync.idx.b32	%r3135|%p544, %r3133, %r3114, 31, -1;
	shfl.sync.idx.b32	%r3136|%p545, %r3134, %r3114, 31, -1;
	mov.b64 	%rd236, %fd279;
	mov.b64 	{%r3137, %r3138}, %rd236;
	shfl.sync.idx.b32	%r3139|%p546, %r3137, %r3114, 31, -1;
	shfl.sync.idx.b32	%r3140|%p547, %r3138, %r3114, 31, -1;
	mov.b64 	%rd237, %fd280;
	mov.b64 	{%r3141, %r3142}, %rd237;
	shfl.sync.idx.b32	%r3143|%p548, %r3141, %r3114, 31, -1;
	shfl.sync.idx.b32	%r3144|%p549, %r3142, %r3114, 31, -1;
$L__BB0_258:
	mov.u32 	%r3145, %tid.y;
	mov.u32 	%r3146, %ntid.x;
	mov.u32 	%r3147, %tid.x;
	mad.lo.s32 	%r3148, %r3145, %r3146, %r3147;
	and.b32  	%r3149, %r3148, 31;
	setp.gt.u32 	%p550, %r3149, 15;
	mov.u32 	%r3150, _ZZ24gemm_kernel_warp_shuffleiiidPKdiS0_idPdiE2As;
	mad.lo.s32 	%r3151, %r3145, 576, %r3150;
	ld.shared.f64 	%fd345, [%r3151+24];
	ld.shared.f64 	%fd346, [%r3151+96];
	ld.shared.f64 	%fd347, [%r3151+168];
	ld.shared.f64 	%fd348, [%r3151+240];
	ld.shared.f64 	%fd349, [%r3151+312];
	ld.shared.f64 	%fd350, [%r3151+384];
	ld.shared.f64 	%fd351, [%r3151+456];
	ld.shared.f64 	%fd352, [%r3151+528];
	shl.b32 	%r3152, %r3147, 6;
	mov.u32 	%r3153, _ZZ24gemm_kernel_warp_shuffleiiidPKdiS0_idPdiE2Bs;
	add.s32 	%r3154, %r3153, %r3152;
	ld.shared.f64 	%fd789, [%r3154+3096];
	ld.shared.f64 	%fd790, [%r3154+3104];
	ld.shared.f64 	%fd791, [%r3154+3112];
	ld.shared.f64 	%fd792, [%r3154+3120];
	ld.shared.f64 	%fd793, [%r3154+3128];
	ld.shared.f64 	%fd794, [%r3154+3136];
	ld.shared.f64 	%fd795, [%r3154+3144];
	ld.shared.f64 	%fd796, [%r3154+3152];
	fma.rn.f64 	%fd353, %fd345, %fd789, %fd281;
	fma.rn.f64 	%fd354, %fd345, %fd790, %fd282;
	fma.rn.f64 	%fd355, %fd345, %fd791, %fd283;
	fma.rn.f64 	%fd356, %fd345, %fd792, %fd284;
	fma.rn.f64 	%fd357, %fd345, %fd793, %fd285;
	fma.rn.f64 	%fd358, %fd345, %fd794, %fd286;
	fma.rn.f64 	%fd359, %fd345, %fd795, %fd287;
	fma.rn.f64 	%fd360, %fd345, %fd796, %fd288;
	fma.rn.f64 	%fd361, %fd346, %fd789, %fd289;
	fma.rn.f64 	%fd362, %fd346, %fd790, %fd290;
	fma.rn.f64 	%fd363, %fd346, %fd791, %fd291;
	fma.rn.f64 	%fd364, %fd346, %fd792, %fd292;
	fma.rn.f64 	%fd365, %fd346, %fd793, %fd293;
	fma.rn.f64 	%fd366, %fd346, %fd794, %fd294;
	fma.rn.f64 	%fd367, %fd346, %fd795, %fd295;
	fma.rn.f64 	%fd368, %fd346, %fd796, %fd296;
	fma.rn.f64 	%fd369, %fd347, %fd789, %fd297;
	fma.rn.f64 	%fd370, %fd347, %fd790, %fd298;
	fma.rn.f64 	%fd371, %fd347, %fd791, %fd299;
	fma.rn.f64 	%fd372, %fd347, %fd792, %fd300;
	fma.rn.f64 	%fd373, %fd347, %fd793, %fd301;
	fma.rn.f64 	%fd374, %fd347, %fd794, %fd302;
	fma.rn.f64 	%fd375, %fd347, %fd795, %fd303;
	fma.rn.f64 	%fd376, %fd347, %fd796, %fd304;
	fma.rn.f64 	%fd377, %fd348, %fd789, %fd305;
	fma.rn.f64 	%fd378, %fd348, %fd790, %fd306;
	fma.rn.f64 	%fd379, %fd348, %fd791, %fd307;
	fma.rn.f64 	%fd380, %fd348, %fd792, %fd308;
	fma.rn.f64 	%fd381, %fd348, %fd793, %fd309;
	fma.rn.f64 	%fd382, %fd348, %fd794, %fd310;
	fma.rn.f64 	%fd383, %fd348, %fd795, %fd311;
	fma.rn.f64 	%fd384, %fd348, %fd796, %fd312;
	fma.rn.f64 	%fd385, %fd349, %fd789, %fd313;
	fma.rn.f64 	%fd386, %fd349, %fd790, %fd314;
	fma.rn.f64 	%fd387, %fd349, %fd791, %fd315;
	fma.rn.f64 	%fd388, %fd349, %fd792, %fd316;
	fma.rn.f64 	%fd389, %fd349, %fd793, %fd317;
	fma.rn.f64 	%fd390, %fd349, %fd794, %fd318;
	fma.rn.f64 	%fd391, %fd349, %fd795, %fd319;
	fma.rn.f64 	%fd392, %fd349, %fd796, %fd320;
	fma.rn.f64 	%fd393, %fd350, %fd789, %fd321;
	fma.rn.f64 	%fd394, %fd350, %fd790, %fd322;
	fma.rn.f64 	%fd395, %fd350, %fd791, %fd323;
	fma.rn.f64 	%fd396, %fd350, %fd792, %fd324;
	fma.rn.f64 	%fd397, %fd350, %fd793, %fd325;
	fma.rn.f64 	%fd398, %fd350, %fd794, %fd326;
	fma.rn.f64 	%fd399, %fd350, %fd795, %fd327;
	fma.rn.f64 	%fd400, %fd350, %fd796, %fd328;
	fma.rn.f64 	%fd401, %fd351, %fd789, %fd329;
	fma.rn.f64 	%fd402, %fd351, %fd790, %fd330;
	fma.rn.f64 	%fd403, %fd351, %fd791, %fd331;
	fma.rn.f64 	%fd404, %fd351, %fd792, %fd332;
	fma.rn.f64 	%fd405, %fd351, %fd793, %fd333;
	fma.rn.f64 	%fd406, %fd351, %fd794, %fd334;
	fma.rn.f64 	%fd407, %fd351, %fd795, %fd335;
	fma.rn.f64 	%fd408, %fd351, %fd796, %fd336;
	fma.rn.f64 	%fd409, %fd352, %fd789, %fd337;
	fma.rn.f64 	%fd410, %fd352, %fd790, %fd338;
	fma.rn.f64 	%fd411, %fd352, %fd791, %fd339;
	fma.rn.f64 	%fd412, %fd352, %fd792, %fd340;
	fma.rn.f64 	%fd413, %fd352, %fd793, %fd341;
	fma.rn.f64 	%fd414, %fd352, %fd794, %fd342;
	fma.rn.f64 	%fd415, %fd352, %fd795, %fd343;
	fma.rn.f64 	%fd416, %fd352, %fd796, %fd344;
	@%p550 bra 	$L__BB0_260;
	mov.b64 	%rd238, %fd345;
	mov.b64 	{%r3155, %r3156}, %rd238;
	mov.u32 	%r3157, %tid.y;
	mov.u32 	%r3158, %ntid.x;
	mov.u32 	%r3159, %tid.x;
	mad.lo.s32 	%r3160, %r3157, %r3158, %r3159;
	and.b32  	%r3161, %r3160, 31;
	add.s32 	%r3162, %r3161, 1;
	shfl.sync.idx.b32	%r3163|%p551, %r3155, %r3162, 31, -1;
	shfl.sync.idx.b32	%r3164|%p552, %r3156, %r3162, 31, -1;
	mov.b64 	%rd239, %fd346;
	mov.b64 	{%r3165, %r3166}, %rd239;
	shfl.sync.idx.b32	%r3167|%p553, %r3165, %r3162, 31, -1;
	shfl.sync.idx.b32	%r3168|%p554, %r3166, %r3162, 31, -1;
	mov.b64 	%rd240, %fd347;
	mov.b64 	{%r3169, %r3170}, %rd240;
	shfl.sync.idx.b32	%r3171|%p555, %r3169, %r3162, 31, -1;
	shfl.sync.idx.b32	%r3172|%p556, %r3170, %r3162, 31, -1;
	mov.b64 	%rd241, %fd348;
	mov.b64 	{%r3173, %r3174}, %rd241;
	shfl.sync.idx.b32	%r3175|%p557, %r3173, %r3162, 31, -1;
	shfl.sync.idx.b32	%r3176|%p558, %r3174, %r3162, 31, -1;
	mov.b64 	%rd242, %fd349;
	mov.b64 	{%r3177, %r3178}, %rd242;
	shfl.sync.idx.b32	%r3179|%p559, %r3177, %r3162, 31, -1;
	shfl.sync.idx.b32	%r3180|%p560, %r3178, %r3162, 31, -1;
	mov.b64 	%rd243, %fd350;
	mov.b64 	{%r3181, %r3182}, %rd243;
	shfl.sync.idx.b32	%r3183|%p561, %r3181, %r3162, 31, -1;
	shfl.sync.idx.b32	%r3184|%p562, %r3182, %r3162, 31, -1;
	mov.b64 	%rd244, %fd351;
	mov.b64 	{%r3185, %r3186}, %rd244;
	shfl.sync.idx.b32	%r3187|%p563, %r3185, %r3162, 31, -1;
	shfl.sync.idx.b32	%r3188|%p564, %r3186, %r3162, 31, -1;
	mov.b64 	%rd245, %fd352;
	mov.b64 	{%r3189, %r3190}, %rd245;
	shfl.sync.idx.b32	%r3191|%p565, %r3189, %r3162, 31, -1;
	shfl.sync.idx.b32	%r3192|%p566, %r3190, %r3162, 31, -1;
$L__BB0_260:
	mov.u32 	%r3193, %tid.y;
	mov.u32 	%r3194, %ntid.x;
	mov.u32 	%r3195, %tid.x;
	mad.lo.s32 	%r3196, %r3193, %r3194, %r3195;
	and.b32  	%r3197, %r3196, 31;
	setp.gt.u32 	%p567, %r3197, 15;
	mov.u32 	%r3198, _ZZ24gemm_kernel_warp_shuffleiiidPKdiS0_idPdiE2As;
	mad.lo.s32 	%r3199, %r3193, 576, %r3198;
	ld.shared.f64 	%fd417, [%r3199+32];
	ld.shared.f64 	%fd418, [%r3199+104];
	ld.shared.f64 	%fd419, [%r3199+176];
	ld.shared.f64 	%fd420, [%r3199+248];
	ld.shared.f64 	%fd421, [%r3199+320];
	ld.shared.f64 	%fd422, [%r3199+392];
	ld.shared.f64 	%fd423, [%r3199+464];
	ld.shared.f64 	%fd424, [%r3199+536];
	shl.b32 	%r3200, %r3195, 6;
	mov.u32 	%r3201, _ZZ24gemm_kernel_warp_shuffleiiidPKdiS0_idPdiE2Bs;
	add.s32 	%r3202, %r3201, %r3200;
	ld.shared.f64 	%fd797, [%r3202+4128];
	ld.shared.f64 	%fd798, [%r3202+4136];
	ld.shared.f64 	%fd799, [%r3202+4144];
	ld.shared.f64 	%fd800, [%r3202+4152];
	ld.shared.f64 	%fd801, [%r3202+4160];
	ld.shared.f64 	%fd802, [%r3202+4168];
	ld.shared.f64 	%fd803, [%r3202+4176];
	ld.shared.f64 	%fd804, [%r3202+4184];
	fma.rn.f64 	%fd425, %fd417, %fd797, %fd353;
	fma.rn.f64 	%fd426, %fd417, %fd798, %fd354;
	fma.rn.f64 	%fd427, %fd417, %fd799, %fd355;
	fma.rn.f64 	%fd428, %fd417, %fd800, %fd356;
	fma.rn.f64 	%fd429, %fd417, %fd801, %fd357;
	fma.rn.f64 	%fd430, %fd417, %fd802, %fd358;
	fma.rn.f64 	%fd431, %fd417, %fd803, %fd359;
	fma.rn.f64 	%fd432, %fd417, %fd804, %fd360;
	fma.rn.f64 	%fd433, %fd418, %fd797, %fd361;
	fma.rn.f64 	%fd434, %fd418, %fd798, %fd362;
	fma.rn.f64 	%fd435, %fd418, %fd799, %fd363;
	fma.rn.f64 	%fd436, %fd418, %fd800, %fd364;
	fma.rn.f64 	%fd437, %fd418, %fd801, %fd365;
	fma.rn.f64 	%fd438, %fd418, %fd802, %fd366;
	fma.rn.f64 	%fd439, %fd418, %fd803, %fd367;
	fma.rn.f64 	%fd440, %fd418, %fd804, %fd368;
	fma.rn.f64 	%fd441, %fd419, %fd797, %fd369;
	fma.rn.f64 	%fd442, %fd419, %fd798, %fd370;
	fma.rn.f64 	%fd443, %fd419, %fd799, %fd371;
	fma.rn.f64 	%fd444, %fd419, %fd800, %fd372;
	fma.rn.f64 	%fd445, %fd419, %fd801, %fd373;
	fma.rn.f64 	%fd446, %fd419, %fd802, %fd374;
	fma.rn.f64 	%fd447, %fd419, %fd803, %fd375;
	fma.rn.f64 	%fd448, %fd419, %fd804, %fd376;
	fma.rn.f64 	%fd449, %fd420, %fd797, %fd377;
	fma.rn.f64 	%fd450, %fd420, %fd798, %fd378;
	fma.rn.f64 	%fd451, %fd420, %fd799, %fd379;
	fma.rn.f64 	%fd452, %fd420, %fd800, %fd380;
	fma.rn.f64 	%fd453, %fd420, %fd801, %fd381;
	fma.rn.f64 	%fd454, %fd420, %fd802, %fd382;
	fma.rn.f64 	%fd455, %fd420, %fd803, %fd383;
	fma.rn.f64 	%fd456, %fd420, %fd804, %fd384;
	fma.rn.f64 	%fd457, %fd421, %fd797, %fd385;
	fma.rn.f64 	%fd458, %fd421, %fd798, %fd386;
	fma.rn.f64 	%fd459, %fd421, %fd799, %fd387;
	fma.rn.f64 	%fd460, %fd421, %fd800, %fd388;
	fma.rn.f64 	%fd461, %fd421, %fd801, %fd389;
	fma.rn.f64 	%fd462, %fd421, %fd802, %fd390;
	fma.rn.f64 	%fd463, %fd421, %fd803, %fd391;
	fma.rn.f64 	%fd464, %fd421, %fd804, %fd392;
	fma.rn.f64 	%fd465, %fd422, %fd797, %fd393;
	fma.rn.f64 	%fd466, %fd422, %fd798, %fd394;
	fma.rn.f64 	%fd467, %fd422, %fd799, %fd395;
	fma.rn.f64 	%fd468, %fd422, %fd800, %fd396;
	fma.rn.f64 	%fd469, %fd422, %fd801, %fd397;
	fma.rn.f64 	%fd470, %fd422, %fd802, %fd398;
	fma.rn.f64 	%fd471, %fd422, %fd803, %fd399;
	fma.rn.f64 	%fd472, %fd422, %fd804, %fd400;
	fma.rn.f64 	%fd473, %fd423, %fd797, %fd401;
	fma.rn.f64 	%fd474, %fd423, %fd798, %fd402;
	fma.rn.f64 	%fd475, %fd423, %fd799, %fd403;
	fma.rn.f64 	%fd476, %fd423, %fd800, %fd404;
	fma.rn.f64 	%fd477, %fd423, %fd801, %fd405;
	fma.rn.f64 	%fd478, %fd423, %fd802, %fd406;
	fma.rn.f64 	%fd479, %fd423, %fd803, %fd407;
	fma.rn.f64 	%fd480, %fd423, %fd804, %fd408;
	fma.rn.f64 	%fd481, %fd424, %fd797, %fd409;
	fma.rn.f64 	%fd482, %fd424, %fd798, %fd410;
	fma.rn.f64 	%fd483, %fd424, %fd799, %fd411;
	fma.rn.f64 	%fd484, %fd424, %fd800, %fd412;
	fma.rn.f64 	%fd485, %fd424, %fd801, %fd413;
	fma.rn.f64 	%fd486, %fd424, %fd802, %fd414;
	fma.rn.f64 	%fd487, %fd424, %fd803, %fd415;
	fma.rn.f64 	%fd488, %fd424, %fd804, %fd416;
	@%p567 bra 	$L__BB0_262;
	mov.b64 	%rd246, %fd417;
	mov.b64 	{%r3203, %r3204}, %rd246;
	mov.u32 	%r3205, %tid.y;
	mov.u32 	%r3206, %ntid.x;
	mov.u32 	%r3207, %tid.x;
	mad.lo.s32 	%r3208, %r3205, %r3206, %r3207;
	and.b32  	%r3209, %r3208, 31;
	add.s32 	%r3210, %r3209, 1;
	shfl.sync.idx.b32	%r3211|%p568, %r3203, %r3210, 31, -1;
	shfl.sync.idx.b32	%r3212|%p569, %r3204, %r3210, 31, -1;
	mov.b64 	%rd247, %fd418;
	mov.b64 	{%r3213, %r3214}, %rd247;
	shfl.sync.idx.b32	%r3215|%p570, %r3213, %r3210, 31, -1;
	shfl.sync.idx.b32	%r3216|%p571, %r3214, %r3210, 31, -1;
	mov.b64 	%rd248, %fd419;
	mov.b64 	{%r3217, %r3218}, %rd248;
	shfl.sync.idx.b32	%r3219|%p572, %r3217, %r3210, 31, -1;
	shfl.sync.idx.b32	%r3220|%p573, %r3218, %r3210, 31, -1;
	mov.b64 	%rd249, %fd420;
	mov.b64 	{%r3221, %r3222}, %rd249;
	shfl.sync.idx.b32	%r3223|%p574, %r3221, %r3210, 31, -1;
	shfl.sync.idx.b32	%r3224|%p575, %r3222, %r3210, 31, -1;
	mov.b64 	%rd250, %fd421;
	mov.b64 	{%r3225, %r3226}, %rd250;
	shfl.sync.idx.b32	%r3227|%p576, %r3225, %r3210, 31, -1;
	shfl.sync.idx.b32	%r3228|%p577, %r3226, %r3210, 31, -1;
	mov.b64 	%rd251, %fd422;
	mov.b64 	{%r3229, %r3230}, %rd251;
	shfl.sync.idx.b32	%r3231|%p578, %r3229, %r3210, 31, -1;
	shfl.sync.idx.b32	%r3232|%p579, %r3230, %r3210, 31, -1;
	mov.b64 	%rd252, %fd423;
	mov.b64 	{%r3233, %r3234}, %rd252;
	shfl.sync.idx.b32	%r3235|%p580, %r3233, %r3210, 31, -1;
	shfl.sync.idx.b32	%r3236|%p581, %r3234, %r3210, 31, -1;
	mov.b64 	%rd253, %fd424;
	mov.b64 	{%r3237, %r3238}, %rd253;
	shfl.sync.idx.b32	%r3239|%p582, %r3237, %r3210, 31, -1;
	shfl.sync.idx.b32	%r3240|%p583, %r3238, %r3210, 31, -1;
$L__BB0_262:
	mov.u32 	%r3241, %tid.y;
	mov.u32 	%r3242, %ntid.x;
	mov.u32 	%r3243, %tid.x;
	mad.lo.s32 	%r3244, %r3241, %r3242, %r3243;
	and.b32  	%r3245, %r3244, 31;
	setp.gt.u32 	%p584, %r3245, 15;
	mov.u32 	%r3246, _ZZ24gemm_kernel_warp_shuffleiiidPKdiS0_idPdiE2As;
	mad.lo.s32 	%r3247, %r3241, 576, %r3246;
	ld.shared.f64 	%fd489, [%r3247+40];
	ld.shared.f64 	%fd490, [%r3247+112];
	ld.shared.f64 	%fd491, [%r3247+184];
	ld.shared.f64 	%fd492, [%r3247+256];
	ld.shared.f64 	%fd493, [%r3247+328];
	ld.shared.f64 	%fd494, [%r3247+400];
	ld.shared.f64 	%fd495, [%r3247+472];
	ld.shared.f64 	%fd496, [%r3247+544];
	shl.b32 	%r3248, %r3243, 6;
	mov.u32 	%r3249, _ZZ24gemm_kernel_warp_shuffleiiidPKdiS0_idPdiE2Bs;
	add.s32 	%r3250, %r3249, %r3248;
	ld.shared.f64 	%fd805, [%r3250+5160];
	ld.shared.f64 	%fd806, [%r3250+5168];
	ld.shared.f64 	%fd807, [%r3250+5176];
	ld.shared.f64 	%fd808, [%r3250+5184];
	ld.shared.f64 	%fd809, [%r3250+5192];
	ld.shared.f64 	%fd810, [%r3250+5200];
	ld.shared.f64 	%fd811, [%r3250+5208];
	ld.shared.f64 	%fd812, [%r3250+5216];
	fma.rn.f64 	%fd497, %fd489, %fd805, %fd425;
	fma.rn.f64 	%fd498, %fd489, %fd806, %fd426;
	fma.rn.f64 	%fd499, %fd489, %fd807, %fd427;
	fma.rn.f64 	%fd500, %fd489, %fd808, %fd428;
	fma.rn.f64 	%fd501, %fd489, %fd809, %fd429;
	fma.rn.f64 	%fd502, %fd489, %fd810, %fd430;
	fma.rn.f64 	%fd503, %fd489, %fd811, %fd431;
	fma.rn.f64 	%fd504, %fd489, %fd812, %fd432;
	fma.rn.f64 	%fd505, %fd490, %fd805, %fd433;
	fma.rn.f64 	%fd506, %fd490, %fd806, %fd434;
	fma.rn.f64 	%fd507, %fd490, %fd807, %fd435;
	fma.rn.f64 	%fd508, %fd490, %fd808, %fd436;
	fma.rn.f64 	%fd509, %fd490, %fd809, %fd437;
	fma.rn.f64 	%fd510, %fd490, %fd810, %fd438;
	fma.rn.f64 	%fd511, %fd490, %fd811, %fd439;
	fma.rn.f64 	%fd512, %fd490, %fd812, %fd440;
	fma.rn.f64 	%fd513, %fd491, %fd805, %fd441;
	fma.rn.f64 	%fd514, %fd491, %fd806, %fd442;
	fma.rn.f64 	%fd515, %fd491, %fd807, %fd443;
	fma.rn.f64 	%fd516, %fd491, %fd808, %fd444;
	fma.rn.f64 	%fd517, %fd491, %fd809, %fd445;
	fma.rn.f64 	%fd518, %fd491, %fd810, %fd446;
	fma.rn.f64 	%fd519, %fd491, %fd811, %fd447;
	fma.rn.f64 	%fd520, %fd491, %fd812, %fd448;
	fma.rn.f64 	%fd521, %fd492, %fd805, %fd449;
	fma.rn.f64 	%fd522, %fd492, %fd806, %fd450;
	fma.rn.f64 	%fd523, %fd492, %fd807, %fd451;
	fma.rn.f64 	%fd524, %fd492, %fd808, %fd452;
	fma.rn.f64 	%fd525, %fd492, %fd809, %fd453;
	fma.rn.f64 	%fd526, %fd492, %fd810, %fd454;
	fma.rn.f64 	%fd527, %fd492, %fd811, %fd455;
	fma.rn.f64 	%fd528, %fd492, %fd812, %fd456;
	fma.rn.f64 	%fd529, %fd493, %fd805, %fd457;
	fma.rn.f64 	%fd530, %fd493, %fd806, %fd458;
	fma.rn.f64 	%fd531, %fd493, %fd807, %fd459;
	fma.rn.f64 	%fd532, %fd493, %fd808, %fd460;
	fma.rn.f64 	%fd533, %fd493, %fd809, %fd461;
	fma.rn.f64 	%fd534, %fd493, %fd810, %fd462;
	fma.rn.f64 	%fd535, %fd493, %fd811, %fd463;
	fma.rn.f64 	%fd536, %fd493, %fd812, %fd464;
	fma.rn.f64 	%fd537, %fd494, %fd805, %fd465;
	fma.rn.f64 	%fd538, %fd494, %fd806, %fd466;
	fma.rn.f64 	%fd539, %fd494, %fd807, %fd467;
	fma.rn.f64 	%fd540, %fd494, %fd808, %fd468;
	fma.rn.f64 	%fd541, %fd494, %fd809, %fd469;
	fma.rn.f64 	%fd542, %fd494, %fd810, %fd470;
	fma.rn.f64 	%fd543, %fd494, %fd811, %fd471;
	fma.rn.f64 	%fd544, %fd494, %fd812, %fd472;
	fma.rn.f64 	%fd545, %fd495, %fd805, %fd473;
	fma.rn.f64 	%fd546, %fd495, %fd806, %fd474;
	fma.rn.f64 	%fd547, %fd495, %fd807, %fd475;
	fma.rn.f64 	%fd548, %fd495, %fd808, %fd476;
	fma.rn.f64 	%fd549, %fd495, %fd809, %fd477;
	fma.rn.f64 	%fd550, %fd495, %fd810, %fd478;
	fma.rn.f64 	%fd551, %fd495, %fd811, %fd479;
	fma.rn.f64 	%fd552, %fd495, %fd812, %fd480;
	fma.rn.f64 	%fd553, %fd496, %fd805, %fd481;
	fma.rn.f64 	%fd554, %fd496, %fd806, %fd482;
	fma.rn.f64 	%fd555, %fd496, %fd807, %fd483;
	fma.rn.f64 	%fd556, %fd496, %fd808, %fd484;
	fma.rn.f64 	%fd557, %fd496, %fd809, %fd485;
	fma.rn.f64 	%fd558, %fd496, %fd810, %fd486;
	fma.rn.f64 	%fd559, %fd496, %fd811, %fd487;
	fma.rn.f64 	%fd560, %fd496, %fd812, %fd488;
	@%p584 bra 	$L__BB0_264;
	mov.b64 	%rd254, %fd489;
	mov.b64 	{%r3251, %r3252}, %rd254;
	mov.u32 	%r3253, %tid.y;
	mov.u32 	%r3254, %ntid.x;
	mov.u32 	%r3255, %tid.x;
	mad.lo.s32 	%r3256, %r3253, %r3254, %r3255;
	and.b32  	%r3257, %r3256, 31;
	add.s32 	%r3258, %r3257, 1;
	shfl.sync.idx.b32	%r3259|%p585, %r3251, %r3258, 31, -1;
	shfl.sync.idx.b32	%r3260|%p586, %r3252, %r3258, 31, -1;
	mov.b64 	%rd255, %fd490;
	mov.b64 	{%r3261, %r3262}, %rd255;
	shfl.sync.idx.b32	%r3263|%p587, %r3261, %r3258, 31, -1;
	shfl.sync.idx.b32	%r3264|%p588, %r3262, %r3258, 31, -1;
	mov.b64 	%rd256, %fd491;
	mov.b64 	{%r3265, %r3266}, %rd256;
	shfl.sync.idx.b32	%r3267|%p589, %r3265, %r3258, 31, -1;
	shfl.sync.idx.b32	%r3268|%p590, %r3266, %r3258, 31, -1;
	mov.b64 	%rd257, %fd492;
	mov.b64 	{%r3269, %r3270}, %rd257;
	shfl.sync.idx.b32	%r3271|%p591, %r3269, %r3258, 31, -1;
	shfl.sync.idx.b32	%r3272|%p592, %r3270, %r3258, 31, -1;
	mov.b64 	%rd258, %fd493;
	mov.b64 	{%r3273, %r3274}, %rd258;
	shfl.sync.idx.b32	%r3275|%p593, %r3273, %r3258, 31, -1;
	shfl.sync.idx.b32	%r3276|%p594, %r3274, %r3258, 31, -1;
	mov.b64 	%rd259, %fd494;
	mov.b64 	{%r3277, %r3278}, %rd259;
	shfl.sync.idx.b32	%r3279|%p595, %r3277, %r3258, 31, -1;
	shfl.sync.idx.b32	%r3280|%p596, %r3278, %r3258, 31, -1;
	mov.b64 	%rd260, %fd495;
	mov.b64 	{%r3281, %r3282}, %rd260;
	shfl.sync.idx.b32	%r3283|%p597, %r3281, %r3258, 31, -1;
	shfl.sync.idx.b32	%r3284|%p598, %r3282, %r3258, 31, -1;
	mov.b64 	%rd261, %fd496;
	mov.b64 	{%r3285, %r3286}, %rd261;
	shfl.sync.idx.b32	%r3287|%p599, %r3285, %r3258, 31, -1;
	shfl.sync.idx.b32	%r3288|%p600, %r3286, %r3258, 31, -1;
$L__BB0_264:
	mov.u32 	%r3289, %tid.y;
	mov.u32 	%r3290, %ntid.x;
	mov.u32 	%r3291, %tid.x;
	mad.lo.s32 	%r3292, %r3289, %r3290, %r3291;
	and.b32  	%r3293, %r3292, 31;
	setp.gt.u32 	%p601, %r3293, 15;
	mov.u32 	%r3294, _ZZ24gemm_kernel_warp_shuffleiiidPKdiS0_idPdiE2As;
	mad.lo.s32 	%r3295, %r3289, 576, %r3294;
	ld.shared.f64 	%fd561, [%r3295+48];
	ld.shared.f64 	%fd562, [%r3295+120];
	ld.shared.f64 	%fd563, [%r3295+192];
	ld.shared.f64 	%fd564, [%r3295+264];
	ld.shared.f64 	%fd565, [%r3295+336];
	ld.shared.f64 	%fd566, [%r3295+408];
	ld.shared.f64 	%fd567, [%r3295+480];
	ld.shared.f64 	%fd568, [%r3295+552];
	shl.b32 	%r3296, %r3291, 6;
	mov.u32 	%r3297, _ZZ24gemm_kernel_warp_shuffleiiidPKdiS0_idPdiE2Bs;
	add.s32 	%r3298, %r3297, %r3296;
	ld.shared.f64 	%fd813, [%r3298+6192];
	ld.shared.f64 	%fd814, [%r3298+6200];
	ld.shared.f64 	%fd815, [%r3298+6208];
	ld.shared.f64 	%fd816, [%r3298+6216];
	ld.shared.f64 	%fd817, [%r3298+6224];
	ld.shared.f64 	%fd818, [%r3298+6232];
	ld.shared.f64 	%fd819, [%r3298+6240];
	ld.shared.f64 	%fd820, [%r3298+6248];
	fma.rn.f64 	%fd569, %fd561, %fd813, %fd497;
	fma.rn.f64 	%fd570, %fd561, %fd814, %fd498;
	fma.rn.f64 	%fd571, %fd561, %fd815, %fd499;
	fma.rn.f64 	%fd572, %fd561, %fd816, %fd500;
	fma.rn.f64 	%fd573, %fd561, %fd817, %fd501;
	fma.rn.f64 	%fd574, %fd561, %fd818, %fd502;
	fma.rn.f64 	%fd575, %fd561, %fd819, %fd503;
	fma.rn.f64 	%fd576, %fd561, %fd820, %fd504;
	fma.rn.f64 	%fd577, %fd562, %fd813, %fd505;
	fma.rn.f64 	%fd578, %fd562, %fd814, %fd506;
	fma.rn.f64 	%fd579, %fd562, %fd815, %fd507;
	fma.rn.f64 	%fd580, %fd562, %fd816, %fd508;
	fma.rn.f64 	%fd581, %fd562, %fd817, %fd509;
	fma.rn.f64 	%fd582, %fd562, %fd818, %fd510;
	fma.rn.f64 	%fd583, %fd562, %fd819, %fd511;
	fma.rn.f64 	%fd584, %fd562, %fd820, %fd512;
	fma.rn.f64 	%fd585, %fd563, %fd813, %fd513;
	fma.rn.f64 	%fd586, %fd563, %fd814, %fd514;
	fma.rn.f64 	%fd587, %fd563, %fd815, %fd515;
	fma.rn.f64 	%fd588, %fd563, %fd816, %fd516;
	fma.rn.f64 	%fd589, %fd563, %fd817, %fd517;
	fma.rn.f64 	%fd590, %fd563, %fd818, %fd518;
	fma.rn.f64 	%fd591, %fd563, %fd819, %fd519;
	fma.rn.f64 	%fd592, %fd563, %fd820, %fd520;
	fma.rn.f64 	%fd593, %fd564, %fd813, %fd521;
	fma.rn.f64 	%fd594, %fd564, %fd814, %fd522;
	fma.rn.f64 	%fd595, %fd564, %fd815, %fd523;
	fma.rn.f64 	%fd596, %fd564, %fd816, %fd524;
	fma.rn.f64 	%fd597, %fd564, %fd817, %fd525;
	fma.rn.f64 	%fd598, %fd564, %fd818, %fd526;
	fma.rn.f64 	%fd599, %fd564, %fd819, %fd527;
	fma.rn.f64 	%fd600, %fd564, %fd820, %fd528;
	fma.rn.f64 	%fd601, %fd565, %fd813, %fd529;
	fma.rn.f64 	%fd602, %fd565, %fd814, %fd530;
	fma.rn.f64 	%fd603, %fd565, %fd815, %fd531;
	fma.rn.f64 	%fd604, %fd565, %fd816, %fd532;
	fma.rn.f64 	%fd605, %fd565, %fd817, %fd533;
	fma.rn.f64 	%fd606, %fd565, %fd818, %fd534;
	fma.rn.f64 	%fd607, %fd565, %fd819, %fd535;
	fma.rn.f64 	%fd608, %fd565, %fd820, %fd536;
	fma.rn.f64 	%fd609, %fd566, %fd813, %fd537;
	fma.rn.f64 	%fd610, %fd566, %fd814, %fd538;
	fma.rn.f64 	%fd611, %fd566, %fd815, %fd539;
	fma.rn.f64 	%fd612, %fd566, %fd816, %fd540;
	fma.rn.f64 	%fd613, %fd566, %fd817, %fd541;
	fma.rn.f64 	%fd614, %fd566, %fd818, %fd542;
	fma.rn.f64 	%fd615, %fd566, %fd819, %fd543;
	fma.rn.f64 	%fd616, %fd566, %fd820, %fd544;
	fma.rn.f64 	%fd617, %fd567, %fd813, %fd545;
	fma.rn.f64 	%fd618, %fd567, %fd814, %fd546;
	fma.rn.f64 	%fd619, %fd567, %fd815, %fd547;
	fma.rn.f64 	%fd620, %fd567, %fd816, %fd548;
	fma.rn.f64 	%fd621, %fd567, %fd817, %fd549;
	fma.rn.f64 	%fd622, %fd567, %fd818, %fd550;
	fma.rn.f64 	%fd623, %fd567, %fd819, %fd551;
	fma.rn.f64 	%fd624, %fd567, %fd820, %fd552;
	fma.rn.f64 	%fd625, %fd568, %fd813, %fd553;
	fma.rn.f64 	%fd626, %fd568, %fd814, %fd554;
	fma.rn.f64 	%fd627, %fd568, %fd815, %fd555;
	fma.rn.f64 	%fd628, %fd568, %fd816, %fd556;
	fma.rn.f64 	%fd629, %fd568, %fd817, %fd557;
	fma.rn.f64 	%fd630, %fd568, %fd818, %fd558;
	fma.rn.f64 	%fd631, %fd568, %fd819, %fd559;
	fma.rn.f64 	%fd632, %fd568, %fd820, %fd560;
	@%p601 bra 	$L__BB0_266;
	mov.b64 	%rd262, %fd561;
	mov.b64 	{%r3299, %r3300}, %rd262;
	mov.u32 	%r3301, %tid.y;
	mov.u32 	%r3302, %ntid.x;
	mov.u32 	%r3303, %tid.x;
	mad.lo.s32 	%r3304, %r3301, %r3302, %r3303;
	and.b32  	%r3305, %r3304, 31;
	add.s32 	%r3306, %r3305, 1;
	shfl.sync.idx.b32	%r3307|%p602, %r3299, %r3306, 31, -1;
	shfl.sync.idx.b32	%r3308|%p603, %r3300, %r3306, 31, -1;
	mov.b64 	%rd263, %fd562;
	mov.b64 	{%r3309, %r3310}, %rd263;
	shfl.sync.idx.b32	%r3311|%p604, %r3309, %r3306, 31, -1;
	shfl.sync.idx.b32	%r3312|%p605, %r3310, %r3306, 31, -1;
	mov.b64 	%rd264, %fd563;
	mov.b64 	{%r3313, %r3314}, %rd264;
	shfl.sync.idx.b32	%r3315|%p606, %r3313, %r3306, 31, -1;
	shfl.sync.idx.b32	%r3316|%p607, %r3314, %r3306, 31, -1;
	mov.b64 	%rd265, %fd564;
	mov.b64 	{%r3317, %r3318}, %rd265;
	shfl.sync.idx.b32	%r3319|%p608, %r3317, %r3306, 31, -1;
	shfl.sync.idx.b32	%r3320|%p609, %r3318, %r3306, 31, -1;
	mov.b64 	%rd266, %fd565;
	mov.b64 	{%r3321, %r3322}, %rd266;
	shfl.sync.idx.b32	%r3323|%p610, %r3321, %r3306, 31, -1;
	shfl.sync.idx.b32	%r3324|%p611, %r3322, %r3306, 31, -1;
	mov.b64 	%rd267, %fd566;
	mov.b64 	{%r3325, %r3326}, %rd267;
	shfl.sync.idx.b32	%r3327|%p612, %r3325, %r3306, 31, -1;
	shfl.sync.idx.b32	%r3328|%p613, %r3326, %r3306, 31, -1;
	mov.b64 	%rd268, %fd567;
	mov.b64 	{%r3329, %r3330}, %rd268;
	shfl.sync.idx.b32	%r3331|%p614, %r3329, %r3306, 31, -1;
	shfl.sync.idx.b32	%r3332|%p615, %r3330, %r3306, 31, -1;
	mov.b64 	%rd269, %fd568;
	mov.b64 	{%r3333, %r3334}, %rd269;
	shfl.sync.idx.b32	%r3335|%p616, %r3333, %r3306, 31, -1;
	shfl.sync.idx.b32	%r3336|%p617, %r3334, %r3306, 31, -1;
$L__BB0_266:
	ld.param.u32 	%r3998, [_Z24gemm_kernel_warp_shuffleiiidPKdiS0_idPdi_param_7];
	ld.param.u32 	%r3938, [_Z24gemm_kernel_warp_shuffleiiidPKdiS0_idPdi_param_2];
	shl.b32 	%r3337, %r3998, 3;
	mov.u32 	%r3338, %tid.y;
	mov.u32 	%r3339, _ZZ24gemm_kernel_warp_shuffleiiidPKdiS0_idPdiE2As;
	mad.lo.s32 	%r3340, %r3338, 576, %r3339;
	ld.shared.f64 	%fd821, [%r3340+56];
	ld.shared.f64 	%fd822, [%r3340+128];
	ld.shared.f64 	%fd823, [%r3340+200];
	ld.shared.f64 	%fd824, [%r3340+272];
	ld.shared.f64 	%fd825, [%r3340+344];
	ld.shared.f64 	%fd826, [%r3340+416];
	ld.shared.f64 	%fd827, [%r3340+488];
	ld.shared.f64 	%fd828, [%r3340+560];
	mov.u32 	%r3341, %tid.x;
	shl.b32 	%r3342, %r3341, 6;
	mov.u32 	%r3343, _ZZ24gemm_kernel_warp_shuffleiiidPKdiS0_idPdiE2Bs;
	add.s32 	%r3344, %r3343, %r3342;
	ld.shared.f64 	%fd829, [%r3344+7224];
	ld.shared.f64 	%fd830, [%r3344+7232];
	ld.shared.f64 	%fd831, [%r3344+7240];
	ld.shared.f64 	%fd832, [%r3344+7248];
	ld.shared.f64 	%fd833, [%r3344+7256];
	ld.shared.f64 	%fd834, [%r3344+7264];
	ld.shared.f64 	%fd835, [%r3344+7272];
	ld.shared.f64 	%fd836, [%r3344+7280];
	fma.rn.f64 	%fd1284, %fd821, %fd829, %fd569;
	fma.rn.f64 	%fd1283, %fd821, %fd830, %fd570;
	fma.rn.f64 	%fd1282, %fd821, %fd831, %fd571;
	fma.rn.f64 	%fd1281, %fd821, %fd832, %fd572;
	fma.rn.f64 	%fd1280, %fd821, %fd833, %fd573;
	fma.rn.f64 	%fd1279, %fd821, %fd834, %fd574;
	fma.rn.f64 	%fd1278, %fd821, %fd835, %fd575;
	fma.rn.f64 	%fd1277, %fd821, %fd836, %fd576;
	fma.rn.f64 	%fd1276, %fd822, %fd829, %fd577;
	fma.rn.f64 	%fd1275, %fd822, %fd830, %fd578;
	fma.rn.f64 	%fd1274, %fd822, %fd831, %fd579;
	fma.rn.f64 	%fd1273, %fd822, %fd832, %fd580;
	fma.rn.f64 	%fd1272, %fd822, %fd833, %fd581;
	fma.rn.f64 	%fd1271, %fd822, %fd834, %fd582;
	fma.rn.f64 	%fd1270, %fd822, %fd835, %fd583;
	fma.rn.f64 	%fd1269, %fd822, %fd836, %fd584;
	fma.rn.f64 	%fd1268, %fd823, %fd829, %fd585;
	fma.rn.f64 	%fd1267, %fd823, %fd830, %fd586;
	fma.rn.f64 	%fd1266, %fd823, %fd831, %fd587;
	fma.rn.f64 	%fd1265, %fd823, %fd832, %fd588;
	fma.rn.f64 	%fd1264, %fd823, %fd833, %fd589;
	fma.rn.f64 	%fd1263, %fd823, %fd834, %fd590;
	fma.rn.f64 	%fd1262, %fd823, %fd835, %fd591;
	fma.rn.f64 	%fd1261, %fd823, %fd836, %fd592;
	fma.rn.f64 	%fd1260, %fd824, %fd829, %fd593;
	fma.rn.f64 	%fd1259, %fd824, %fd830, %fd594;
	fma.rn.f64 	%fd1258, %fd824, %fd831, %fd595;
	fma.rn.f64 	%fd1257, %fd824, %fd832, %fd596;
	fma.rn.f64 	%fd1256, %fd824, %fd833, %fd597;
	fma.rn.f64 	%fd1255, %fd824, %fd834, %fd598;
	fma.rn.f64 	%fd1254, %fd824, %fd835, %fd599;
	fma.rn.f64 	%fd1253, %fd824, %fd836, %fd600;
	fma.rn.f64 	%fd1252, %fd825, %fd829, %fd601;
	fma.rn.f64 	%fd1251, %fd825, %fd830, %fd602;
	fma.rn.f64 	%fd1250, %fd825, %fd831, %fd603;
	fma.rn.f64 	%fd1249, %fd825, %fd832, %fd604;
	fma.rn.f64 	%fd1248, %fd825, %fd833, %fd605;
	fma.rn.f64 	%fd1247, %fd825, %fd834, %fd606;
	fma.rn.f64 	%fd1246, %fd825, %fd835, %fd607;
	fma.rn.f64 	%fd1245, %fd825, %fd836, %fd608;
	fma.rn.f64 	%fd1244, %fd826, %fd829, %fd609;
	fma.rn.f64 	%fd1243, %fd826, %fd830, %fd610;
	fma.rn.f64 	%fd1242, %fd826, %fd831, %fd611;
	fma.rn.f64 	%fd1241, %fd826, %fd832, %fd612;
	fma.rn.f64 	%fd1240, %fd826, %fd833, %fd613;
	fma.rn.f64 	%fd1239, %fd826, %fd834, %fd614;
	fma.rn.f64 	%fd1238, %fd826, %fd835, %fd615;
	fma.rn.f64 	%fd1237, %fd826, %fd836, %fd616;
	fma.rn.f64 	%fd1236, %fd827, %fd829, %fd617;
	fma.rn.f64 	%fd1235, %fd827, %fd830, %fd618;
	fma.rn.f64 	%fd1234, %fd827, %fd831, %fd619;
	fma.rn.f64 	%fd1233, %fd827, %fd832, %fd620;
	fma.rn.f64 	%fd1232, %fd827, %fd833, %fd621;
	fma.rn.f64 	%fd1231, %fd827, %fd834, %fd622;
	fma.rn.f64 	%fd1230, %fd827, %fd835, %fd623;
	fma.rn.f64 	%fd1229, %fd827, %fd836, %fd624;
	fma.rn.f64 	%fd1228, %fd828, %fd829, %fd625;
	fma.rn.f64 	%fd1227, %fd828, %fd830, %fd626;
	fma.rn.f64 	%fd1226, %fd828, %fd831, %fd627;
	fma.rn.f64 	%fd1225, %fd828, %fd832, %fd628;
	fma.rn.f64 	%fd1224, %fd828, %fd833, %fd629;
	fma.rn.f64 	%fd1223, %fd828, %fd834, %fd630;
	fma.rn.f64 	%fd1222, %fd828, %fd835, %fd631;
	fma.rn.f64 	%fd1221, %fd828, %fd836, %fd632;
	bar.sync 	0;
	add.s64 	%rd405, %rd405, 64;
	mul.wide.s32 	%rd270, %r3337, 8;
	add.s64 	%rd406, %rd406, %rd270;
	add.s32 	%r4022, %r4022, 8;
	setp.lt.s32 	%p618, %r4022, %r3938;
	@%p618 bra 	$L__BB0_2;
$L__BB0_267:
	ld.param.u32 	%r3810, [_Z24gemm_kernel_warp_shuffleiiidPKdiS0_idPdi_param_1];
	ld.param.u32 	%r3690, [_Z24gemm_kernel_warp_shuffleiiidPKdiS0_idPdi_param_0];
	mov.u32 	%r3345, %tid.y;
	shl.b32 	%r3346, %r3345, 3;
	mov.u32 	%r3347, %ctaid.y;
	shl.b32 	%r3348, %r3347, 7;
	add.s32 	%r3349, %r3348, %r3346;
	mov.u32 	%r3350, %tid.x;
	shl.b32 	%r3351, %r3350, 3;
	mov.u32 	%r3352, %ctaid.x;
	shl.b32 	%r3353, %r3352, 7;
	add.s32 	%r3354, %r3353, %r3351;
	setp.lt.s32 	%p619, %r3349, %r3690;
	setp.lt.s32 	%p620, %r3354, %r3810;
	and.pred  	%p621, %p619, %p620;
	@%p621 bra 	$L__BB0_268;
	bra.uni 	$L__BB0_269;
$L__BB0_268:
	ld.param.u32 	%r3999, [_Z24gemm_kernel_warp_shuffleiiidPKdiS0_idPdi_param_10];
	ld.param.u64 	%rd387, [_Z24gemm_kernel_warp_shuffleiiidPKdiS0_idPdi_param_9];
	ld.param.f64 	%fd1093, [_Z24gemm_kernel_warp_shuffleiiidPKdiS0_idPdi_param_8];
	ld.param.f64 	%fd1029, [_Z24gemm_kernel_warp_shuffleiiidPKdiS0_idPdi_param_3];
	cvta.to.global.u64 	%rd271, %rd387;
	mov.u32 	%r3356, %tid.y;
	mul.lo.s32 	%r3357, %r3356, %r3999;
	shl.b32 	%r3358, %r3357, 3;
	mov.u32 	%r3359, %tid.x;
	shl.b32 	%r3360, %r3359, 3;
	add.s32 	%r3361, %r3358, %r3360;
	cvt.s64.s32 	%rd272, %r3361;
	mov.u32 	%r3362, %ctaid.y;
	mul.lo.s32 	%r3363, %r3362, %r3999;
	shl.b32 	%r3364, %r3363, 7;
	mov.u32 	%r3365, %ctaid.x;
	shl.b32 	%r3366, %r3365, 7;
	add.s32 	%r3367, %r3364, %r3366;
	cvt.s64.s32 	%rd273, %r3367;
	add.s64 	%rd274, %rd272, %rd273;
	shl.b64 	%rd275, %rd274, 3;
	add.s64 	%rd276, %rd271, %rd275;
	ld.global.f64 	%fd837, [%rd276];
	mul.f64 	%fd838, %fd1093, %fd837;
	fma.rn.f64 	%fd839, %fd1029, %fd1284, %fd838;
	st.global.f64 	[%rd276], %fd839;
$L__BB0_269:
	ld.param.u32 	%r3811, [_Z24gemm_kernel_warp_shuffleiiidPKdiS0_idPdi_param_1];
	ld.param.u32 	%r3691, [_Z24gemm_kernel_warp_shuffleiiidPKdiS0_idPdi_param_0];
	mov.u32 	%r3368, %ctaid.y;
	shl.b32 	%r3369, %r3368, 7;
	mov.u32 	%r3370, %tid.y;
	shl.b32 	%r3371, %r3370, 3;
	add.s32 	%r3372, %r3369, %r3371;
	setp.ge.s32 	%p622, %r3372, %r3691;
	mov.u32 	%r3373, %ctaid.x;
	shl.b32 	%r3374, %r3373, 7;
	mov.u32 	%r3375, %tid.x;
	shl.b32 	%r3376, %r3375, 3;
	add.s32 	%r3377, %r3374, %r3376;
	add.s32 	%r3379, %r3377, 1;
	setp.ge.s32 	%p623, %r3379, %r3811;
	or.pred  	%p624, %p622, %p623;
	@%p624 bra 	$L__BB0_271;
	ld.param.u32 	%r4000, [_Z24gemm_kernel_warp_shuffleiiidPKdiS0_idPdi_param_10];
	ld.param.u64 	%rd388, [_Z24gemm_kernel_warp_shuffleiiidPKdiS0_idPdi_param_9];
	ld.param.f64 	%fd1094, [_Z24gemm_kernel_warp_shuffleiiidPKdiS0_idPdi_param_8];
	ld.param.f64 	%fd1030, [_Z24gemm_kernel_warp_shuffleiiidPKdiS0_idPdi_param_3];
	cvta.to.global.u64 	%rd277, %rd388;
	mov.u32 	%r3380, %tid.y;
	mul.lo.s32 	%r3381, %r3380, %r4000;
	shl.b32 	%r3382, %r3381, 3;
	mov.u32 	%r3383, %tid.x;
	shl.b32 	%r3384, %r3383, 3;
	add.s32 	%r3385, %r3382, %r3384;
	cvt.s64.s32 	%rd278, %r3385;
	mov.u32 	%r3386, %ctaid.y;
	mul.lo.s32 	%r3387, %r3386, %r4000;
	shl.b32 	%r3388, %r3387, 7;
	mov.u32 	%r3389, %ctaid.x;
	shl.b32 	%r3390, %r3389, 7;
	add.s32 	%r3391, %r3388, %r3390;
	cvt.s64.s32 	%rd279, %r3391;
	add.s64 	%rd280, %rd278, %rd279;
	shl.b64 	%rd281, %rd280, 3;
	add.s64 	%rd282, %rd277, %rd281;
	ld.global.f64 	%fd840, [%rd282+8];
	mul.f64 	%fd841, %fd1094, %fd840;
	fma.rn.f64 	%fd842, %fd1030, %fd1283, %fd841;
	st.global.f64 	[%rd282+8], %fd842;
$L__BB0_271:
	ld.param.u32 	%r3812, [_Z24gemm_kernel_warp_shuffleiiidPKdiS0_idPdi_param_1];
	ld.param.u32 	%r3692, [_Z24gemm_kernel_warp_shuffleiiidPKdiS0_idPdi_param_0];
	mov.u32 	%r3392, %ctaid.y;
	shl.b32 	%r3393, %r3392, 7;
	mov.u32 	%r3394, %tid.y;
	shl.b32 	%r3395, %r3394, 3;
	add.s32 	%r3396, %r3393, %r3395;
	setp.ge.s32 	%p625, %r3396, %r3692;
	mov.u32 	%r3397, %ctaid.x;
	shl.b32 	%r3398, %r3397, 7;
	mov.u32 	%r3399, %tid.x;
	shl.b32 	%r3400, %r3399, 3;
	add.s32 	%r3401, %r3398, %r3400;
	add.s32 	%r3403, %r3401, 2;
	setp.ge.s32 	%p626, %r3403, %r3812;
	or.pred  	%p627, %p625, %p626;
	@%p627 bra 	$L__BB0_273;
	ld.param.u32 	%r4001, [_Z24gemm_kernel_warp_shuffleiiidPKdiS0_idPdi_param_10];
	ld.param.u64 	%rd389, [_Z24gemm_kernel_warp_shuffleiiidPKdiS0_idPdi_param_9];
	ld.param.f64 	%fd1095, [_Z24gemm_kernel_warp_shuffleiiidPKdiS0_idPdi_param_8];
	ld.param.f64 	%fd1031, [_Z24gemm_kernel_warp_shuffleiiidPKdiS0_idPdi_param_3];
	cvta.to.global.u64 	%rd283, %rd389;
	mov.u32 	%r3404, %tid.y;
	mul.lo.s32 	%r3405, %r3404, %r4001;
	shl.b32 	%r3406, %r3405, 3;
	mov.u32 	%r3407, %tid.x;
	shl.b32 	%r3408, %r3407, 3;
	add.s32 	%r3409, %r3406, %r3408;
	cvt.s64.s32 	%rd284, %r3409;
	mov.u32 	%r3410, %ctaid.y;
	mul.lo.s32 	%r3411, %r3410, %r4001;
	shl.b32 	%r3412, %r3411, 7;
	mov.u32 	%r3413, %ctaid.x;
	shl.b32 	%r3414, %r3413, 7;
	add.s32 	%r3415, %r3412, %r3414;
	cvt.s64.s32 	%rd285, %r3415;
	add.s64 	%rd286, %rd284, %rd285;
	shl.b64 	%rd287, %rd286, 3;
	add.s64 	%rd288, %rd283, %rd287;
	ld.global.f64 	%fd843, [%rd288+16];
	mul.f64 	%fd844, %fd1095, %fd843;
	fma.rn.f64 	%fd845, %fd1031, %fd1282, %fd844;
	st.global.f64 	[%rd288+16], %fd845;
$L__BB0_273:
	ld.param.u32 	%r3813, [_Z24gemm_kernel_warp_shuffleiiidPKdiS0_idPdi_param_1];
	ld.param.u32 	%r3693, [_Z24gemm_kernel_warp_shuffleiiidPKdiS0_idPdi_param_0];
	mov.u32 	%r3416, %ctaid.y;
	shl.b32 	%r3417, %r3416, 7;
	mov.u32 	%r3418, %tid.y;
	shl.b32 	%r3419, %r3418, 3;
	add.s32 	%r3420, %r3417, %r3419;
	setp.ge.s32 	%p628, %r3420, %r3693;
	mov.u32 	%r3421, %ctaid.x;
	shl.b32 	%r3422, %r3421, 7;
	mov.u32 	%r3423, %tid.x;
	shl.b32 	%r3424, %r3423, 3;
	add.s32 	%r3425, %r3422, %r3424;
	add.s32 	%r3427, %r3425, 3;
	setp.ge.s32 	%p629, %r3427, %r3813;
	or.pred  	%p630, %p628, %p629;
	@%p630 bra 	$L__BB0_275;
	ld.param.u32 	%r4002, [_Z24gemm_kernel_warp_shuffleiiidPKdiS0_idPdi_param_10];
	ld.param.u64 	%rd390, [_Z24gemm_kernel_warp_shuffleiiidPKdiS0_idPdi_param_9];
	ld.param.f64 	%fd1096, [_Z24gemm_kernel_warp_shuffleiiidPKdiS0_idPdi_param_8];
	ld.param.f64 	%fd1032, [_Z24gemm_kernel_warp_shuffleiiidPKdiS0_idPdi_param_3];
	cvta.to.global.u64 	%rd289, %rd390;
	mov.u32 	%r3428, %tid.y;
	mul.lo.s32 	%r3429, %r3428, %r4002;
	shl.b32 	%r3430, %r3429, 3;
	mov.u32 	%r3431, %tid.x;
	shl.b32 	%r3432, %r3431, 3;
	add.s32 	%r3433, %r3430, %r3432;
	cvt.s64.s32 	%rd290, %r3433;
	mov.u32 	%r3434, %ctaid.y;
	mul.lo.s32 	%r3435, %r3434, %r4002;
	shl.b32 	%r3436, %r3435, 7;
	mov.u32 	%r3437, %ctaid.x;
	shl.b32 	%r3438, %r3437, 7;
	add.s32 	%r3439, %r3436, %r3438;
	cvt.s64.s32 	%rd291, %r3439;
	add.s64 	%rd292, %rd290, %rd291;
	shl.b64 	%rd293, %rd292, 3;
	add.s64 	%rd294, %rd289, %rd293;
	ld.global.f64 	%fd846, [%rd294+24];
	mul.f64 	%fd847, %fd1096, %fd846;
	fma.rn.f64 	%fd848, %fd1032, %fd1281, %fd847;
	st.global.f64 	[%rd294+24], %fd848;
$L__BB0_275:
	ld.param.u32 	%r3814, [_Z24gemm_kernel_warp_shuffleiiidPKdiS0_idPdi_param_1];
	ld.param.u32 	%r3694, [_Z24gemm_kernel_warp_shuffleiiidPKdiS0_idPdi_param_0];
	mov.u32 	%r3440, %ctaid.y;
	shl.b32 	%r3441, %r3440, 7;
	mov.u32 	%r3442, %tid.y;
	shl.b32 	%r3443, %r3442, 3;
	add.s32 	%r3444, %r3441, %r3443;
	setp.ge.s32 	%p631, %r3444, %r3694;
	mov.u32 	%r3445, %ctaid.x;
	shl.b32 	%r3446, %r3445, 7;
	mov.u32 	%r3447, %tid.x;
	shl.b32 	%r3448, %r3447, 3;
	add.s32 	%r3449, %r3446, %r3448;
	add.s32 	%r3451, %r3449, 4;
	setp.ge.s32 	%p632, %r3451, %r3814;
	or.pred  	%p633, %p631, %p632;
	@%p633 bra 	$L__BB0_277;
	ld.param.u32 	%r4003, [_Z24gemm_kernel_warp_shuffleiiidPKdiS0_idPdi_param_10];
	ld.param.u64 	%rd391, [_Z24gemm_kernel_warp_shuffleiiidPKdiS0_idPdi_param_9];
	ld.param.f64 	%fd1097, [_Z24gemm_kernel_warp_shuffleiiidPKdiS0_idPdi_param_8];
	ld.param.f64 	%fd1033, [_Z24gemm_kernel_warp_shuffleiiidPKdiS0_idPdi_param_3];
	cvta.to.global.u64 	%rd295, %rd391;
	mov.u32 	%r3452, %tid.y;
	mul.lo.s32 	%r3453, %r3452, %r4003;
	shl.b32 	%r3454, %r3453, 3;
	mov.u32 	%r3455, %tid.x;
	shl.b32 	%r3456, %r3455, 3;
	add.s32 	%r3457, %r3454, %r3456;
	cvt.s64.s32 	%rd296, %r3457;
	mov.u32 	%r3458, %ctaid.y;
	mul.lo.s32 	%r3459, %r3458, %r4003;
	shl.b32 	%r3460, %r3459, 7;
	mov.u32 	%r3461, %ctaid.x;
	shl.b32 	%r3462, %r3461, 7;
	add.s32 	%r3463, %r3460, %r3462;
	cvt.s64.s32 	%rd297, %r3463;
	add.s64 	%rd298, %rd296, %rd297;
	shl.b64 	%rd299, %rd298, 3;
	add.s64 	%rd300, %rd295, %rd299;
	ld.global.f64 	%fd849, [%rd300+32];
	mul.f64 	%fd850, %fd1097, %fd849;
	fma.rn.f64 	%fd851, %fd1033, %fd1280, %fd850;
	st.global.f64 	[%rd300+32], %fd851;
$L__BB0_277:
	ld.param.u32 	%r3815, [_Z24gemm_kernel_warp_shuffleiiidPKdiS0_idPdi_param_1];
	ld.param.u32 	%r3695, [_Z24gemm_kernel_warp_shuffleiiidPKdiS0_idPdi_param_0];
	mov.u32 	%r3464, %ctaid.y;
	shl.b32 	%r3465, %r3464, 7;
	mov.u32 	%r3466, %tid.y;
	shl.b32 	%r3467, %r3466, 3;
	add.s32 	%r3468, %r3465, %r3467;
	setp.ge.s32 	%p634, %r3468, %r3695;
	mov.u32 	%r3469, %ctaid.x;
	shl.b32 	%r3470, %r3469, 7;
	mov.u32 	%r3471, %tid.x;
	shl.b32 	%r3472, %r3471, 3;
	add.s32 	%r3473, %r3470, %r3472;
	add.s32 	%r3475, %r3473, 5;
	setp.ge.s32 	%p635, %r3475, %r3815;
	or.pred  	%p636, %p634, %p635;
	@%p636 bra 	$L__BB0_279;
	ld.param.u32 	%r4004, [_Z24gemm_kernel_warp_shuffleiiidPKdiS0_idPdi_param_10];
	ld.param.u64 	%rd392, [_Z24gemm_kernel_warp_shuffleiiidPKdiS0_idPdi_param_9];
	ld.param.f64 	%fd1098, [_Z24gemm_kernel_warp_shuffleiiidPKdiS0_idPdi_param_8];
	ld.param.f64 	%fd1034, [_Z24gemm_kernel_warp_shuffleiiidPKdiS0_idPdi_param_3];
	cvta.to.global.u64 	%rd301, %rd392;
	mov.u32 	%r3476, %tid.y;
	mul.lo.s32 	%r3477, %r3476, %r4004;
	shl.b32 	%r3478, %r3477, 3;
	mov.u32 	%r3479, %tid.x;
	shl.b32 	%r3480, %r3479, 3;
	add.s32 	%r3481, %r3478, %r3480;
	cvt.s64.s32 	%rd302, %r3481;
	mov.u32 	%r3482, %ctaid.y;
	mul.lo.s32 	%r3483, %r3482, %r4004;
	shl.b32 	%r3484, %r3483, 7;
	mov.u32 	%r3485, %ctaid.x;
	shl.b32 	%r3486, %r3485, 7;
	add.s32 	%r3487, %r3484, %r3486;
	cvt.s64.s32 	%rd303, %r3487;
	add.s64 	%rd304, %rd302, %rd303;
	shl.b64 	%rd305, %rd304, 3;
	add.s64 	%rd306, %rd301, %rd305;
	ld.global.f64 	%fd852, [%rd306+40];
	mul.f64 	%fd853, %fd1098, %fd852;
	fma.rn.f64 	%fd854, %fd1034, %fd1279, %fd853;
	st.global.f64 	[%rd306+40], %fd854;
$L__BB0_279:
	ld.param.u32 	%r3816, [_Z24gemm_kernel_warp_shuffleiiidPKdiS0_idPdi_param_1];
	ld.param.u32 	%r3696, [_Z24gemm_kernel_warp_shuffleiiidPKdiS0_idPdi_param_0];
	mov.u32 	%r3488, %ctaid.y;
	shl.b32 	%r3489, %r3488, 7;
	mov.u32 	%r3490, %tid.y;
	shl.b32 	%r3491, %r3490, 3;
	add.s32 	%r3492, %r3489, %r3491;
	setp.ge.s32 	%p637, %r3492, %r3696;
	mov.u32 	%r3493, %ctaid.x;
	shl.b32 	%r3494, %r3493, 7;
	mov.u32 	%r3495, %tid.x;
	shl.b32 	%r3496, %r3495, 3;
	add.s32 	%r3497, %r3494, %r3496;
	add.s32 	%r3499, %r3497, 6;
	setp.ge.s32 	%p638, %r3499, %r3816;
	or.pred  	%p639, %p637, %p638;
	@%p639 bra 	$L__BB0_281;
	ld.param.u32 	%r4005, [_Z24gemm_kernel_warp_shuffleiiidPKdiS0_idPdi_param_10];
	ld.param.u64 	%rd393, [_Z24gemm_kernel_warp_shuffleiiidPKdiS0_idPdi_param_9];
	ld.param.f64 	%fd1099, [_Z24gemm_kernel_warp_shuffleiiidPKdiS0_idPdi_param_8];
	ld.param.f64 	%fd1035, [_Z24gemm_kernel_warp_shuffleiiidPKdiS0_idPdi_param_3];
	cvta.to.global.u64 	%rd307, %rd393;
	mov.u32 	%r3500, %tid.y;
	mul.lo.s32 	%r3501, %r3500, %r4005;
	shl.b32 	%r3502, %r3501, 3;
	mov.u32 	%r3503, %tid.x;
	shl.b32 	%r3504, %r3503, 3;
	add.s32 	%r3505, %r3502, %r3504;
	cvt.s64.s32 	%rd308, %r3505;
	mov.u32 	%r3506, %ctaid.y;
	mul.lo.s32 	%r3507, %r3506, %r4005;
	shl.b32 	%r3508, %r3507, 7;
	mov.u32 	%r3509, %ctaid.x;
	shl.b32 	%r3510, %r3509, 7;
	add.s32 	%r3511, %r3508, %r3510;
	cvt.s64.s32 	%rd309, %r3511;
	add.s64 	%rd310, %rd308, %rd309;
	shl.b64 	%rd311, %rd310, 3;
	add.s64 	%rd312, %rd307, %rd311;
	ld.global.f64 	%fd855, [%rd312+48];
	mul.f64 	%fd856, %fd1099, %fd855;
	fma.rn.f64 	%fd857, %fd1035, %fd1278, %fd856;
	st.global.f64 	[%rd312+48], %fd857;
$L__BB0_281:
	ld.param.u32 	%r3817, [_Z24gemm_kernel_warp_shuffleiiidPKdiS0_idPdi_param_1];
	ld.param.u32 	%r3697, [_Z24gemm_kernel_warp_shuffleiiidPKdiS0_idPdi_param_0];
	mov.u32 	%r3512, %ctaid.y;
	shl.b32 	%r3513, %r3512, 7;
	mov.u32 	%r3514, %tid.y;
	shl.b32 	%r3515, %r3514, 3;
	add.s32 	%r3516, %r3513, %r3515;
	setp.ge.s32 	%p640, %r3516, %r3697;
	mov.u32 	%r3517, %ctaid.x;
	shl.b32 	%r3518, %r3517, 7;
	mov.u32 	%r3519, %tid.x;
	shl.b32 	%r3520, %r3519, 3;
	add.s32 	%r3521, %r3518, %r3520;
	add.s32 	%r3523, %r3521, 7;
	setp.ge.s32 	%p641, %r3523, %r3817;
	or.pred  	%p642, %p640, %p641;
	@%p642 bra 	$L__BB0_283;
	ld.param.u32 	%r4006, [_Z24gemm_kernel_warp_shuffleiiidPKdiS0_idPdi_param_10];
	ld.param.u64 	%rd394, [_Z24gemm_kernel_warp_shuffleiiidPKdiS0_idPdi_param_9];
	ld.param.f64 	%fd1100, [_Z24gemm_kernel_warp_shuffleiiidPKdiS0_idPdi_param_8];
	ld.param.f64 	%fd1036, [_Z24gemm_kernel_warp_shuffleiiidPKdiS0_idPdi_param_3];
	cvta.to.global.u64 	%rd313, %rd394;
	mov.u32 	%r3524, %tid.y;
	mul.lo.s32 	%r3525, %r3524, %r4006;
	shl.b32 	%r3526, %r3525, 3;
	mov.u32 	%r3527, %tid.x;
	shl.b32 	%r3528, %r3527, 3;
	add.s32 	%r3529, %r3526, %r3528;
	cvt.s64.s32 	%rd314, %r3529;
	mov.u32 	%r3530, %ctaid.y;
	mul.lo.s32 	%r3531, %r3530, %r4006;
	shl.b32 	%r3532, %r3531, 7;
	mov.u32 	%r3533, %ctaid.x;
	shl.b32 	%r3534, %r3533, 7;
	add.s32 	%r3535, %r3532, %r3534;
	cvt.s64.s32 	%rd315, %r3535;
	add.s64 	%rd316, %rd314, %rd315;
	shl.b64 	%rd317, %rd316, 3;
	add.s64 	%rd318, %rd313, %rd317;
	ld.global.f64 	%fd858, [%rd318+56];
	mul.f64 	%fd859, %fd1100, %fd858;
	fma.rn.f64 	%fd860, %fd1036, %fd1277, %fd859;
	st.global.f64 	[%rd318+56], %fd860;
$L__BB0_283:
	ld.param.u32 	%r3818, [_Z24gemm_kernel_warp_shuffleiiidPKdiS0_idPdi_param_1];
	ld.param.u32 	%r3698, [_Z24gemm_kernel_warp_shuffleiiidPKdiS0_idPdi_param_0];
	setp.ge.s32 	%p643, %r3521, %r3818;
	mov.u32 	%r3544, %tid.y;
	shl.b32 	%r3545, %r3544, 3;
	add.s32 	%r3546, %r3513, %r3545;
	or.b32  	%r3547, %r3546, 1;
	setp.ge.s32 	%p644, %r3547, %r3698;
	or.pred  	%p645, %p644, %p643;
	@%p645 bra 	$L__BB0_285;
	ld.param.u32 	%r4007, [_Z24gemm_kernel_warp_shuffleiiidPKdiS0_idPdi_param_10];
	ld.param.u64 	%rd395, [_Z24gemm_kernel_warp_shuffleiiidPKdiS0_idPdi_param_9];
	ld.param.f64 	%fd1101, [_Z24gemm_kernel_warp_shuffleiiidPKdiS0_idPdi_param_8];
	ld.param.f64 	%fd1037, [_Z24gemm_kernel_warp_shuffleiiidPKdiS0_idPdi_param_3];
	cvta.to.global.u64 	%rd319, %rd395;
	mul.lo.s32 	%r3549, %r3544, %r4007;
	shl.b32 	%r3550, %r3549, 3;
	mov.u32 	%r3551, %tid.x;
	shl.b32 	%r3552, %r3551, 3;
	add.s32 	%r3553, %r3550, %r3552;
	add.s32 	%r3554, %r3553, %r4007;
	cvt.s64.s32 	%rd320, %r3554;
	mov.u32 	%r3555, %ctaid.y;
	mul.lo.s32 	%r3556, %r3555, %r4007;
	shl.b32 	%r3557, %r3556, 7;
	mov.u32 	%r3558, %ctaid.x;
	shl.b32 	%r3559, %r3558, 7;
	add.s32 	%r3560, %r3557, %r3559;
	cvt.s64.s32 	%rd321, %r3560;
	add.s64 	%rd322, %rd320, %rd321;
	shl.b64 	%rd323, %rd322, 3;
	add.s64 	%rd324, %rd319, %rd323;
	ld.global.f64 	%fd861, [%rd324];
	mul.f64 	%fd862, %fd1101, %fd861;
	fma.rn.f64 	%fd863, %fd1037, %fd1276, %fd862;
	st.global.f64 	[%rd324], %fd863;
$L__BB0_285:
	ld.param.u32 	%r3819, [_Z24gemm_kernel_warp_shuffleiiidPKdiS0_idPdi_param_1];
	ld.param.u32 	%r3699, [_Z24gemm_kernel_warp_shuffleiiidPKdiS0_idPdi_param_0];
	mov.u32 	%r3561, %ctaid.y;
	shl.b32 	%r3562, %r3561, 7;
	add.s32 	%r3565, %r3562, %r3545;
	or.b32  	%r3566, %r3565, 1;
	setp.ge.s32 	%p646, %r3566, %r3699;
	mov.u32 	%r3567, %ctaid.x;
	shl.b32 	%r3568, %r3567, 7;
	mov.u32 	%r3569, %tid.x;
	shl.b32 	%r3570, %r3569, 3;
	add.s32 	%r3571, %r3568, %r3570;
	add.s32 	%r3573, %r3571, 1;
	setp.ge.s32 	%p647, %r3573, %r3819;
	or.pred  	%p648, %p646, %p647;
	@%p648 bra 	$L__BB0_287;
	ld.param.u32 	%r4008, [_Z24gemm_kernel_warp_shuffleiiidPKdiS0_idPdi_param_10];
	ld.param.u64 	%rd396, [_Z24gemm_kernel_warp_shuffleiiidPKdiS0_idPdi_param_9];
	ld.param.f64 	%fd1102, [_Z24gemm_kernel_warp_shuffleiiidPKdiS0_idPdi_param_8];
	ld.param.f64 	%fd1038, [_Z24gemm_kernel_warp_shuffleiiidPKdiS0_idPdi_param_3];
	cvta.to.global.u64 	%rd325, %rd396;
	mul.lo.s32 	%r3575, %r3544, %r4008;
	shl.b32 	%r3576, %r3575, 3;
	mov.u32 	%r3577, %tid.x;
	shl.b32 	%r3578, %r3577, 3;
	add.s32 	%r3579, %r3576, %r3578;
	add.s32 	%r3580, %r3579, %r4008;
	cvt.s64.s32 	%rd326, %r3580;
	mov.u32 	%r3581, %ctaid.y;
	mul.lo.s32 	%r3582, %r3581, %r4008;
	shl.b32 	%r3583, %r3582, 7;
	mov.u32 	%r3584, %ctaid.x;
	shl.b32 	%r3585, %r3584, 7;
	add.s32 	%r3586, %r3583, %r3585;
	cvt.s64.s32 	%rd327, %r3586;
	add.s64 	%rd328, %rd326, %rd327;
	shl.b64 	%rd329, %rd328, 3;
	add.s64 	%rd330, %rd325, %rd329;
	ld.global.f64 	%fd864, [%rd330+8];
	mul.f64 	%fd865, %fd1102, %fd864;
	fma.rn.f64 	%fd866, %fd1038, %fd1275, %fd865;
	st.global.f64 	[%rd330+8], %fd866;
$L__BB0_287:
	ld.param.u32 	%r3820, [_Z24gemm_kernel_warp_shuffleiiidPKdiS0_idPdi_param_1];
	ld.param.u32 	%r3700, [_Z24gemm_kernel_warp_shuffleiiidPKdiS0_idPdi_param_0];
	setp.ge.s32 	%p649, %r3566, %r3700;
	add.s32 	%r3598, %r3571, 2;
	setp.ge.s32 	%p650, %r3598, %r3820;
	or.pred  	%p651, %p649, %p650;
	@%p651 bra 	$L__BB0_289;
	ld.param.u32 	%r4009, [_Z24gemm_kernel_warp_shuffleiiidPKdiS0_idPdi_param_10];
	ld.param.u64 	%rd397, [_Z24gemm_kernel_warp_shuffleiiidPKdiS0_idPdi_param_9];
	ld.param.f64 	%fd1103, [_Z24gemm_kernel_warp_shuffleiiidPKdiS0_idPdi_param_8];
	ld.param.f64 	%fd1039, [_Z24gemm_kernel_warp_shuffleiiidPKdiS0_idPdi_param_3];
	cvta.to.global.u64 	%rd331, %rd397;
	mul.lo.s32 	%r3600, %r3544, %r4009;
	shl.b32 	%r3601, %r3600, 3;
	mov.u32 	%r3602, %tid.x;
	shl.b32 	%r3603, %r3602, 3;
	add.s32 	%r3604, %r3601, %r3603;
	add.s32 	%r3605, %r3604, %r4009;
	cvt.s64.s32 	%rd332, %r3605;
	mov.u32 	%r3606, %ctaid.y;
	mul.lo.s32 	%r3607, %r3606, %r4009;
	shl.b32 	%r3608, %r3607, 7;
	mov.u32 	%r3609, %ctaid.x;
	shl.b32 	%r3610, %r3609, 7;
	add.s32 	%r3611, %r3608, %r3610;
	cvt.s64.s32 	%rd333, %r3611;
	add.s64 	%rd334, %rd332, %rd333;
	shl.b64 	%rd335, %rd334, 3;
	add.s64 	%rd336, %rd331, %rd335;
	ld.global.f64 	%fd867, [%rd336+16];
	mul.f64 	%fd868, %fd1103, %fd867;
	fma.rn.f64 	%fd869, %fd1039, %fd1274, %fd868;
	st.global.f64 	[%rd336+16], %fd869;
$L__BB0_289:
	ld.param.u32 	%r3821, [_Z24gemm_kernel_warp_shuffleiiidPKdiS0_idPdi_param_1];
	ld.param.u32 	%r3701, [_Z24gemm_kernel_warp_shuffleiiidPKdiS0_idPdi_param_0];
	setp.ge.s32 	%p652, %r3566, %r3701;
	add.s32 	%r3617, %r3571, 3;
	setp.ge.s32 	%p653, %r3617, %r3821;
	or.pred  	%p654, %p652, %p653;
	@%p654 bra 	$L__BB0_291;
	ld.param.u32 	%r4010, [_Z24gemm_kernel_warp_shuffleiiidPKdiS0_idPdi_param_10];
	ld.param.u64 	%rd398, [_Z24gemm_kernel_warp_shuffleiiidPKdiS0_idPdi_param_9];
	ld.param.f64 	%fd1104, [_Z24gemm_kernel_warp_shuffleiiidPKdiS0_idPdi_param_8];
	ld.param.f64 	%fd1040, [_Z24gemm_kernel_warp_shuffleiiidPKdiS0_idPdi_param_3];
	cvta.to.global.u64 	%rd337, %rd398;
	mul.lo.s32 	%r3619, %r3544, %r4010;
	shl.b32 	%r3620, %r3619, 3;
	mov.u32 	%r3621, %tid.x;
	shl.b32 	%r3622, %r3621, 3;
	add.s32 	%r3623, %r3620, %r3622;
	add.s32 	%r3624, %r3623, %r4010;
	cvt.s64.s32 	%rd338, %r3624;
	mov.u32 	%r3625, %ctaid.y;
	mul.lo.s32 	%r3626, %r3625, %r4010;
	shl.b32 	%r3627, %r3626, 7;
	mov.u32 	%r3628, %ctaid.x;
	shl.b32 	%r3629, %r3628, 7;
	add.s32 	%r3630, %r3627, %r3629;
	cvt.s64.s32 	%rd339, %r3630;
	add.s64 	%rd340, %rd338, %rd339;
	shl.b64 	%rd341, %rd340, 3;
	add.s64 	%rd342, %rd337, %rd341;
	ld.global.f64 	%fd870, [%rd342+24];
	mul.f64 	%fd871, %fd1104, %fd870;
	fma.rn.f64 	%fd872, %fd1040, %fd1273, %fd871;
	st.global.f64 	[%rd342+24], %fd872;
$L__BB0_291:
	ld.param.u32 	%r4011, [_Z24gemm_kernel_warp_shuffleiiidPKdiS0_idPdi_param_10];
	ld.param.u32 	%r3822, [_Z24gemm_kernel_warp_shuffleiiidPKdiS0_idPdi_param_1];
	ld.param.u32 	%r3702, [_Z24gemm_kernel_warp_shuffleiiidPKdiS0_idPdi_param_0];
	mul.lo.s32 	%r3632, %r3544, %r4011;
	shl.b32 	%r3633, %r3632, 3;
	add.s32 	%r3636, %r3633, %r3570;
	add.s32 	%r118, %r3636, %r4011;
	add.s32 	%r3637, %r3565, 1;
	setp.ge.s32 	%p655, %r3637, %r3702;
	add.s32 	%r3638, %r3571, 4;
	setp.ge.s32 	%p656, %r3638, %r3822;
	or.pred  	%p657, %p655, %p656;
	@%p657 bra 	$L__BB0_293;
	ld.param.u32 	%r4012, [_Z24gemm_kernel_warp_shuffleiiidPKdiS0_idPdi_param_10];
	ld.param.u64 	%rd399, [_Z24gemm_kernel_warp_shuffleiiidPKdiS0_idPdi_param_9];
	ld.param.f64 	%fd1105, [_Z24gemm_kernel_warp_shuffleiiidPKdiS0_idPdi_param_8];
	ld.param.f64 	%fd1041, [_Z24gemm_kernel_warp_shuffleiiidPKdiS0_idPdi_param_3];
	cvta.to.global.u64 	%rd343, %rd399;
	cvt.s64.s32 	%rd344, %r118;
	mul.lo.s32 	%r3640, %r3561, %r4012;
	shl.b32 	%r3641, %r3640, 7;
	mov.u32 	%r3642, %ctaid.x;
	shl.b32 	%r3643, %r3642, 7;
	add.s32 	%r3644, %r3641, %r3643;
	cvt.s64.s32 	%rd345, %r3644;
	add.s64 	%rd346, %rd344, %rd345;
	shl.b64 	%rd347, %rd346, 3;
	add.s64 	%rd348, %rd343, %rd347;
	ld.global.f64 	%fd873, [%rd348+32];
	mul.f64 	%fd874, %fd1105, %fd873;
	fma.rn.f64 	%fd875, %fd1041, %fd1272, %fd874;
	st.global.f64 	[%rd348+32], %fd875;
$L__BB0_293:
	ld.param.u32 	%r3823, [_Z24gemm_kernel_warp_shuffleiiidPKdiS0_idPdi_param_1];
	ld.param.u32 	%r3703, [_Z24gemm_kernel_warp_shuffleiiidPKdiS0_idPdi_param_0];
	setp.ge.s32 	%p658, %r3637, %r3703;
	add.s32 	%r3646, %r3571, 5;
	setp.ge.s32 	%p659, %r3646, %r3823;
	or.pred  	%p660, %p658, %p659;
	@%p660 bra 	$L__BB0_295;
	ld.param.u32 	%r4013, [_Z24gemm_kernel_warp_shuffleiiidPKdiS0_idPdi_param_10];
	ld.param.u64 	%rd400, [_Z24gemm_kernel_warp_shuffleiiidPKdiS0_idPdi_param_9];
	ld.param.f64 	%fd1106, [_Z24gemm_kernel_warp_shuffleiiidPKdiS0_idPdi_param_8];
	ld.param.f64 	%fd1042, [_Z24gemm_kernel_warp_shuffleiiidPKdiS0_idPdi_param_3];
	cvta.to.global.u64 	%rd349, %rd400;
	cvt.s64.s32 	%rd350, %r118;
	mul.lo.s32 	%r3648, %r3561, %r4013;
	shl.b32 	%r3649, %r3648, 7;
	mov.u32 	%r3650, %ctaid.x;
	shl.b32 	%r3651, %r3650, 7;
	add.s32 	%r3652, %r3649, %r3651;
	cvt.s64.s32 	%rd351, %r3652;
	add.s64 	%rd352, %rd350, %rd351;
	shl.b64 	%rd353, %rd352, 3;
	add.s64 	%rd354, %rd349, %rd353;
	ld.global.f64 	%fd876, [%rd354+40];
	mul.f64 	%fd877, %fd1106, %fd876;
	fma.rn.f64 	%fd878, %fd1042, %fd1271, %fd877;
	st.global.f64 	[%rd354+40], %fd878;
$L__BB0_295:
	ld.param.u32 	%r3824, [_Z24gemm_kernel_warp_shuffleiiidPKdiS0_idPdi_param_1];
	ld.param.u32 	%r3704, [_Z24gemm_kernel_warp_shuffleiiidPKdiS0_idPdi_param_0];
	setp.ge.s32 	%p661, %r3637, %r3704;
	add.s32 	%r119, %r3571, 6;
	setp.ge.s32 	%p662, %r119, %r3824;
	or.pred  	%p663, %p661, %p662;
	@%p663 bra 	$L__BB0_297;
	ld.param.u32 	%r4014, [_Z24gemm_kernel_warp_shuffleiiidPKdiS0_idPdi_param_10];
	ld.param.u64 	%rd401, [_Z24gemm_kernel_warp_shuffleiiidPKdiS0_idPdi_param_9];
	ld.param.f64 	%fd1107, [_Z24gemm_kernel_warp_shuffleiiidPKdiS0_idPdi_param_8];
	ld.param.f64 	%fd1043, [_Z24gemm_kernel_warp_shuffleiiidPKdiS0_idPdi_param_3];
	cvta.to.global.u64 	%rd355, %rd401;
	cvt.s64.s32 	%rd356, %r118;
	mul.lo.s32 	%r3655, %r3561, %r4014;
	shl.b32 	%r3656, %r3655, 7;
	mov.u32 	%r3657, %ctaid.x;
	shl.b32 	%r3658, %r3657, 7;
	add.s32 	%r3659, %r3656, %r3658;
	cvt.s64.s32 	%rd357, %r3659;
	add.s64 	%rd358, %rd356, %rd357;
	shl.b64 	%rd359, %rd358, 3;
	add.s64 	%rd360, %rd355, %rd359;
	ld.global.f64 	%fd879, [%rd360+48];
	mul.f64 	%fd880, %fd1107, %fd879;
	fma.rn.f64 	%fd881, %fd1043, %fd1270, %fd880;
	st.global.f64 	[%rd360+48], %fd881;
$L__BB0_297:
	ld.param.u32 	%r3825, [_Z24gemm_kernel_warp_shuffleiiidPKdiS0_idPdi_param_1];
	ld.param.u32 	%r3705, [_Z24gemm_kernel_warp_shuffleiiidPKdiS0_idPdi_param_0];
	setp.ge.s32 	%p664, %r3637, %r3705;
	add.s32 	%r120, %r3571, 7;
	setp.ge.s32 	%p665, %r120, %r3825;
	or.pred  	%p666, %p664, %p665;
	@%p666 bra 	$L__BB0_299;
	ld.param.u32 	%r4015, [_Z24gemm_kernel_warp_shuffleiiidPKdiS0_idPdi_param_10];
	ld.param.u64 	%rd402, [_Z24gemm_kernel_warp_shuffleiiidPKdiS0_idPdi_param_9];
	ld.param.f64 	%fd1108, [_Z24gemm_kernel_warp_shuffleiiidPKdiS0_idPdi_param_8];
	ld.param.f64 	%fd1044, [_Z24gemm_kernel_warp_shuffleiiidPKdiS0_idPdi_param_3];
	cvta.to.global.u64 	%rd361, %rd402;
	cvt.s64.s32 	%rd362, %r118;
	mul.lo.s32 	%r3662, %r3561, %r4015;
	shl.b32 	%r3663, %r3662, 7;
	mov.u32 	%r3664, %ctaid.x;
	shl.b32 	%r3665, %r3664, 7;
	add.s32 	%r3666, %r3663, %r3665;
	cvt.s64.s32 	%rd363, %r3666;
	add.s64 	%rd364, %rd362, %rd363;
	shl.b64 	%rd365, %rd364, 3;
	add.s64 	%rd366, %rd361, %rd365;
	ld.global.f64 	%fd882, [%rd366+56];
	mul.f64 	%fd883, %fd1108, %fd882;
	fma.rn.f64 	%fd884, %fd1044, %fd1269, %fd883;
	st.global.f64 	[%rd366+56], %fd884;
$L__BB0_299:
	ld.param.u32 	%r4016, [_Z24gemm_kernel_warp_shuffleiiidPKdiS0_idPdi_param_10];
	ld.param.u64 	%rd403, [_Z24gemm_kernel_warp_shuffleiiidPKdiS0_idPdi_param_9];
	ld.param.u32 	%r3826, [_Z24gemm_kernel_warp_shuffleiiidPKdiS0_idPdi_param_1];
	ld.param.u32 	%r3706, [_Z24gemm_kernel_warp_shuffleiiidPKdiS0_idPdi_param_0];
	setp.ge.s32 	%p667, %r3571, %r3826;
	add.s32 	%r121, %r3565, 2;
	setp.ge.s32 	%p668, %r121, %r3706;
	add.s32 	%r122, %r118, %r4016;
	cvt.s64.s32 	%rd367, %r122;
	mul.lo.s32 	%r3668, %r3561, %r4016;
	shl.b32 	%r3669, %r3668, 7;
	mov.u32 	%r3670, %ctaid.x;
	shl.b32 	%r3671, %r3670, 7;
	add.s32 	%r3672, %r3669, %r3671;
	cvt.s64.s32 	%rd368, %r3672;
	add.s64 	%rd369, %rd367, %rd368;
	cvta.to.global.u64 	%rd370, %rd403;
	shl.b64 	%rd371, %rd369, 3;
	add.s64 	%rd9, %rd370, %rd371;
	or.pred  	%p669, %p668, %p667;
	@%p669 bra 	$L__BB0_301;
	ld.param.f64 	%fd1109, [_Z24gemm_kernel_warp_shuffleiiidPKdiS0_idPdi_param_8];
	ld.param.f64 	%fd1045, [_Z24gemm_kernel_warp_shuffleiiidPKdiS0_idPdi_param_3];
	ld.global.f64 	%fd885, [%rd9];
	mul.f64 	%fd886, %fd1109, %fd885;
	fma.rn.f64 	%fd887, %fd1045, %fd1268, %fd886;
	st.global.f64 	[%rd9], %fd887;
$L__BB0_301:
	ld.param.u32 	%r3827, [_Z24gemm_kernel_warp_shuffleiiidPKdiS0_idPdi_param_1];
	ld.param.u32 	%r3707, [_Z24gemm_kernel_warp_shuffleiiidPKdiS0_idPdi_param_0];
	setp.ge.s32 	%p670, %r121, %r3707;
	add.s32 	%r3673, %r3571, 1;
	setp.ge.s32 	%p671, %r3673, %r3827;
	or.pred  	%p672, %p670, %p671;
	@%p672 bra 	$L__BB0_303;
	ld.param.f64 	%fd1110, [_Z24gemm_kernel_warp_shuffleiiidPKdiS0_idPdi_param_8];
	ld.param.f64 	%fd1046, [_Z24gemm_kernel_warp_shuffleiiidPKdiS0_idPdi_param_3];
	ld.global.f64 	%fd888, [%rd9+8];
	mul.f64 	%fd889, %fd1110, %fd888;
	fma.rn.f64 	%fd890, %fd1046, %fd1267, %fd889;
	st.global.f64 	[%rd9+8], %fd890;
$L__BB0_303:
	ld.param.u32 	%r3828, [_Z24gemm_kernel_warp_shuffleiiidPKdiS0_idPdi_param_1];
	ld.param.u32 	%r3708, [_Z24gemm_kernel_warp_shuffleiiidPKdiS0_idPdi_param_0];
	setp.ge.s32 	%p673, %r121, %r3708;
	setp.ge.s32 	%p674, %r3598, %r3828;
	or.pred  	%p675, %p673, %p674;
	@%p675 bra 	$L__BB0_305;
	ld.param.f64 	%fd1111, [_Z24gemm_kernel_warp_shuffleiiidPKdiS0_idPdi_param_8];
	ld.param.f64 	%fd1047, [_Z24gemm_kernel_warp_shuffleiiidPKdiS0_idPdi_param_3];
	ld.global.f64 	%fd891, [%rd9+16];
	mul.f64 	%fd892, %fd1111, %fd891;
	fma.rn.f64 	%fd893, %fd1047, %fd1266, %fd892;
	st.global.f64 	[%rd9+16], %fd893;
$L__BB0_305:
	ld.param.u32 	%r3829, [_Z24gemm_kernel_warp_shuffleiiidPKdiS0_idPdi_param_1];
	ld.param.u32 	%r3709, [_Z24gemm_kernel_warp_shuffleiiidPKdiS0_idPdi_param_0];
	setp.ge.s32 	%p676, %r121, %r3709;
	setp.ge.s32 	%p677, %r3617, %r3829;
	or.pred  	%p678, %p676, %p677;
	@%p678 bra 	$L__BB0_307;
	ld.param.f64 	%fd1112, [_Z24gemm_kernel_warp_shuffleiiidPKdiS0_idPdi_param_8];
	ld.param.f64 	%fd1048, [_Z24gemm_kernel_warp_shuffleiiidPKdiS0_idPdi_param_3];
	ld.global.f64 	%fd894, [%rd9+24];
	mul.f64 	%fd895, %fd1112, %fd894;
	fma.rn.f64 	%fd896, %fd1048, %fd1265, %fd895;
	st.global.f64 	[%rd9+24], %fd896;
$L__BB0_307:
	ld.param.u32 	%r3830, [_Z24gemm_kernel_warp_shuffleiiidPKdiS0_idPdi_param_1];
	ld.param.u32 	%r3710, [_Z24gemm_kernel_warp_shuffleiiidPKdiS0_idPdi_param_0];
	setp.ge.s32 	%p679, %r121, %r3710;
	setp.ge.s32 	%p680, %r3638, %r3830;
	or.pred  	%p681, %p679, %p680;
	@%p681 bra 	$L__BB0_309;
	ld.param.f64 	%fd1113, [_Z24gemm_kernel_warp_shuffleiiidPKdiS0_idPdi_param_8];
	ld.param.f64 	%fd1049, [_Z24gemm_kernel_warp_shuffleiiidPKdiS0_idPdi_param_3];
	ld.global.f64 	%fd897, [%rd9+32];
	mul.f64 	%fd898, %fd1113, %fd897;
	fma.rn.f64 	%fd899, %fd1049, %fd1264, %fd898;
	st.global.f64 	[%rd9+32], %fd899;
$L__BB0_309:
	ld.param.u32 	%r3831, [_Z24gemm_kernel_warp_shuffleiiidPKdiS0_idPdi_param_1];
	ld.param.u32 	%r3711, [_Z24gemm_kernel_warp_shuffleiiidPKdiS0_idPdi_param_0];
	setp.ge.s32 	%p682, %r121, %r3711;
	setp.ge.s32 	%p683, %r3646, %r3831;
	or.pred  	%p684, %p682, %p683;
	@%p684 bra 	$L__BB0_311;
	ld.param.f64 	%fd1114, [_Z24gemm_kernel_warp_shuffleiiidPKdiS0_idPdi_param_8];
	ld.param.f64 	%fd1050, [_Z24gemm_kernel_warp_shuffleiiidPKdiS0_idPdi_param_3];
	ld.global.f64 	%fd900, [%rd9+40];
	mul.f64 	%fd901, %fd1114, %fd900;
	fma.rn.f64 	%fd902, %fd1050, %fd1263, %fd901;
	st.global.f64 	[%rd9+40], %fd902;
$L__BB0_311:
	ld.param.u32 	%r3832, [_Z24gemm_kernel_warp_shuffleiiidPKdiS0_idPdi_param_1];
	ld.param.u32 	%r3712, [_Z24gemm_kernel_warp_shuffleiiidPKdiS0_idPdi_param_0];
	setp.ge.s32 	%p685, %r121, %r3712;
	setp.ge.s32 	%p686, %r119, %r3832;
	or.pred  	%p687, %p685, %p686;
	@%p687 bra 	$L__BB0_313;
	ld.param.f64 	%fd1115, [_Z24gemm_kernel_warp_shuffleiiidPKdiS0_idPdi_param_8];
	ld.param.f64 	%fd1051, [_Z24gemm_kernel_warp_shuffleiiidPKdiS0_idPdi_param_3];
	ld.global.f64 	%fd903, [%rd9+48];
	mul.f64 	%fd904, %fd1115, %fd903;
	fma.rn.f64 	%fd905, %fd1051, %fd1262, %fd904;
	st.global.f64 	[%rd9+48], %fd905;
$L__BB0_313:
	ld.param.u32 	%r3833, [_Z24gemm_kernel_warp_shuffleiiidPKdiS0_idPdi_param_1];
	ld.param.u32 	%r3713, [_Z24gemm_kernel_warp_shuffleiiidPKdiS0_idPdi_param_0];
	setp.ge.s32 	%p688, %r121, %r3713;
	setp.ge.s32 	%p689, %r120, %r3833;
	or.pred  	%p690, %p688, %p689;
	@%p690 bra 	$L__BB0_315;
	ld.param.f64 	%fd1116, [_Z24gemm_kernel_warp_shuffleiiidPKdiS0_idPdi_param_8];
	ld.param.f64 	%fd1052, [_Z24gemm_kernel_warp_shuffleiiidPKdiS0_idPdi_param_3];
	ld.global.f64 	%fd906, [%rd9+56];
	mul.f64 	%fd907, %fd1116, %fd906;
	fma.rn.f64 	%fd908, %fd1052, %fd1261, %fd907;
	st.global.f64 	[%rd9+56], %fd908;
$L__BB0_315:
	ld.param.u32 	%r4017, [_Z24gemm_kernel_warp_shuffleiiidPKdiS0_idPdi_param_10];
	ld.param.u64 	%rd404, [_Z24gemm_kernel_warp_shuffleiiidPKdiS0_idPdi_param_9];
	ld.param.u32 	%r3834, [_Z24gemm_kernel_warp_shuffleiiidPKdiS0_idPdi_param_1];
	ld.param.u32 	%r3714, [_Z24gemm_kernel_warp_shuffleiiidPKdiS0_idPdi_param_0];
	setp.ge.s32 	%p691, %r3571, %r3834;
	add.s32 	%r126, %r3565, 3;
	setp.ge.s32 	%p692, %r126, %r3714;
	add.s32 	%r127, %r122, %r4017;
	cvt.s64.s32 	%rd372, %r127;
	mul.lo.s32 	%r3676, %r3561, %r4017;
	shl.b32 	%r3677, %r3676, 7;
	add.s32 	%r3680, %r3677, %r3671;
	cvt.s64.s32 	%rd10, %r3680;
	add.s64 	%rd373, %rd372, %rd10;
	cvta.to.global.u64 	%rd11, %rd404;
	shl.b64 	%rd374, %rd373, 3;
	add.s64 	%rd12, %rd11, %rd374;
	or.pred  	%p693, %p692, %p691;
	@%p693 bra 	$L__BB0_317;
	ld.param.f64 	%fd1117, [_Z24gemm_kernel_warp_shuffleiiidPKdiS0_idPdi_param_8];
	ld.param.f64 	%fd1053, [_Z24gemm_kernel_warp_shuffleiiidPKdiS0_idPdi_param_3];
	ld.global.f64 	%fd909, [%rd12];
	mul.f64 	%fd910, %fd1117, %fd909;
	fma.rn.f64 	%fd911, %fd1053, %fd1260, %fd910;
	st.global.f64 	[%rd12], %fd911;
$L__BB0_317:
	ld.param.u32 	%r3835, [_Z24gemm_kernel_warp_shuffleiiidPKdiS0_idPdi_param_1];
	ld.param.u32 	%r3715, [_Z24gemm_kernel_warp_shuffleiiidPKdiS0_idPdi_param_0];
	setp.ge.s32 	%p694, %r126, %r3715;
	setp.ge.s32 	%p695, %r3673, %r3835;
	or.pred  	%p696, %p694, %p695;
	@%p696 bra 	$L__BB0_319;
	ld.param.f64 	%fd1118, [_Z24gemm_kernel_warp_shuffleiiidPKdiS0_idPdi_param_8];
	ld.param.f64 	%fd1054, [_Z24gemm_kernel_warp_shuffleiiidPKdiS0_idPdi_param_3];
	ld.global.f64 	%fd912, [%rd12+8];
	mul.f64 	%fd913, %fd1118, %fd912;
	fma.rn.f64 	%fd914, %fd1054, %fd1259, %fd913;
	st.global.f64 	[%rd12+8], %fd914;
$L__BB0_319:
	ld.param.u32 	%r3836, [_Z24gemm_kernel_warp_shuffleiiidPKdiS0_idPdi_param_1];
	ld.param.u32 	%r3716, [_Z24gemm_kernel_warp_shuffleiiidPKdiS0_idPdi_param_0];
	setp.ge.s32 	%p697, %r126, %r3716;
	setp.ge.s32 	%p698, %r3598, %r3836;
	or.pred  	%p699, %p697, %p698;
	@%p699 bra 	$L__BB0_321;
	ld.param.f64 	%fd1119, [_Z24gemm_kernel_warp_shuffleiiidPKdiS0_idPdi_param_8];
	ld.param.f64 	%fd1055, [_Z24gemm_kernel_warp_shuffleiiidPKdiS0_idPdi_param_3];
	ld.global.f64 	%fd915, [%rd12+16];
	mul.f64 	%fd916, %fd1119, %fd915;
	fma.rn.f64 	%fd917, %fd1055, %fd1258, %fd916;
	st.global.f64 	[%rd12+16], %fd917;
$L__BB0_321:
	ld.param.u32 	%r3837, [_Z24gemm_kernel_warp_shuffleiiidPKdiS0_idPdi_param_1];
	ld.param.u32 	%r3717, [_Z24gemm_kernel_warp_shuffleiiidPKdiS0_idPdi_param_0];
	setp.ge.s32 	%p700, %r126, %r3717;
	setp.ge.s32 	%p701, %r3617, %r3837;
	or.pred  	%p702, %p700, %p701;
	@%p702 bra 	$L__BB0_323;
	ld.param.f64 	%fd1120, [_Z24gemm_kernel_warp_shuffleiiidPKdiS0_idPdi_param_8];
	ld.param.f64 	%fd1056, [_Z24gemm_kernel_warp_shuffleiiidPKdiS0_idPdi_param_3];
	ld.global.f64 	%fd918, [%rd12+24];
	mul.f64 	%fd919, %fd1120, %fd918;
	fma.rn.f64 	%fd920, %fd1056, %fd1257, %fd919;
	st.global.f64 	[%rd12+24], %fd920;
$L__BB0_323:
	ld.param.u32 	%r3838, [_Z24gemm_kernel_warp_shuffleiiidPKdiS0_idPdi_param_1];
	ld.param.u32 	%r3718, [_Z24gemm_kernel_warp_shuffleiiidPKdiS0_idPdi_param_0];
	setp.ge.s32 	%p703, %r126, %r3718;
	setp.ge.s32 	%p704, %r3638, %r3838;
	or.pred  	%p705, %p703, %p704;
	@%p705 bra 	$L__BB0_325;
	ld.param.f64 	%fd1121, [_Z24gemm_kernel_warp_shuffleiiidPKdiS0_idPdi_param_8];
	ld.param.f64 	%fd1057, [_Z24gemm_kernel_warp_shuffleiiidPKdiS0_idPdi_param_3];
	ld.global.f64 	%fd921, [%rd12+32];
	mul.f64 	%fd922, %fd1121, %fd921;
	fma.rn.f64 	%fd923, %fd1057, %fd1256, %fd922;
	st.global.f64 	[%rd12+32], %fd923;
$L__BB0_325:
	ld.param.u32 	%r3839, [_Z24gemm_kernel_warp_shuffleiiidPKdiS0_idPdi_param_1];
	ld.param.u32 	%r3719, [_Z24gemm_kernel_warp_shuffleiiidPKdiS0_idPdi_param_0];
	setp.ge.s32 	%p706, %r126, %r3719;
	setp.ge.s32 	%p707, %r3646, %r3839;
	or.pred  	%p708, %p706, %p707;
	@%p708 bra 	$L__BB0_327;
	ld.param.f64 	%fd1122, [_Z24gemm_kernel_warp_shuffleiiidPKdiS0_idPdi_param_8];
	ld.param.f64 	%fd1058, [_Z24gemm_kernel_warp_shuffleiiidPKdiS0_idPdi_param_3];
	ld.global.f64 	%fd924, [%rd12+40];
	mul.f64 	%fd925, %fd1122, %fd924;
	fma.rn.f64 	%fd926, %fd1058, %fd1255, %fd925;
	st.global.f64 	[%rd12+40], %fd926;
$L__BB0_327:
	ld.param.u32 	%r3840, [_Z24gemm_kernel_warp_shuffleiiidPKdiS0_idPdi_param_1];
	ld.param.u32 	%r3720, [_Z24gemm_kernel_warp_shuffleiiidPKdiS0_idPdi_param_0];
	setp.ge.s32 	%p709, %r126, %r3720;
	setp.ge.s32 	%p710, %r119, %r3840;
	or.pred  	%p711, %p709, %p710;
	@%p711 bra 	$L__BB0_329;
	ld.param.f64 	%fd1123, [_Z24gemm_kernel_warp_shuffleiiidPKdiS0_idPdi_param_8];
	ld.param.f64 	%fd1059, [_Z24gemm_kernel_warp_shuffleiiidPKdiS0_idPdi_param_3];
	ld.global.f64 	%fd927, [%rd12+48];
	mul.f64 	%fd928, %fd1123, %fd927;
	fma.rn.f64 	%fd929, %fd1059, %fd1254, %fd928;
	st.global.f64 	[%rd12+48], %fd929;
$L__BB0_329:
	ld.param.u32 	%r3841, [_Z24gemm_kernel_warp_shuffleiiidPKdiS0_idPdi_param_1];
	ld.param.u32 	%r3721, [_Z24gemm_kernel_warp_shuffleiiidPKdiS0_idPdi_param_0];
	setp.ge.s32 	%p712, %r126, %r3721;
	setp.ge.s32 	%p713, %r120, %r3841;
	or.pred  	%p714, %p712, %p713;
	@%p714 bra 	$L__BB0_331;
	ld.param.f64 	%fd1124, [_Z24gemm_kernel_warp_shuffleiiidPKdiS0_idPdi_param_8];
	ld.param.f64 	%fd1060, [_Z24gemm_kernel_warp_shuffleiiidPKdiS0_idPdi_param_3];
	ld.global.f64 	%fd930, [%rd12+56];
	mul.f64 	%fd931, %fd1124, %fd930;
	fma.rn.f64 	%fd932, %fd1060, %fd1253, %fd931;
	st.global.f64 	[%rd12+56], %fd932;
$L__BB0_331:
	ld.param.u32 	%r4018, [_Z24gemm_kernel_warp_shuffleiiidPKdiS0_idPdi_param_10];
	ld.param.u32 	%r3842, [_Z24gemm_kernel_warp_shuffleiiidPKdiS0_idPdi_param_1];
	ld.param.u32 	%r3722, [_Z24gemm_kernel_warp_shuffleiiidPKdiS0_idPdi_param_0];
	setp.ge.s32 	%p715, %r3571, %r3842;
	add.s32 	%r130, %r3565, 4;
	setp.ge.s32 	%p716, %r130, %r3722;
	add.s32 	%r131, %r127, %r4018;
	cvt.s64.s32 	%rd375, %r131;
	add.s64 	%rd376, %rd375, %rd10;
	shl.b64 	%rd377, %rd376, 3;
	add.s64 	%rd13, %rd11, %rd377;
	or.pred  	%p717, %p716, %p715;
	@%p717 bra 	$L__BB0_333;
	ld.param.f64 	%fd1125, [_Z24gemm_kernel_warp_shuffleiiidPKdiS0_idPdi_param_8];
	ld.param.f64 	%fd1061, [_Z24gemm_kernel_warp_shuffleiiidPKdiS0_idPdi_param_3];
	ld.global.f64 	%fd933, [%rd13];
	mul.f64 	%fd934, %fd1125, %fd933;
	fma.rn.f64 	%fd935, %fd1061, %fd1252, %fd934;
	st.global.f64 	[%rd13], %fd935;
$L__BB0_333:
	ld.param.u32 	%r3843, [_Z24gemm_kernel_warp_shuffleiiidPKdiS0_idPdi_param_1];
	ld.param.u32 	%r3723, [_Z24gemm_kernel_warp_shuffleiiidPKdiS0_idPdi_param_0];
	setp.ge.s32 	%p718, %r130, %r3723;
	setp.ge.s32 	%p719, %r3673, %r3843;
	or.pred  	%p720, %p718, %p719;
	@%p720 bra 	$L__BB0_335;
	ld.param.f64 	%fd1126, [_Z24gemm_kernel_warp_shuffleiiidPKdiS0_idPdi_param_8];
	ld.param.f64 	%fd1062, [_Z24gemm_kernel_warp_shuffleiiidPKdiS0_idPdi_param_3];
	ld.global.f64 	%fd936, [%rd13+8];
	mul.f64 	%fd937, %fd1126, %fd936;
	fma.rn.f64 	%fd938, %fd1062, %fd1251, %fd937;
	st.global.f64 	[%rd13+8], %fd938;
$L__BB0_335:
	ld.param.u32 	%r3844, [_Z24gemm_kernel_warp_shuffleiiidPKdiS0_idPdi_param_1];
	ld.param.u32 	%r3724, [_Z24gemm_kernel_warp_shuffleiiidPKdiS0_idPdi_param_0];
	setp.ge.s32 	%p721, %r130, %r3724;
	setp.ge.s32 	%p722, %r3598, %r3844;
	or.pred  	%p723, %p721, %p722;
	@%p723 bra 	$L__BB0_337;
	ld.param.f64 	%fd1127, [_Z24gemm_kernel_warp_shuffleiiidPKdiS0_idPdi_param_8];
	ld.param.f64 	%fd1063, [_Z24gemm_kernel_warp_shuffleiiidPKdiS0_idPdi_param_3];
	ld.global.f64 	%fd939, [%rd13+16];
	mul.f64 	%fd940, %fd1127, %fd939;
	fma.rn.f64 	%fd941, %fd1063, %fd1250, %fd940;
	st.global.f64 	[%rd13+16], %fd941;
$L__BB0_337:
	ld.param.u32 	%r3845, [_Z24gemm_kernel_warp_shuffleiiidPKdiS0_idPdi_param_1];
	ld.param.u32 	%r3725, [_Z24gemm_kernel_warp_shuffleiiidPKdiS0_idPdi_param_0];
	setp.ge.s32 	%p724, %r130, %r3725;
	setp.ge.s32 	%p725, %r3617, %r3845;
	or.pred  	%p726, %p724, %p725;
	@%p726 bra 	$L__BB0_339;
	ld.param.f64 	%fd1128, [_Z24gemm_kernel_warp_shuffleiiidPKdiS0_idPdi_param_8];
	ld.param.f64 	%fd1064, [_Z24gemm_kernel_warp_shuffleiiidPKdiS0_idPdi_param_3];
	ld.global.f64 	%fd942, [%rd13+24];
	mul.f64 	%fd943, %fd1128, %fd942;
	fma.rn.f64 	%fd944, %fd1064, %fd1249, %fd943;
	st.global.f64 	[%rd13+24], %fd944;
$L__BB0_339:
	ld.param.u32 	%r3846, [_Z24gemm_kernel_warp_shuffleiiidPKdiS0_idPdi_param_1];
	ld.param.u32 	%r3726, [_Z24gemm_kernel_warp_shuffleiiidPKdiS0_idPdi_param_0];
	setp.ge.s32 	%p727, %r130, %r3726;
	setp.ge.s32 	%p728, %r3638, %r3846;
	or.pred  	%p729, %p727, %p728;
	@%p729 bra 	$L__BB0_341;
	ld.param.f64 	%fd1129, [_Z24gemm_kernel_warp_shuffleiiidPKdiS0_idPdi_param_8];
	ld.param.f64 	%fd1065, [_Z24gemm_kernel_warp_shuffleiiidPKdiS0_idPdi_param_3];
	ld.global.f64 	%fd945, [%rd13+32];
	mul.f64 	%fd946, %fd1129, %fd945;
	fma.rn.f64 	%fd947, %fd1065, %fd1248, %fd946;
	st.global.f64 	[%rd13+32], %fd947;
$L__BB0_341:
	ld.param.u32 	%r3847, [_Z24gemm_kernel_warp_shuffleiiidPKdiS0_idPdi_param_1];
	ld.param.u32 	%r3727, [_Z24gemm_kernel_warp_shuffleiiidPKdiS0_idPdi_param_0];
	setp.ge.s32 	%p730, %r130, %r3727;
	setp.ge.s32 	%p731, %r3646, %r3847;
	or.pred  	%p732, %p730, %p731;
	@%p732 bra 	$L__BB0_343;
	ld.param.f64 	%fd1130, [_Z24gemm_kernel_warp_shuffleiiidPKdiS0_idPdi_param_8];
	ld.param.f64 	%fd1066, [_Z24gemm_kernel_warp_shuffleiiidPKdiS0_idPdi_param_3];
	ld.global.f64 	%fd948, [%rd13+40];
	mul.f64 	%fd949, %fd1130, %fd948;
	fma.rn.f64 	%fd950, %fd1066, %fd1247, %fd949;
	st.global.f64 	[%rd13+40], %fd950;
$L__BB0_343:
	ld.param.u32 	%r3848, [_Z24gemm_kernel_warp_shuffleiiidPKdiS0_idPdi_param_1];
	ld.param.u32 	%r3728, [_Z24gemm_kernel_warp_shuffleiiidPKdiS0_idPdi_param_0];
	setp.ge.s32 	%p733, %r130, %r3728;
	setp.ge.s32 	%p734, %r119, %r3848;
	or.pred  	%p735, %p733, %p734;
	@%p735 bra 	$L__BB0_345;
	ld.param.f64 	%fd1131, [_Z24gemm_kernel_warp_shuffleiiidPKdiS0_idPdi_param_8];
	ld.param.f64 	%fd1067, [_Z24gemm_kernel_warp_shuffleiiidPKdiS0_idPdi_param_3];
	ld.global.f64 	%fd951, [%rd13+48];
	mul.f64 	%fd952, %fd1131, %fd951;
	fma.rn.f64 	%fd953, %fd1067, %fd1246, %fd952;
	st.global.f64 	[%rd13+48], %fd953;
$L__BB0_345:
	ld.param.u32 	%r3849, [_Z24gemm_kernel_warp_shuffleiiidPKdiS0_idPdi_param_1];
	ld.param.u32 	%r3729, [_Z24gemm_kernel_warp_shuffleiiidPKdiS0_idPdi_param_0];
	setp.ge.s32 	%p736, %r130, %r3729;
	setp.ge.s32 	%p737, %r120, %r3849;
	or.pred  	%p738, %p736, %p737;
	@%p738 bra 	$L__BB0_347;
	ld.param.f64 	%fd1132, [_Z24gemm_kernel_warp_shuffleiiidPKdiS0_idPdi_param_8];
	ld.param.f64 	%fd1068, [_Z24gemm_kernel_warp_shuffleiiidPKdiS0_idPdi_param_3];
	ld.global.f64 	%fd954, [%rd13+56];
	mul.f64 	%fd955, %fd1132, %fd954;
	fma.rn.f64 	%fd956, %fd1068, %fd1245, %fd955;
	st.global.f64 	[%rd13+56], %fd956;
$L__BB0_347:
	ld.param.u32 	%r4019, [_Z24gemm_kernel_warp_shuffleiiidPKdiS0_idPdi_param_10];
	ld.param.u32 	%r3850, [_Z24gemm_kernel_warp_shuffleiiidPKdiS0_idPdi_param_1];
	ld.param.u32 	%r3730, [_Z24gemm_kernel_warp_shuffleiiidPKdiS0_idPdi_param_0];
	setp.ge.s32 	%p739, %r3571, %r3850;
	add.s32 	%r132, %r3565, 5;
	setp.ge.s32 	%p740, %r132, %r3730;
	add.s32 	%r133, %r131, %r4019;
	cvt.s64.s32 	%rd378, %r133;
	add.s64 	%rd379, %rd378, %rd10;
	shl.b64 	%rd380, %rd379, 3;
	add.s64 	%rd14, %rd11, %rd380;
	or.pred  	%p741, %p740, %p739;
	@%p741 bra 	$L__BB0_349;
	ld.param.f64 	%fd1133, [_Z24gemm_kernel_warp_shuffleiiidPKdiS0_idPdi_param_8];
	ld.param.f64 	%fd1069, [_Z24gemm_kernel_warp_shuffleiiidPKdiS0_idPdi_param_3];
	ld.global.f64 	%fd957, [%rd14];
	mul.f64 	%fd958, %fd1133, %fd957;
	fma.rn.f64 	%fd959, %fd1069, %fd1244, %fd958;
	st.global.f64 	[%rd14], %fd959;
$L__BB0_349:
	ld.param.u32 	%r3851, [_Z24gemm_kernel_warp_shuffleiiidPKdiS0_idPdi_param_1];
	ld.param.u32 	%r3731, [_Z24gemm_kernel_warp_shuffleiiidPKdiS0_idPdi_param_0];
	setp.ge.s32 	%p742, %r132, %r3731;
	setp.ge.s32 	%p743, %r3673, %r3851;
	or.pred  	%p744, %p742, %p743;
	@%p744 bra 	$L__BB0_351;
	ld.param.f64 	%fd1134, [_Z24gemm_kernel_warp_shuffleiiidPKdiS0_idPdi_param_8];
	ld.param.f64 	%fd1070, [_Z24gemm_kernel_warp_shuffleiiidPKdiS0_idPdi_param_3];
	ld.global.f64 	%fd960, [%rd14+8];
	mul.f64 	%fd961, %fd1134, %fd960;
	fma.rn.f64 	%fd962, %fd1070, %fd1243, %fd961;
	st.global.f64 	[%rd14+8], %fd962;
$L__BB0_351:
	ld.param.u32 	%r3852, [_Z24gemm_kernel_warp_shuffleiiidPKdiS0_idPdi_param_1];
	ld.param.u32 	%r3732, [_Z24gemm_kernel_warp_shuffleiiidPKdiS0_idPdi_param_0];
	setp.ge.s32 	%p745, %r132, %r3732;
	setp.ge.s32 	%p746, %r3598, %r3852;
	or.pred  	%p747, %p745, %p746;
	@%p747 bra 	$L__BB0_353;
	ld.param.f64 	%fd1135, [_Z24gemm_kernel_warp_shuffleiiidPKdiS0_idPdi_param_8];
	ld.param.f64 	%fd1071, [_Z24gemm_kernel_warp_shuffleiiidPKdiS0_idPdi_param_3];
	ld.global.f64 	%fd963, [%rd14+16];
	mul.f64 	%fd964, %fd1135, %fd963;
	fma.rn.f64 	%fd965, %fd1071, %fd1242, %fd964;
	st.global.f64 	[%rd14+16], %fd965;
$L__BB0_353:
	ld.param.u32 	%r3853, [_Z24gemm_kernel_warp_shuffleiiidPKdiS0_idPdi_param_1];
	ld.param.u32 	%r3733, [_Z24gemm_kernel_warp_shuffleiiidPKdiS0_idPdi_param_0];
	setp.ge.s32 	%p748, %r132, %r3733;
	setp.ge.s32 	%p749, %r3617, %r3853;
	or.pred  	%p750, %p748, %p749;
	@%p750 bra 	$L__BB0_355;
	ld.param.f64 	%fd1136, [_Z24gemm_kernel_warp_shuffleiiidPKdiS0_idPdi_param_8];
	ld.param.f64 	%fd1072, [_Z24gemm_kernel_warp_shuffleiiidPKdiS0_idPdi_param_3];
	ld.global.f64 	%fd966, [%rd14+24];
	mul.f64 	%fd967, %fd1136, %fd966;
	fma.rn.f64 	%fd968, %fd1072, %fd1241, %fd967;
	st.global.f64 	[%rd14+24], %fd968;
$L__BB0_355:
	ld.param.u32 	%r3854, [_Z24gemm_kernel_warp_shuffleiiidPKdiS0_idPdi_param_1];
	ld.param.u32 	%r3734, [_Z24gemm_kernel_warp_shuffleiiidPKdiS0_idPdi_param_0];
	setp.ge.s32 	%p751, %r132, %r3734;
	setp.ge.s32 	%p752, %r3638, %r3854;
	or.pred  	%p753, %p751, %p752;
	@%p753 bra 	$L__BB0_357;
	ld.param.f64 	%fd1137, [_Z24gemm_kernel_warp_shuffleiiidPKdiS0_idPdi_param_8];
	ld.param.f64 	%fd1073, [_Z24gemm_kernel_warp_shuffleiiidPKdiS0_idPdi_param_3];
	ld.global.f64 	%fd969, [%rd14+32];
	mul.f64 	%fd970, %fd1137, %fd969;
	fma.rn.f64 	%fd971, %fd1073, %fd1240, %fd970;
	st.global.f64 	[%rd14+32], %fd971;
$L__BB0_357:
	ld.param.u32 	%r3855, [_Z24gemm_kernel_warp_shuffleiiidPKdiS0_idPdi_param_1];
	ld.param.u32 	%r3735, [_Z24gemm_kernel_warp_shuffleiiidPKdiS0_idPdi_param_0];
	setp.ge.s32 	%p754, %r132, %r3735;
	setp.ge.s32 	%p755, %r3646, %r3855;
	or.pred  	%p756, %p754, %p755;
	@%p756 bra 	$L__BB0_359;
	ld.param.f64 	%fd1138, [_Z24gemm_kernel_warp_shuffleiiidPKdiS0_idPdi_param_8];
	ld.param.f64 	%fd1074, [_Z24gemm_kernel_warp_shuffleiiidPKdiS0_idPdi_param_3];
	ld.global.f64 	%fd972, [%rd14+40];
	mul.f64 	%fd973, %fd1138, %fd972;
	fma.rn.f64 	%fd974, %fd1074, %fd1239, %fd973;
	st.global.f64 	[%rd14+40], %fd974;
$L__BB0_359:
	ld.param.u32 	%r3856, [_Z24gemm_kernel_warp_shuffleiiidPKdiS0_idPdi_param_1];
	ld.param.u32 	%r3736, [_Z24gemm_kernel_warp_shuffleiiidPKdiS0_idPdi_param_0];
	setp.ge.s32 	%p757, %r132, %r3736;
	setp.ge.s32 	%p758, %r119, %r3856;
	or.pred  	%p759, %p757, %p758;
	@%p759 bra 	$L__BB0_361;
	ld.param.f64 	%fd1139, [_Z24gemm_kernel_warp_shuffleiiidPKdiS0_idPdi_param_8];
	ld.param.f64 	%fd1075, [_Z24gemm_kernel_warp_shuffleiiidPKdiS0_idPdi_param_3];
	ld.global.f64 	%fd975, [%rd14+48];
	mul.f64 	%fd976, %fd1139, %fd975;
	fma.rn.f64 	%fd977, %fd1075, %fd1238, %fd976;
	st.global.f64 	[%rd14+48], %fd977;
$L__BB0_361:
	ld.param.u32 	%r3857, [_Z24gemm_kernel_warp_shuffleiiidPKdiS0_idPdi_param_1];
	ld.param.u32 	%r3737, [_Z24gemm_kernel_warp_shuffleiiidPKdiS0_idPdi_param_0];
	setp.ge.s32 	%p760, %r132, %r3737;
	setp.ge.s32 	%p761, %r120, %r3857;
	or.pred  	%p762, %p760, %p761;
	@%p762 bra 	$L__BB0_363;
	ld.param.f64 	%fd1140, [_Z24gemm_kernel_warp_shuffleiiidPKdiS0_idPdi_param_8];
	ld.param.f64 	%fd1076, [_Z24gemm_kernel_warp_shuffleiiidPKdiS0_idPdi_param_3];
	ld.global.f64 	%fd978, [%rd14+56];
	mul.f64 	%fd979, %fd1140, %fd978;
	fma.rn.f64 	%fd980, %fd1076, %fd1237, %fd979;
	st.global.f64 	[%rd14+56], %fd980;
$L__BB0_363:
	ld.param.u32 	%r4020, [_Z24gemm_kernel_warp_shuffleiiidPKdiS0_idPdi_param_10];
	ld.param.u32 	%r3858, [_Z24gemm_kernel_warp_shuffleiiidPKdiS0_idPdi_param_1];
	ld.param.u32 	%r3738, [_Z24gemm_kernel_warp_shuffleiiidPKdiS0_idPdi_param_0];
	setp.ge.s32 	%p763, %r3571, %r3858;
	add.s32 	%r134, %r3565, 6;
	setp.ge.s32 	%p764, %r134, %r3738;
	add.s32 	%r135, %r133, %r4020;
	cvt.s64.s32 	%rd381, %r135;
	add.s64 	%rd382, %rd381, %rd10;
	shl.b64 	%rd383, %rd382, 3;
	add.s64 	%rd15, %rd11, %rd383;
	or.pred  	%p765, %p764, %p763;
	@%p765 bra 	$L__BB0_365;
	ld.param.f64 	%fd1141, [_Z24gemm_kernel_warp_shuffleiiidPKdiS0_idPdi_param_8];
	ld.param.f64 	%fd1077, [_Z24gemm_kernel_warp_shuffleiiidPKdiS0_idPdi_param_3];
	ld.global.f64 	%fd981, [%rd15];
	mul.f64 	%fd982, %fd1141, %fd981;
	fma.rn.f64 	%fd983, %fd1077, %fd1236, %fd982;
	st.global.f64 	[%rd15], %fd983;
$L__BB0_365:
	ld.param.u32 	%r3859, [_Z24gemm_kernel_warp_shuffleiiidPKdiS0_idPdi_param_1];
	ld.param.u32 	%r3739, [_Z24gemm_kernel_warp_shuffleiiidPKdiS0_idPdi_param_0];
	setp.ge.s32 	%p766, %r134, %r3739;
	setp.ge.s32 	%p767, %r3673, %r3859;
	or.pred  	%p768, %p766, %p767;
	@%p768 bra 	$L__BB0_367;
	ld.param.f64 	%fd1142, [_Z24gemm_kernel_warp_shuffleiiidPKdiS0_idPdi_param_8];
	ld.param.f64 	%fd1078, [_Z24gemm_kernel_warp_shuffleiiidPKdiS0_idPdi_param_3];
	ld.global.f64 	%fd984, [%rd15+8];
	mul.f64 	%fd985, %fd1142, %fd984;
	fma.rn.f64 	%fd986, %fd1078, %fd1235, %fd985;
	st.global.f64 	[%rd15+8], %fd986;
$L__BB0_367:
	ld.param.u32 	%r3860, [_Z24gemm_kernel_warp_shuffleiiidPKdiS0_idPdi_param_1];
	ld.param.u32 	%r3740, [_Z24gemm_kernel_warp_shuffleiiidPKdiS0_idPdi_param_0];
	setp.ge.s32 	%p769, %r134, %r3740;
	setp.ge.s32 	%p770, %r3598, %r3860;
	or.pred  	%p771, %p769, %p770;
	@%p771 bra 	$L__BB0_369;
	ld.param.f64 	%fd1143, [_Z24gemm_kernel_warp_shuffleiiidPKdiS0_idPdi_param_8];
	ld.param.f64 	%fd1079, [_Z24gemm_kernel_warp_shuffleiiidPKdiS0_idPdi_param_3];
	ld.global.f64 	%fd987, [%rd15+16];
	mul.f64 	%fd988, %fd1143, %fd987;
	fma.rn.f64 	%fd989, %fd1079, %fd1234, %fd988;
	st.global.f64 	[%rd15+16], %fd989;
$L__BB0_369:
	ld.param.u32 	%r3861, [_Z24gemm_kernel_warp_shuffleiiidPKdiS0_idPdi_param_1];
	ld.param.u32 	%r3741, [_Z24gemm_kernel_warp_shuffleiiidPKdiS0_idPdi_param_0];
	setp.ge.s32 	%p772, %r134, %r3741;
	setp.ge.s32 	%p773, %r3617, %r3861;
	or.pred  	%p774, %p772, %p773;
	@%p774 bra 	$L__BB0_371;
	ld.param.f64 	%fd1144, [_Z24gemm_kernel_warp_shuffleiiidPKdiS0_idPdi_param_8];
	ld.param.f64 	%fd1080, [_Z24gemm_kernel_warp_shuffleiiidPKdiS0_idPdi_param_3];
	ld.global.f64 	%fd990, [%rd15+24];
	mul.f64 	%fd991, %fd1144, %fd990;
	fma.rn.f64 	%fd992, %fd1080, %fd1233, %fd991;
	st.global.f64 	[%rd15+24], %fd992;
$L__BB0_371:
	ld.param.u32 	%r3862, [_Z24gemm_kernel_warp_shuffleiiidPKdiS0_idPdi_param_1];
	ld.param.u32 	%r3742, [_Z24gemm_kernel_warp_shuffleiiidPKdiS0_idPdi_param_0];
	setp.ge.s32 	%p775, %r134, %r3742;
	setp.ge.s32 	%p776, %r3638, %r3862;
	or.pred  	%p777, %p775, %p776;
	@%p777 bra 	$L__BB0_373;
	ld.param.f64 	%fd1145, [_Z24gemm_kernel_warp_shuffleiiidPKdiS0_idPdi_param_8];
	ld.param.f64 	%fd1081, [_Z24gemm_kernel_warp_shuffleiiidPKdiS0_idPdi_param_3];
	ld.global.f64 	%fd993, [%rd15+32];
	mul.f64 	%fd994, %fd1145, %fd993;
	fma.rn.f64 	%fd995, %fd1081, %fd1232, %fd994;
	st.global.f64 	[%rd15+32], %fd995;
$L__BB0_373:
	ld.param.u32 	%r3863, [_Z24gemm_kernel_warp_shuffleiiidPKdiS0_idPdi_param_1];
	ld.param.u32 	%r3743, [_Z24gemm_kernel_warp_shuffleiiidPKdiS0_idPdi_param_0];
	setp.ge.s32 	%p778, %r134, %r3743;
	setp.ge.s32 	%p779, %r3646, %r3863;
	or.pred  	%p780, %p778, %p779;
	@%p780 bra 	$L__BB0_375;
	ld.param.f64 	%fd1146, [_Z24gemm_kernel_warp_shuffleiiidPKdiS0_idPdi_param_8];
	ld.param.f64 	%fd1082, [_Z24gemm_kernel_warp_shuffleiiidPKdiS0_idPdi_param_3];
	ld.global.f64 	%fd996, [%rd15+40];
	mul.f64 	%fd997, %fd1146, %fd996;
	fma.rn.f64 	%fd998, %fd1082, %fd1231, %fd997;
	st.global.f64 	[%rd15+40], %fd998;
$L__BB0_375:
	ld.param.u32 	%r3864, [_Z24gemm_kernel_warp_shuffleiiidPKdiS0_idPdi_param_1];
	ld.param.u32 	%r3744, [_Z24gemm_kernel_warp_shuffleiiidPKdiS0_idPdi_param_0];
	setp.ge.s32 	%p781, %r134, %r3744;
	setp.ge.s32 	%p782, %r119, %r3864;
	or.pred  	%p783, %p781, %p782;
	@%p783 bra 	$L__BB0_377;
	ld.param.f64 	%fd1147, [_Z24gemm_kernel_warp_shuffleiiidPKdiS0_idPdi_param_8];
	ld.param.f64 	%fd1083, [_Z24gemm_kernel_warp_shuffleiiidPKdiS0_idPdi_param_3];
	ld.global.f64 	%fd999, [%rd15+48];
	mul.f64 	%fd1000, %fd1147, %fd999;
	fma.rn.f64 	%fd1001, %fd1083, %fd1230, %fd1000;
	st.global.f64 	[%rd15+48], %fd1001;
$L__BB0_377:
	ld.param.u32 	%r3865, [_Z24gemm_kernel_warp_shuffleiiidPKdiS0_idPdi_param_1];
	ld.param.u32 	%r3745, [_Z24gemm_kernel_warp_shuffleiiidPKdiS0_idPdi_param_0];
	setp.ge.s32 	%p784, %r134, %r3745;
	setp.ge.s32 	%p785, %r120, %r3865;
	or.pred  	%p786, %p784, %p785;
	@%p786 bra 	$L__BB0_379;
	ld.param.f64 	%fd1148, [_Z24gemm_kernel_warp_shuffleiiidPKdiS0_idPdi_param_8];
	ld.param.f64 	%fd1084, [_Z24gemm_kernel_warp_shuffleiiidPKdiS0_idPdi_param_3];
	ld.global.f64 	%fd1002, [%rd15+56];
	mul.f64 	%fd1003, %fd1148, %fd1002;
	fma.rn.f64 	%fd1004, %fd1084, %fd1229, %fd1003;
	st.global.f64 	[%rd15+56], %fd1004;
$L__BB0_379:
	ld.param.u32 	%r4021, [_Z24gemm_kernel_warp_shuffleiiidPKdiS0_idPdi_param_10];
	ld.param.u32 	%r3866, [_Z24gemm_kernel_warp_shuffleiiidPKdiS0_idPdi_param_1];
	ld.param.u32 	%r3746, [_Z24gemm_kernel_warp_shuffleiiidPKdiS0_idPdi_param_0];
	setp.ge.s32 	%p787, %r3571, %r3866;
	add.s32 	%r136, %r3565, 7;
	setp.ge.s32 	%p788, %r136, %r3746;
	add.s32 	%r3681, %r135, %r4021;
	cvt.s64.s32 	%rd384, %r3681;
	add.s64 	%rd385, %rd384, %rd10;
	shl.b64 	%rd386, %rd385, 3;
	add.s64 	%rd16, %rd11, %rd386;
	or.pred  	%p789, %p788, %p787;
	@%p789 bra 	$L__BB0_381;
	ld.param.f64 	%fd1149, [_Z24gemm_kernel_warp_shuffleiiidPKdiS0_idPdi_param_8];
	ld.param.f64 	%fd1085, [_Z24gemm_kernel_warp_shuffleiiidPKdiS0_idPdi_param_3];
	ld.global.f64 	%fd1005, [%rd16];
	mul.f64 	%fd1006, %fd1149, %fd1005;
	fma.rn.f64 	%fd1007, %fd1085, %fd1228, %fd1006;
	st.global.f64 	[%rd16], %fd1007;
$L__BB0_381:
	ld.param.u32 	%r3867, [_Z24gemm_kernel_warp_shuffleiiidPKdiS0_idPdi_param_1];
	ld.param.u32 	%r3747, [_Z24gemm_kernel_warp_shuffleiiidPKdiS0_idPdi_param_0];
	setp.ge.s32 	%p790, %r136, %r3747;
	setp.ge.s32 	%p791, %r3673, %r3867;
	or.pred  	%p792, %p790, %p791;
	@%p792 bra 	$L__BB0_383;
	ld.param.f64 	%fd1150, [_Z24gemm_kernel_warp_shuffleiiidPKdiS0_idPdi_param_8];
	ld.param.f64 	%fd1086, [_Z24gemm_kernel_warp_shuffleiiidPKdiS0_idPdi_param_3];
	ld.global.f64 	%fd1008, [%rd16+8];
	mul.f64 	%fd1009, %fd1150, %fd1008;
	fma.rn.f64 	%fd1010, %fd1086, %fd1227, %fd1009;
	st.global.f64 	[%rd16+8], %fd1010;
$L__BB0_383:
	ld.param.u32 	%r3868, [_Z24gemm_kernel_warp_shuffleiiidPKdiS0_idPdi_param_1];
	ld.param.u32 	%r3748, [_Z24gemm_kernel_warp_shuffleiiidPKdiS0_idPdi_param_0];
	setp.ge.s32 	%p793, %r136, %r3748;
	setp.ge.s32 	%p794, %r3598, %r3868;
	or.pred  	%p795, %p793, %p794;
	@%p795 bra 	$L__BB0_385;
	ld.param.f64 	%fd1151, [_Z24gemm_kernel_warp_shuffleiiidPKdiS0_idPdi_param_8];
	ld.param.f64 	%fd1087, [_Z24gemm_kernel_warp_shuffleiiidPKdiS0_idPdi_param_3];
	ld.global.f64 	%fd1011, [%rd16+16];
	mul.f64 	%fd1012, %fd1151, %fd1011;
	fma.rn.f64 	%fd1013, %fd1087, %fd1226, %fd1012;
	st.global.f64 	[%rd16+16], %fd1013;
$L__BB0_385:
	ld.param.u32 	%r3869, [_Z24gemm_kernel_warp_shuffleiiidPKdiS0_idPdi_param_1];
	ld.param.u32 	%r3749, [_Z24gemm_kernel_warp_shuffleiiidPKdiS0_idPdi_param_0];
	setp.ge.s32 	%p796, %r136, %r3749;
	setp.ge.s32 	%p797, %r3617, %r3869;
	or.pred  	%p798, %p796, %p797;
	@%p798 bra 	$L__BB0_387;
	ld.param.f64 	%fd1152, [_Z24gemm_kernel_warp_shuffleiiidPKdiS0_idPdi_param_8];
	ld.param.f64 	%fd1088, [_Z24gemm_kernel_warp_shuffleiiidPKdiS0_idPdi_param_3];
	ld.global.f64 	%fd1014, [%rd16+24];
	mul.f64 	%fd1015, %fd1152, %fd1014;
	fma.rn.f64 	%fd1016, %fd1088, %fd1225, %fd1015;
	st.global.f64 	[%rd16+24], %fd1016;
$L__BB0_387:
	ld.param.u32 	%r3870, [_Z24gemm_kernel_warp_shuffleiiidPKdiS0_idPdi_param_1];
	ld.param.u32 	%r3750, [_Z24gemm_kernel_warp_shuffleiiidPKdiS0_idPdi_param_0];
	setp.ge.s32 	%p799, %r136, %r3750;
	setp.ge.s32 	%p800, %r3638, %r3870;
	or.pred  	%p801, %p799, %p800;
	@%p801 bra 	$L__BB0_389;
	ld.param.f64 	%fd1153, [_Z24gemm_kernel_warp_shuffleiiidPKdiS0_idPdi_param_8];
	ld.param.f64 	%fd1089, [_Z24gemm_kernel_warp_shuffleiiidPKdiS0_idPdi_param_3];
	ld.global.f64 	%fd1017, [%rd16+32];
	mul.f64 	%fd1018, %fd1153, %fd1017;
	fma.rn.f64 	%fd1019, %fd1089, %fd1224, %fd1018;
	st.global.f64 	[%rd16+32], %fd1019;
$L__BB0_389:
	ld.param.u32 	%r3871, [_Z24gemm_kernel_warp_shuffleiiidPKdiS0_idPdi_param_1];
	ld.param.u32 	%r3751, [_Z24gemm_kernel_warp_shuffleiiidPKdiS0_idPdi_param_0];
	setp.ge.s32 	%p802, %r136, %r3751;
	setp.ge.s32 	%p803, %r3646, %r3871;
	or.pred  	%p804, %p802, %p803;
	@%p804 bra 	$L__BB0_391;
	ld.param.f64 	%fd1154, [_Z24gemm_kernel_warp_shuffleiiidPKdiS0_idPdi_param_8];
	ld.param.f64 	%fd1090, [_Z24gemm_kernel_warp_shuffleiiidPKdiS0_idPdi_param_3];
	ld.global.f64 	%fd1020, [%rd16+40];
	mul.f64 	%fd1021, %fd1154, %fd1020;
	fma.rn.f64 	%fd1022, %fd1090, %fd1223, %fd1021;
	st.global.f64 	[%rd16+40], %fd1022;
$L__BB0_391:
	ld.param.u32 	%r3872, [_Z24gemm_kernel_warp_shuffleiiidPKdiS0_idPdi_param_1];
	ld.param.u32 	%r3752, [_Z24gemm_kernel_warp_shuffleiiidPKdiS0_idPdi_param_0];
	setp.ge.s32 	%p805, %r136, %r3752;
	setp.ge.s32 	%p806, %r119, %r3872;
	or.pred  	%p807, %p805, %p806;
	@%p807 bra 	$L__BB0_393;
	ld.param.f64 	%fd1155, [_Z24gemm_kernel_warp_shuffleiiidPKdiS0_idPdi_param_8];
	ld.param.f64 	%fd1091, [_Z24gemm_kernel_warp_shuffleiiidPKdiS0_idPdi_param_3];
	ld.global.f64 	%fd1023, [%rd16+48];
	mul.f64 	%fd1024, %fd1155, %fd1023;
	fma.rn.f64 	%fd1025, %fd1091, %fd1222, %fd1024;
	st.global.f64 	[%rd16+48], %fd1025;
$L__BB0_393:
	ld.param.u32 	%r3873, [_Z24gemm_kernel_warp_shuffleiiidPKdiS0_idPdi_param_1];
	ld.param.u32 	%r3753, [_Z24gemm_kernel_warp_shuffleiiidPKdiS0_idPdi_param_0];
	setp.ge.s32 	%p808, %r136, %r3753;
	setp.ge.s32 	%p809, %r120, %r3873;
	or.pred  	%p810, %p808, %p809;
	@%p810 bra 	$L__BB0_395;
	ld.param.f64 	%fd1156, [_Z24gemm_kernel_warp_shuffleiiidPKdiS0_idPdi_param_8];
	ld.param.f64 	%fd1092, [_Z24gemm_kernel_warp_shuffleiiidPKdiS0_idPdi_param_3];
	ld.global.f64 	%fd1026, [%rd16+56];
	mul.f64 	%fd1027, %fd1156, %fd1026;
	fma.rn.f64 	%fd1028, %fd1092, %fd1221, %fd1027;
	st.global.f64 	[%rd16+56], %fd1028;
$L__BB0_395:
	ret;

}


// ===== COMPILED SASS (sm_100) =====

	.target	sm_100

	.elftype	@"ET_EXEC"


//--------------------- .note.nv.tkinfo           --------------------------
	.section	.note.nv.tkinfo,"",@"SHT_NOTE"
	.sectionflags	@"SHF_NOTE_NV_TKINFO"
	.tkinfo
        /*0018*/ 	.word	0x00000002
        /*0030*/ 	.string	""
        /*0030*/ 	.string	"ptxas"
        /*0030*/ 	.string	"Cuda compilation tools, release 13.0, V13.0.88"
        /*0030*/ 	.string	"Build cuda_13.0.r13.0/compiler.36424714_0"
        /*0030*/ 	.string	"-arch sm_100 -m 64 "



//--------------------- .note.nv.cuinfo           --------------------------
	.section	.note.nv.cuinfo,"",@"SHT_NOTE"
	.sectionflags	@"SHF_NOTE_NV_CUINFO"
        /*0018*/ 	.short	0x0002
        /*001a*/ 	.short	0x0064
        /*001c*/ 	.short	0x0082
	.zero		2


//--------------------- .nv.info                  --------------------------
	.section	.nv.info,"",@"SHT_CUDA_INFO"
	.align	4


	//----- nvinfo : EIATTR_REGCOUNT
	.align		4
        /*0000*/ 	.byte	0x04, 0x2f
        /*0002*/ 	.short	(.L_1 - .L_0)
	.align		4
.L_0:
        /*0004*/ 	.word	index@(_Z24gemm_kernel_warp_shuffleiiidPKdiS0_idPdi)
        /*0008*/ 	.word	0x000000c8


	//----- nvinfo : EIATTR_FRAME_SIZE
	.align		4
.L_1:
        /*000c*/ 	.byte	0x04, 0x11
        /*000e*/ 	.short	(.L_3 - .L_2)
	.align		4
.L_2:
        /*0010*/ 	.word	index@($__internal_0_$__cuda_sm20_div_u16)
        /*0014*/ 	.word	0x00000000


	//----- nvinfo : EIATTR_FRAME_SIZE
	.align		4
.L_3:
        /*0018*/ 	.byte	0x04, 0x11
        /*001a*/ 	.short	(.L_5 - .L_4)
	.align		4
.L_4:
        /*001c*/ 	.word	index@(_Z24gemm_kernel_warp_shuffleiiidPKdiS0_idPdi)
        /*0020*/ 	.word	0x00000000


	//----- nvinfo : EIATTR_MIN_STACK_SIZE
	.align		4
.L_5:
        /*0024*/ 	.byte	0x04, 0x12
        /*0026*/ 	.short	(.L_7 - .L_6)
	.align		4
.L_6:
        /*0028*/ 	.word	index@(_Z24gemm_kernel_warp_shuffleiiidPKdiS0_idPdi)
        /*002c*/ 	.word	0x00000000
.L_7:


//--------------------- .nv.compat                --------------------------
	.section	.nv.compat,"",@"SHT_CUDA_COMPAT_INFO"
	.align	4
        /*0000*/ 	.byte	0x02, 0x09, 0x00, 0x00, 0x02, 0x02, 0x01, 0x00, 0x02, 0x05, 0x05, 0x00, 0x03, 0x07, 0x01, 0x01
        /*0010*/ 	.byte	0x02, 0x03, 0x00, 0x00, 0x02, 0x06, 0x01, 0x00, 0x04, 0x0b, 0x08, 0x00, 0x01, 0x00, 0x00, 0x00
        /*0020*/ 	.byte	0x00, 0x00, 0x00, 0x00


//--------------------- .nv.info._Z24gemm_kernel_warp_shuffleiiidPKdiS0_idPdi --------------------------
	.section	.nv.info._Z24gemm_kernel_warp_shuffleiiidPKdiS0_idPdi,"",@"SHT_CUDA_INFO"
	.sectionflags	@""
	.align	4


	//----- nvinfo : EIATTR_CUDA_API_VERSION
	.align		4
        /*0000*/ 	.byte	0x04, 0x37
        /*0002*/ 	.short	(.L_9 - .L_8)
.L_8:
        /*0004*/ 	.word	0x00000082


	//----- nvinfo : EIATTR_KPARAM_INFO
	.align		4
.L_9:
        /*0008*/ 	.byte	0x04, 0x17
        /*000a*/ 	.short	(.L_11 - .L_10)
.L_10:
        /*000c*/ 	.word	0x00000000
        /*0010*/ 	.short	0x000a
        /*0012*/ 	.short	0x0048
        /*0014*/ 	.byte	0x00, 0xf0, 0x11, 0x00


	//----- nvinfo : EIATTR_KPARAM_INFO
	.align		4
.L_11:
        /*0018*/ 	.byte	0x04, 0x17
        /*001a*/ 	.short	(.L_13 - .L_12)
.L_12:
        /*001c*/ 	.word	0x00000000
        /*0020*/ 	.short	0x0009
        /*0022*/ 	.short	0x0040
        /*0024*/ 	.byte	0x00, 0xf5, 0x21, 0x00


	//----- nvinfo : EIATTR_KPARAM_INFO
	.align		4
.L_13:
        /*0028*/ 	.byte	0x04, 0x17
        /*002a*/ 	.short	(.L_15 - .L_14)
.L_14:
        /*002c*/ 	.word	0x00000000
        /*0030*/ 	.short	0x0008
        /*0032*/ 	.short	0x0038
        /*0034*/ 	.byte	0x00, 0xf0, 0x21, 0x00


	//----- nvinfo : EIATTR_KPARAM_INFO
	.align		4
.L_15:
        /*0038*/ 	.byte	0x04, 0x17
        /*003a*/ 	.short	(.L_17 - .L_16)
.L_16:
        /*003c*/ 	.word	0x00000000
        /*0040*/ 	.short	0x0007
        /*0042*/ 	.short	0x0030
        /*0044*/ 	.byte	0x00, 0xf0, 0x11, 0x00


	//----- nvinfo : EIATTR_KPARAM_INFO
	.align		4
.L_17:
        /*0048*/ 	.byte	0x04, 0x17
        /*004a*/ 	.short	(.L_19 - .L_18)
.L_18:
        /*004c*/ 	.word	0x00000000
        /*0050*/ 	.short	0x0006
        /*0052*/ 	.short	0x0028
        /*0054*/ 	.byte	0x00, 0xf5, 0x21, 0x00


	//----- nvinfo : EIATTR_KPARAM_INFO
	.align		4
.L_19:
        /*0058*/ 	.byte	0x04, 0x17
        /*005a*/ 	.short	(.L_21 - .L_20)
.L_20:
        /*005c*/ 	.word	0x00000000
        /*0060*/ 	.short	0x0005
        /*0062*/ 	.short	0x0020
        /*0064*/ 	.byte	0x00, 0xf0, 0x11, 0x00


	//----- nvinfo : EIATTR_KPARAM_INFO
	.align		4
.L_21:
        /*0068*/ 	.byte	0x04, 0x17
        /*006a*/ 	.short	(.L_23 - .L_22)
.L_22:
        /*006c*/ 	.word	0x00000000
        /*0070*/ 	.short	0x0004
        /*0072*/ 	.short	0x0018
        /*0074*/ 	.byte	0x00, 0xf5, 0x21, 0x00


	//----- nvinfo : EIATTR_KPARAM_INFO
	.align		4
.L_23:
        /*0078*/ 	.byte	0x04, 0x17
        /*007a*/ 	.short	(.L_25 - .L_24)
.L_24:
        /*007c*/ 	.word	0x00000000
        /*0080*/ 	.short	0x0003
        /*0082*/ 	.short	0x0010
        /*0084*/ 	.byte	0x00, 0xf0, 0x21, 0x00


	//----- nvinfo : EIATTR_KPARAM_INFO
	.align		4
.L_25:
        /*0088*/ 	.byte	0x04, 0x17
        /*008a*/ 	.short	(.L_27 - .L_26)
.L_26:
        /*008c*/ 	.word	0x00000000
        /*0090*/ 	.short	0x0002
        /*0092*/ 	.short	0x0008
        /*0094*/ 	.byte	0x00, 0xf0, 0x11, 0x00


	//----- nvinfo : EIATTR_KPARAM_INFO
	.align		4
.L_27:
        /*0098*/ 	.byte	0x04, 0x17
        /*009a*/ 	.short	(.L_29 - .L_28)
.L_28:
        /*009c*/ 	.word	0x00000000
        /*00a0*/ 	.short	0x0001
        /*00a2*/ 	.short	0x0004
        /*00a4*/ 	.byte	0x00, 0xf0, 0x11, 0x00


	//----- nvinfo : EIATTR_KPARAM_INFO
	.align		4
.L_29:
        /*00a8*/ 	.byte	0x04, 0x17
        /*00aa*/ 	.short	(.L_31 - .L_30)
.L_30:
        /*00ac*/ 	.word	0x00000000
        /*00b0*/ 	.short	0x0000
        /*00b2*/ 	.short	0x0000
        /*00b4*/ 	.byte	0x00, 0xf0, 0x11, 0x00


	//----- nvinfo : EIATTR_SPARSE_MMA_MASK
	.align		4
.L_31:
        /*00b8*/ 	.byte	0x03, 0x50
        /*00ba*/ 	.short	0x0000


	//----- nvinfo : EIATTR_MAXREG_COUNT
	.align		4
        /*00bc*/ 	.byte	0x03, 0x1b
        /*00be*/ 	.short	0x00ff


	//----- nvinfo : EIATTR_NUM_BARRIERS
	.align		4
        /*00c0*/ 	.byte	0x02, 0x4c
        /*00c2*/ 	.byte	0x01
	.zero		1


	//----- nvinfo : EIATTR_MERCURY_ISA_VERSION
	.align		4
        /*00c4*/ 	.byte	0x03, 0x5f
        /*00c6*/ 	.short	0x0101


	//----- nvinfo : EIATTR_COOP_GROUP_MASK_REGIDS
	.align		4
        /*00c8*/ 	.byte	0x04, 0x29
        /*00ca*/ 	.short	(.L_33 - .L_32)


	//   ....[0]....
.L_32:
        /*00cc*/ 	.word	0x05000008


	//   ....[1]....
        /*00d0*/ 	.word	0x05000008


	//   ....[2]....
        /*00d4*/ 	.word	0x05000008


	//   ....[3]....
        /*00d8*/ 	.word	0x05000008


	//   ....[4]....
        /*00dc*/ 	.word	0x05000008


	//   ....[5]....
        /*00e0*/ 	.word	0x05000008


	//   ....[6]....
        /*00e4*/ 	.word	0x05000008


	//   ....[7]....
        /*00e8*/ 	.word	0x05000008


	//   ....[8]....
        /*00ec*/ 	.word	0x05000008


	//   ....[9]....
        /*00f0*/ 	.word	0x05000008


	//   ....[10]....
        /*00f4*/ 	.word	0x05000008


	//   ....[11]....
        /*00f8*/ 	.word	0x05000008


	//   ....[12]....
        /*00fc*/ 	.word	0x05000008


	//   ....[13]....
        /*0100*/ 	.word	0x05000008


	//   ....[14]....
        /*0104*/ 	.word	0x05000008


	//   ....[15]....
        /*0108*/ 	.word	0x05000008


	//   ....[16]....
        /*010c*/ 	.word	0x05000008


	//   ....[17]....
        /*0110*/ 	.word	0x05000008


	//   ....[18]....
        /*0114*/ 	.word	0x05000008


	//   ....[19]....
        /*0118*/ 	.word	0x05000008


	//   ....[20]....
        /*011c*/ 	.word	0x05000008


	//   ....[21]....
        /*0120*/ 	.word	0x05000008


	//   ....[22]....
        /*0124*/ 	.word	0x05000008


	//   ....[23]....
        /*0128*/ 	.word	0x05000008


	//   ....[24]....
        /*012c*/ 	.word	0x05000008


	//   ....[25]....
        /*0130*/ 	.word	0x05000008


	//   ....[26]....
        /*0134*/ 	.word	0x05000008


	//   ....[27]....
        /*0138*/ 	.word	0x05000008


	//   ....[28]....
        /*013c*/ 	.word	0x05000008


	//   ....[29]....
        /*0140*/ 	.word	0x05000008


	//   ....[30]....
        /*0144*/ 	.word	0x05000008


	//   ....[31]....
        /*0148*/ 	.word	0x05000008


	//   ....[32]....
        /*014c*/ 	.word	0x05000008


	//   ....[33]....
        /*0150*/ 	.word	0x05000008


	//   ....[34]....
        /*0154*/ 	.word	0x05000008


	//   ....[35]....
        /*0158*/ 	.word	0x05000008


	//   ....[36]....
        /*015c*/ 	.word	0x05000008


	//   ....[37]....
        /*0160*/ 	.word	0x05000008


	//   ....[38]....
        /*0164*/ 	.word	0x05000008


	//   ....[39]....
        /*0168*/ 	.word	0x05000008


	//   ....[40]....
        /*016c*/ 	.word	0x05000008


	//   ....[41]....
        /*0170*/ 	.word	0x05000008


	//   ....[42]....
        /*0174*/ 	.word	0x05000008


	//   ....[43]....
        /*0178*/ 	.word	0x05000008


	//   ....[44]....
        /*017c*/ 	.word	0x05000008


	//   ....[45]....
        /*0180*/ 	.word	0x05000008


	//   ....[46]....
        /*0184*/ 	.word	0x05000008


	//   ....[47]....
        /*0188*/ 	.word	0x05000008


	//   ....[48]....
        /*018c*/ 	.word	0x05000008


	//   ....[49]....
        /*0190*/ 	.word	0x05000008


	//   ....[50]....
        /*0194*/ 	.word	0x05000008


	//   ....[51]....
        /*0198*/ 	.word	0x05000008


	//   ....[52]....
        /*019c*/ 	.word	0x05000008


	//   ....[53]....
        /*01a0*/ 	.word	0x05000008


	//   ....[54]....
        /*01a4*/ 	.word	0x05000008


	//   ....[55]....
        /*01a8*/ 	.word	0x05000008


	//   ....[56]....
        /*01ac*/ 	.word	0x05000008


	//   ....[57]....
        /*01b0*/ 	.word	0x05000008


	//   ....[58]....
        /*01b4*/ 	.word	0x05000008


	//   ....[59]....
        /*01b8*/ 	.word	0x05000008


	//   ....[60]....
        /*01bc*/ 	.word	0x05000008


	//   ....[61]....
        /*01c0*/ 	.word	0x05000008


	//   ....[62]....
        /*01c4*/ 	.word	0x05000008


	//   ....[63]....
        /*01c8*/ 	.word	0x05000008


	//   ....[64]....
        /*01cc*/ 	.word	0x05000008


	//   ....[65]....
        /*01d0*/ 	.word	0x05000008


	//   ....[66]....
        /*01d4*/ 	.word	0x05000008


	//   ....[67]....
        /*01d8*/ 	.word	0x05000008


	//   ....[68]....
        /*01dc*/ 	.word	0x05000008


	//   ....[69]....
        /*01e0*/ 	.word	0x05000008


	//   ....[70]....
        /*01e4*/ 	.word	0x05000008


	//   ....[71]....
        /*01e8*/ 	.word	0x05000008


	//   ....[72]....
        /*01ec*/ 	.word	0x05000008


	//   ....[73]....
        /*01f0*/ 	.word	0x05000008


	//   ....[74]....
        /*01f4*/ 	.word	0x05000008


	//   ....[75]....
        /*01f8*/ 	.word	0x05000008


	//   ....[76]....
        /*01fc*/ 	.word	0x05000008


	//   ....[77]....
        /*0200*/ 	.word	0x05000008


	//   ....[78]....
        /*0204*/ 	.word	0x05000008


	//   ....[79]....
        /*0208*/ 	.word	0x05000008


	//   ....[80]....
        /*020c*/ 	.word	0x05000008


	//   ....[81]....
        /*0210*/ 	.word	0x05000008


	//   ....[82]....
        /*0214*/ 	.word	0x05000008


	//   ....[83]....
        /*0218*/ 	.word	0x05000008


	//   ....[84]....
        /*021c*/ 	.word	0x05000008


	//   ....[85]....
        /*0220*/ 	.word	0x05000008


	//   ....[86]....
        /*0224*/ 	.word	0x05000008


	//   ....[87]....
        /*0228*/ 	.word	0x05000008


	//   ....[88]....
        /*022c*/ 	.word	0x05000008


	//   ....[89]....
        /*0230*/ 	.word	0x05000008


	//   ....[90]....
        /*0234*/ 	.word	0x05000008


	//   ....[91]....
        /*0238*/ 	.word	0x05000008


	//   ....[92]....
        /*023c*/ 	.word	0x05000008


	//   ....[93]....
        /*0240*/ 	.word	0x05000008


	//   ....[94]....
        /*0244*/ 	.word	0x05000008


	//   ....[95]....
        /*0248*/ 	.word	0x05000008


	//   ....[96]....
        /*024c*/ 	.word	0x05000008


	//   ....[97]....
        /*0250*/ 	.word	0x05000008


	//   ....[98]....
        /*0254*/ 	.word	0x05000008


	//   ....[99]....
        /*0258*/ 	.word	0x05000008


	//   ....[100]....
        /*025c*/ 	.word	0x05000008


	//   ....[101]....
        /*0260*/ 	.word	0x05000008


	//   ....[102]....
        /*0264*/ 	.word	0x05000008


	//   ....[103]....
        /*0268*/ 	.word	0x05000008


	//   ....[104]....
        /*026c*/ 	.word	0x05000008


	//   ....[105]....
        /*0270*/ 	.word	0x05000008


	//   ....[106]....
        /*0274*/ 	.word	0x05000008


	//   ....[107]....
        /*0278*/ 	.word	0x05000008


	//   ....[108]....
        /*027c*/ 	.word	0x05000008


	//   ....[109]....
        /*0280*/ 	.word	0x05000008


	//   ....[110]....
        /*0284*/ 	.word	0x05000008


	//   ....[111]....
        /*0288*/ 	.word	0x05000008


	//----- nvinfo : EIATTR_COOP_GROUP_INSTR_OFFSETS
	.align		4
.L_33:
        /*028c*/ 	.byte	0x04, 0x28
        /*028e*/ 	.short	(.L_35 - .L_34)


	//   ....[0]....
.L_34:
        /*0290*/ 	.word	0x00010bf0


	//   ....[1]....
        /*0294*/ 	.word	0x00010c70


	//   ....[2]....
        /*0298*/ 	.word	0x00010d00


	//   ....[3]....
        /*029c*/ 	.word	0x00010d90


	//   ....[4]....
        /*02a0*/ 	.word	0x00010e20


	//   ....[5]....
        /*02a4*/ 	.word	0x00010eb0


	//   ....[6]....
        /*02a8*/ 	.word	0x00010f40


	//   ....[7]....
        /*02ac*/ 	.word	0x00010fd0


	//   ....[8]....
        /*02b0*/ 	.word	0x00011060


	//   ....[9]....
        /*02b4*/ 	.word	0x000110f0


	//   ....[10]....
        /*02b8*/ 	.word	0x00011180


	//   ....[11]....
        /*02bc*/ 	.word	0x00011210


	//   ....[12]....
        /*02c0*/ 	.word	0x000112a0


	//   ....[13]....
        /*02c4*/ 	.word	0x00011330


	//   ....[14]....
        /*02c8*/ 	.word	0x000113c0


	//   ....[15]....
        /*02cc*/ 	.word	0x00011450


	//   ....[16]....
        /*02d0*/ 	.word	0x000114e0


	//   ....[17]....
        /*02d4*/ 	.word	0x00011570


	//   ....[18]....
        /*02d8*/ 	.word	0x00011600


	//   ....[19]....
        /*02dc*/ 	.word	0x00011690


	//   ....[20]....
        /*02e0*/ 	.word	0x00011720


	//   ....[21]....
        /*02e4*/ 	.word	0x000117b0


	//   ....[22]....
        /*02e8*/ 	.word	0x00011840


	//   ....[23]....
        /*02ec*/ 	.word	0x000118d0


	//   ....[24]....
        /*02f0*/ 	.word	0x00011960


	//   ....[25]....
        /*02f4*/ 	.word	0x000119f0


	//   ....[26]....
        /*02f8*/ 	.word	0x00011a80


	//   ....[27]....
        /*02fc*/ 	.word	0x00011b10


	//   ....[28]....
        /*0300*/ 	.word	0x00011ba0


	//   ....[29]....
        /*0304*/ 	.word	0x00011c30


	//   ....[30]....
        /*0308*/ 	.word	0x00011cc0


	//   ....[31]....
        /*030c*/ 	.word	0x00011d50


	//   ....[32]....
        /*0310*/ 	.word	0x00011de0


	//   ....[33]....
        /*0314*/ 	.word	0x00011e70


	//   ....[34]....
        /*0318*/ 	.word	0x00011f00


	//   ....[35]....
        /*031c*/ 	.word	0x00011f90


	//   ....[36]....
        /*0320*/ 	.word	0x00012020


	//   ....[37]....
        /*0324*/ 	.word	0x000120b0


	//   ....[38]....
        /*0328*/ 	.word	0x00012140


	//   ....[39]....
        /*032c*/ 	.word	0x000121d0


	//   ....[40]....
        /*0330*/ 	.word	0x00012260


	//   ....[41]....
        /*0334*/ 	.word	0x000122f0


	//   ....[42]....
        /*0338*/ 	.word	0x00012380


	//   ....[43]....
        /*033c*/ 	.word	0x00012410


	//   ....[44]....
        /*0340*/ 	.word	0x000124a0


	//   ....[45]....
        /*0344*/ 	.word	0x00012530


	//   ....[46]....
        /*0348*/ 	.word	0x000125c0


	//   ....[47]....
        /*034c*/ 	.word	0x00012650


	//   ....[48]....
        /*0350*/ 	.word	0x000126e0


	//   ....[49]....
        /*0354*/ 	.word	0x00012770


	//   ....[50]....
        /*0358*/ 	.word	0x00012800


	//   ....[51]....
        /*035c*/ 	.word	0x00012890


	//   ....[52]....
        /*0360*/ 	.word	0x00012920


	//   ....[53]....
        /*0364*/ 	.word	0x000129b0


	//   ....[54]....
        /*0368*/ 	.word	0x00012a40


	//   ....[55]....
        /*036c*/ 	.word	0x00012ad0


	//   ....[56]....
        /*0370*/ 	.word	0x00012b60


	//   ....[57]....
        /*0374*/ 	.word	0x00012bf0


	//   ....[58]....
        /*0378*/ 	.word	0x00012c80


	//   ....[59]....
        /*037c*/ 	.word	0x00012d10


	//   ....[60]....
        /*0380*/ 	.word	0x00012da0


	//   ....[61]....
        /*0384*/ 	.word	0x00012e30


	//   ....[62]....
        /*0388*/ 	.word	0x00012ec0


	//   ....[63]....
        /*038c*/ 	.word	0x00012f50


	//   ....[64]....
        /*0390*/ 	.word	0x00012fe0


	//   ....[65]....
        /*0394*/ 	.word	0x00013070


	//   ....[66]....
        /*0398*/ 	.word	0x00013100


	//   ....[67]....
        /*039c*/ 	.word	0x00013190


	//   ....[68]....
        /*03a0*/ 	.word	0x00013220


	//   ....[69]....
        /*03a4*/ 	.word	0x000132b0


	//   ....[70]....
        /*03a8*/ 	.word	0x00013340


	//   ....[71]....
        /*03ac*/ 	.word	0x000133d0


	//   ....[72]....
        /*03b0*/ 	.word	0x00013460


	//   ....[73]....
        /*03b4*/ 	.word	0x000134f0


	//   ....[74]....
        /*03b8*/ 	.word	0x00013580


	//   ....[75]....
        /*03bc*/ 	.word	0x00013610


	//   ....[76]....
        /*03c0*/ 	.word	0x000136a0


	//   ....[77]....
        /*03c4*/ 	.word	0x00013730


	//   ....[78]....
        /*03c8*/ 	.word	0x000137c0


	//   ....[79]....
        /*03cc*/ 	.word	0x00013850


	//   ....[80]....
        /*03d0*/ 	.word	0x000138e0


	//   ....[81]....
        /*03d4*/ 	.word	0x00013970


	//   ....[82]....
        /*03d8*/ 	.word	0x00013a00


	//   ....[83]....
        /*03dc*/ 	.word	0x00013a90


	//   ....[84]....
        /*03e0*/ 	.word	0x00013b20


	//   ....[85]....
        /*03e4*/ 	.word	0x00013bb0


	//   ....[86]....
        /*03e8*/ 	.word	0x00013c40


	//   ....[87]....
        /*03ec*/ 	.word	0x00013cd0


	//   ....[88]....
        /*03f0*/ 	.word	0x00013d60


	//   ....[89]....
        /*03f4*/ 	.word	0x00013df0


	//   ....[90]....
        /*03f8*/ 	.word	0x00013e80


	//   ....[91]....
        /*03fc*/ 	.word	0x00013f10


	//   ....[92]....
        /*0400*/ 	.word	0x00013fa0


	//   ....[93]....
        /*0404*/ 	.word	0x00014030


	//   ....[94]....
        /*0408*/ 	.word	0x000140c0


	//   ....[95]....
        /*040c*/ 	.word	0x00014150


	//   ....[96]....
        /*0410*/ 	.word	0x000141e0


	//   ....[97]....
        /*0414*/ 	.word	0x00014270


	//   ....[98]....
        /*0418*/ 	.word	0x00014300


	//   ....[99]....
        /*041c*/ 	.word	0x00014390


	//   ....[100]....
        /*0420*/ 	.word	0x00014420


	//   ....[101]....
        /*0424*/ 	.word	0x000144b0


	//   ....[102]....
        /*0428*/ 	.word	0x00014540


	//   ....[103]....
        /*042c*/ 	.word	0x000145d0


	//   ....[104]....
        /*0430*/ 	.word	0x00014660


	//   ....[105]....
        /*0434*/ 	.word	0x000146f0


	//   ....[106]....
        /*0438*/ 	.word	0x00014780


	//   ....[107]....
        /*043c*/ 	.word	0x00014810


	//   ....[108]....
        /*0440*/ 	.word	0x000148a0


	//   ....[109]....
        /*0444*/ 	.word	0x00014930


	//   ....[110]....
        /*0448*/ 	.word	0x000149c0


	//   ....[111]....
        /*044c*/ 	.word	0x00014a50


	//----- nvinfo : EIATTR_VRC_CTA_INIT_COUNT
	.align		4
.L_35:
        /*0450*/ 	.byte	0x02, 0x4a
	.zero		1
	.zero		1


	//----- nvinfo : EIATTR_EXIT_INSTR_OFFSETS
	.align		4
        /*0454*/ 	.byte	0x04, 0x1c
        /*0456*/ 	.short	(.L_37 - .L_36)


	//   ....[0]....
.L_36:
        /*0458*/ 	.word	0x00010b30


	//   ....[1]....
        /*045c*/ 	.word	0x00010ba0


	//----- nvinfo : EIATTR_CRS_STACK_SIZE
	.align		4
.L_37:
        /*0460*/ 	.byte	0x04, 0x1e
        /*0462*/ 	.short	(.L_39 - .L_38)
.L_38:
        /*0464*/ 	.word	0x00000000


	//----- nvinfo : EIATTR_CBANK_PARAM_SIZE
	.align		4
.L_39:
        /*0468*/ 	.byte	0x03, 0x19
        /*046a*/ 	.short	0x004c


	//----- nvinfo : EIATTR_PARAM_CBANK
	.align		4
        /*046c*/ 	.byte	0x04, 0x0a
        /*046e*/ 	.short	(.L_41 - .L_40)
	.align		4
.L_40:
        /*0470*/ 	.word	index@(.nv.constant0._Z24gemm_kernel_warp_shuffleiiidPKdiS0_idPdi)
        /*0474*/ 	.short	0x0380
        /*0476*/ 	.short	0x004c


	//----- nvinfo : EIATTR_SW_WAR
	.align		4
.L_41:
        /*0478*/ 	.byte	0x04, 0x36
        /*047a*/ 	.short	(.L_43 - .L_42)
.L_42:
        /*047c*/ 	.word	0x00000008
.L_43:


//--------------------- .nv.callgraph             --------------------------
	.section	.nv.callgraph,"",@"SHT_CUDA_CALLGRAPH"
	.align	4
	.sectionentsize	8
	.align		4
        /*0000*/ 	.word	0x00000000
	.align		4
        /*0004*/ 	.word	0xffffffff
	.align		4
        /*0008*/ 	.word	0x00000000
	.align		4
        /*000c*/ 	.word	0xfffffffe
	.align		4
        /*0010*/ 	.word	0x00000000
	.align		4
        /*0014*/ 	.word	0xfffffffd
	.align		4
        /*0018*/ 	.word	0x00000000
	.align		4
        /*001c*/ 	.word	0xfffffffc


//--------------------- .text._Z24gemm_kernel_warp_shuffleiiidPKdiS0_idPdi --------------------------
	.section	.text._Z24gemm_kernel_warp_shuffleiiidPKdiS0_idPdi,"ax",@progbits
	.align	128
        .global         _Z24gemm_kernel_warp_shuffleiiidPKdiS0_idPdi
        .type           _Z24gemm_kernel_warp_shuffleiiidPKdiS0_idPdi,@function
        .size           _Z24gemm_kernel_warp_shuffleiiidPKdiS0_idPdi,(.L_x_570 - _Z24gemm_kernel_warp_shuffleiiidPKdiS0_idPdi)
        .other          _Z24gemm_kernel_warp_shuffleiiidPKdiS0_idPdi,@"STO_CUDA_ENTRY STV_DEFAULT"
_Z24gemm_kernel_warp_shuffleiiidPKdiS0_idPdi:
.text._Z24gemm_kernel_warp_shuffleiiidPKdiS0_idPdi:
[----:B------:R-:W-:Y:S01]  /*0000*/  LDC R1, c[0x0][0x37c] ;  /* 0x0000df00ff017b82 */ /* 0x000fe20000000800 */
[----:B------:R-:W0:Y:S07]  /*0010*/  LDCU UR4, c[0x0][0x388] ;  /* 0x00007100ff0477ac */ /* 0x000e2e0008000800 */
[----:B------:R-:W1:Y:S01]  /*0020*/  LDC R7, c[0x0][0x360] ;  /* 0x0000d800ff077b82 */ /* 0x000e620000000800 */
[----:B------:R-:W-:Y:S02]  /*0030*/  CS2R R126, SRZ ;  /* 0x00000000007e7805 */ /* 0x000fe4000001ff00 */
[----:B------:R-:W-:-:S02]  /*0040*/  CS2R R118, SRZ ;  /* 0x0000000000767805 */ /* 0x000fc4000001ff00 */
[----:B------:R-:W-:Y:S02]  /*0050*/  CS2R R166, SRZ ;  /* 0x0000000000a67805 */ /* 0x000fe4000001ff00 */
[----:B------:R-:W-:Y:S02]  /*0060*/  CS2R R134, SRZ ;  /* 0x0000000000867805 */ /* 0x000fe4000001ff00 */
[----:B------:R-:W-:Y:S02]  /*0070*/  CS2R R120, SRZ ;  /* 0x0000000000787805 */ /* 0x000fe4000001ff00 */
[----:B------:R-:W-:Y:S02]  /*0080*/  CS2R R10, SRZ ;  /* 0x00000000000a7805 */ /* 0x000fe4000001ff00 */
        /* <DEDUP_REMOVED lines=9> */
[----:B------:R-:W-:Y:S01]  /*0120*/  CS2R R56, SRZ ;  /* 0x0000000000387805 */ /* 0x000fe2000001ff00 */
[----:B0-----:R-:W-:Y:S01]  /*0130*/  UISETP.GE.AND UP0, UPT, UR4, 0x1, UPT ;  /* 0x000000010400788c */ /* 0x001fe2000bf06270 */
        /* <DEDUP_REMOVED lines=48> */
[----:B------:R-:W0:Y:S01]  /*0440*/  LDCU.64 UR12, c[0x0][0x358] ;  /* 0x00006b00ff0c77ac */ /* 0x000e220008000a00 */
[----:B-1----:R-:W-:Y:S05]  /*0450*/  BRA.U !UP0, `(.L_x_0) ;  /* 0x000000d908547547 */ /* 0x002fea000b800000 */
[----:B------:R-:W1:Y:S01]  /*0460*/  S2UR UR8, SR_CTAID.Y ;  /* 0x00000000000879c3 */ /* 0x000e620000002600 */
[----:B------:R-:W-:Y:S02]  /*0470*/  LOP3.LUT R0, R7, 0xffff, RZ, 0xc0, !PT ;  /* 0x0000ffff07007812 */ /* 0x000fe400078ec0ff */
[----:B------:R-:W-:-:S05]  /*0480*/  MOV R6, 0x4d0 ;  /* 0x000004d000067802 */ /* 0x000fca0000000f00 */
[----:B------:R-:W2:Y:S01]  /*0490*/  S2UR UR9, SR_CTAID.X ;  /* 0x00000000000979c3 */ /* 0x000ea20000002500 */
[----:B-1----:R-:W-:Y:S02]  /*04a0*/  USHF.L.U32 UR8, UR8, 0x7, URZ ;  /* 0x0000000708087899 */ /* 0x002fe400080006ff */
[----:B--2---:R-:W-:-:S12]  /*04b0*/  USHF.L.U32 UR9, UR9, 0x7, URZ ;  /* 0x0000000709097899 */ /* 0x004fd800080006ff */
[----:B0-----:R-:W-:Y:S05]  /*04c0*/  CALL.REL.NOINC `($__internal_0_$__cuda_sm20_div_u16) ;  /* 0x0000014400707944 */ /* 0x001fea0003c00000 */
[----:B------:R-:W0:Y:S01]  /*04d0*/  LDCU UR10, c[0x0][0x3a0] ;  /* 0x00007400ff0a77ac */ /* 0x000e220008000800 */
[----:B------:R-:W1:Y:S01]  /*04e0*/  S2R R6, SR_TID.X ;  /* 0x0000000000067919 */ /* 0x000e620000002100 */
[----:B------:R-:W-:Y:S01]  /*04f0*/  VIADD R0, R0, 0x1 ;  /* 0x0000000100007836 */ /* 0x000fe20000000000 */
[----:B------:R-:W-:Y:S01]  /*0500*/  CS2R R126, SRZ ;  /* 0x00000000007e7805 */ /* 0x000fe2000001ff00 */
[----:B------:R-:W2:Y:S03]  /*0510*/  LDCU.64 UR4, c[0x0][0x398] ;  /* 0x00007300ff0477ac */ /* 0x000ea60008000a00 */
[----:B------:R-:W-:Y:S01]  /*0520*/  LOP3.LUT R0, R0, 0xffff, RZ, 0xc0, !PT ;  /* 0x0000ffff00007812 */ /* 0x000fe200078ec0ff */
[----:B------:R-:W3:Y:S01]  /*0530*/  LDCU.64 UR6, c[0x0][0x3a8] ;  /* 0x00007500ff0677ac */ /* 0x000ee20008000a00 */
[----:B0-----:R-:W-:-:S04]  /*0540*/  UIMAD UR8, UR8, UR10, URZ ;  /* 0x0000000a080872a4 */ /* 0x001fc8000f8e02ff */
[----:B--2---:R-:W-:-:S06]  /*0550*/  UIMAD.WIDE UR4, UR8, 0x8, UR4 ;  /* 0x00000008080478a5 */ /* 0x004fcc000f8e0204 */
[----:B------:R-:W-:Y:S01]  /*0560*/  IMAD.U32 R2, RZ, RZ, UR4 ;  /* 0x00000004ff027e24 */ /* 0x000fe2000f8e00ff */
[----:B------:R-:W-:Y:S01]  /*0570*/  MOV R5, UR5 ;  /* 0x0000000500057c02 */ /* 0x000fe20008000f00 */
[----:B------:R-:W-:Y:S02]  /*0580*/  IMAD.U32 R3, RZ, RZ, UR5 ;  /* 0x00000005ff037e24 */ /* 0x000fe4000f8e00ff */
[----:B------:R-:W-:Y:S01]  /*0590*/  IMAD.U32 R4, RZ, RZ, UR4 ;  /* 0x00000004ff047e24 */ /* 0x000fe2000f8e00ff */
[----:B---3--:R-:W-:Y:S01]  /*05a0*/  UIMAD.WIDE.U32 UR4, UR9, 0x8, UR6 ;  /* 0x00000008090478a5 */ /* 0x008fe2000f8e0006 */
[----:B------:R-:W-:Y:S01]  /*05b0*/  IMAD.MOV.U32 R61, RZ, RZ, R5 ;  /* 0x000000ffff3d7224 */ /* 0x000fe200078e0005 */
[C---:B------:R-:W-:Y:S01]  /*05c0*/  LOP3.LUT R5, R0.reuse, 0x3, RZ, 0xc0, !PT ;  /* 0x0000000300057812 */ /* 0x040fe200078ec0ff */
[----:B------:R-:W-:Y:S01]  /*05d0*/  IMAD.MOV.U32 R30, RZ, RZ, R2 ;  /* 0x000000ffff1e7224 */ /* 0x000fe200078e0002 */
[----:B------:R-:W-:Y:S02]  /*05e0*/  LOP3.LUT R4, R0, 0xfc, RZ, 0xc0, !PT ;  /* 0x000000fc00047812 */ /* 0x000fe400078ec0ff */
[----:B------:R-:W-:-:S02]  /*05f0*/  IMAD.U32 R15, RZ, RZ, UR5 ;  /* 0x00000005ff0f7e24 */ /* 0x000fc4000f8e00ff */
[----:B------:R-:W-:Y:S01]  /*0600*/  IMAD.U32 R14, RZ, RZ, UR4 ;  /* 0x00000004ff0e7e24 */ /* 0x000fe2000f8e00ff */
[----:B-1----:R-:W-:-:S06]  /*0610*/  UMOV UR4, URZ ;  /* 0x000000ff00047c82 */ /* 0x002fcc0008000000 */
.L_x_238:
[----:B------:R-:W0:Y:S01]  /*0620*/  S2R R13, SR_CgaCtaId ;  /* 0x00000000000d7919 */ /* 0x000e220000008800 */
[----:B------:R-:W1:Y:S01]  /*0630*/  LDCU UR5, c[0x0][0x3a0] ;  /* 0x00007400ff0577ac */ /* 0x000e620008000800 */
[----:B------:R-:W-:Y:S01]  /*0640*/  MOV R0, 0x400 ;  /* 0x0000040000007802 */ /* 0x000fe20000000f00 */
[----:B------:R-:W1:Y:S01]  /*0650*/  S2R R3, SR_TID.Y ;  /* 0x0000000000037919 */ /* 0x000e620000002200 */
[----:B------:R-:W2:Y:S01]  /*0660*/  LDCU UR7, c[0x0][0x388] ;  /* 0x00007100ff0777ac */ /* 0x000ea20008000800 */
[----:B------:R-:W3:Y:S01]  /*0670*/  S2R R28, SR_TID.X ;  /* 0x00000000001c7919 */ /* 0x000ee20000002100 */
[----:B------:R-:W4:Y:S01]  /*0680*/  LDCU UR8, c[0x0][0x3a0] ;  /* 0x00007400ff0877ac */ /* 0x000f220008000800 */
[----:B------:R-:W5:Y:S01]  /*0690*/  S2R R40, SR_CTAID.Y ;  /* 0x0000000000287919 */ /* 0x000f620000002600 */
[----:B------:R-:W0:Y:S02]  /*06a0*/  LDCU UR6, c[0x0][0x380] ;  /* 0x00007000ff0677ac */ /* 0x000e240008000800 */
[----:B0-----:R-:W-:Y:S01]  /*06b0*/  LEA R12, R13, R0, 0x18 ;  /* 0x000000000d0c7211 */ /* 0x001fe200078ec0ff */
[----:B------:R-:W-:-:S02]  /*06c0*/  HFMA2 R0, -RZ, RZ, 0, 0 ;  /* 0x00000000ff007431 */ /* 0x000fc400000001ff */
[----:B------:R-:W-:Y:S02]  /*06d0*/  IMAD.MOV.U32 R13, RZ, RZ, R61 ;  /* 0x000000ffff0d7224 */ /* 0x000fe400078e003d */
[C---:B-1----:R-:W-:Y:S02]  /*06e0*/  IMAD R2, R3.reuse, UR5, R6 ;  /* 0x0000000503027c24 */ /* 0x042fe4000f8e0206 */
[----:B------:R-:W-:Y:S01]  /*06f0*/  IMAD R31, R3, 0x48, R12 ;  /* 0x00000048031f7824 */ /* 0x000fe200078e020c */
[C---:B---3--:R-:W-:Y:S01]  /*0700*/  ISETP.GT.U32.AND P4, PT, R28.reuse, 0x7, PT ;  /* 0x000000071c00780c */ /* 0x048fe20003f84070 */
[----:B------:R-:W-:Y:S01]  /*0710*/  VIADD R28, R28, UR4 ;  /* 0x000000041c1c7c36 */ /* 0x000fe20008000000 */
[----:B------:R-:W-:Y:S01]  /*0720*/  LEA R47, R7, R2, 0x2 ;  /* 0x00000002072f7211 */ /* 0x000fe200078e10ff */
[----:B------:R-:W-:Y:S02]  /*0730*/  IMAD.IADD R41, R2, 0x1, R7 ;  /* 0x0000000102297824 */ /* 0x000fe400078e0207 */
[----:B-----5:R-:W-:-:S02]  /*0740*/  IMAD R29, R40, 0x80, R3 ;  /* 0x00000080281d7824 */ /* 0x020fc400078e0203 */
[C-C-:B------:R-:W-:Y:S02]  /*0750*/  IMAD R51, R7.reuse, 0x6, R2.reuse ;  /* 0x0000000607337824 */ /* 0x140fe400078e0202 */
[C-C-:B------:R-:W-:Y:S02]  /*0760*/  IMAD R49, R7.reuse, 0x5, R2.reuse ;  /* 0x0000000507317824 */ /* 0x140fe400078e0202 */
[C-C-:B------:R-:W-:Y:S02]  /*0770*/  IMAD R45, R7.reuse, 0x3, R2.reuse ;  /* 0x00000003072d7824 */ /* 0x140fe400078e0202 */
[C-C-:B------:R-:W-:Y:S02]  /*0780*/  IMAD R43, R7.reuse, 0x2, R2.reuse ;  /* 0x00000002072b7824 */ /* 0x140fe400078e0202 */
[----:B------:R-:W-:Y:S02]  /*0790*/  IMAD R55, R7, 0x7, R2 ;  /* 0x0000000707377824 */ /* 0x000fe400078e0202 */
[----:B--2-4-:R-:W-:-:S07]  /*07a0*/  IMAD.MOV.U32 R12, RZ, RZ, R30 ;  /* 0x000000ffff0c7224 */ /* 0x014fce00078e001e */
.L_x_2:
[----:B------:R-:W-:-:S04]  /*07b0*/  ISETP.GT.U32.OR P0, PT, R3, 0x7f, P4 ;  /* 0x0000007f0300780c */ /* 0x000fc80002704470 */
[----:B------:R-:W-:-:S04]  /*07c0*/  ISETP.GE.OR P0, PT, R29, UR6, P0 ;  /* 0x000000061d007c0c */ /* 0x000fc80008706670 */
[----:B------:R-:W-:-:S13]  /*07d0*/  ISETP.GE.OR P0, PT, R28, UR7, P0 ;  /* 0x000000071c007c0c */ /* 0x000fda0008706670 */
[----:B------:R-:W-:-:S06]  /*07e0*/  @!P0 IMAD.WIDE R60, R2, 0x8, R12 ;  /* 0x00000008023c8825 */ /* 0x000fcc00078e020c */
[----:B------:R-:W2:Y:S01]  /*07f0*/  @!P0 LDG.E.64.CONSTANT R60, desc[UR12][R60.64] ;  /* 0x0000000c3c3c8981 */ /* 0x000ea2000c1e9b00 */
[----:B------:R-:W0:Y:S01]  /*0800*/  LDCU UR5, c[0x0][0x360] ;  /* 0x00006c00ff0577ac */ /* 0x000e220008000800 */
[----:B------:R-:W1:Y:S01]  /*0810*/  S2R R6, SR_TID.X ;  /* 0x0000000000067919 */ /* 0x000e620000002100 */
[----:B0-----:R-:W-:Y:S01]  /*0820*/  UISETP.GT.U32.AND UP0, UPT, UR5, 0x7, UPT ;  /* 0x000000070500788c */ /* 0x001fe2000bf04070 */
[C-C-:B-1----:R-:W-:Y:S02]  /*0830*/  @!P0 IMAD R63, R6.reuse, 0x8, R31.reuse ;  /* 0x00000008063f8824 */ /* 0x142fe400078e021f */
[----:B------:R-:W-:-:S03]  /*0840*/  @P0 IMAD R30, R6, 0x8, R31 ;  /* 0x00000008061e0824 */ /* 0x000fc600078e021f */
[----:B--2---:R0:W-:Y:S04]  /*0850*/  @!P0 STS.64 [R63], R60 ;  /* 0x0000003c3f008388 */ /* 0x0041e80000000a00 */
[----:B------:R0:W-:Y:S01]  /*0860*/  @P0 STS.64 [R30], RZ ;  /* 0x000000ff1e000388 */ /* 0x0001e20000000a00 */
[----:B------:R-:W-:Y:S05]  /*0870*/  BRA.U UP0, `(.L_x_1) ;  /* 0x00000009003c7547 */ /* 0x000fea000b800000 */
[----:B0-----:R-:W0:Y:S01]  /*0880*/  LDC R61, c[0x0][0x360] ;  /* 0x0000d800ff3d7b82 */ /* 0x001e220000000800 */
[----:B------:R-:W-:Y:S02]  /*0890*/  ISETP.GE.U32.AND P0, PT, R3, 0x80, PT ;  /* 0x000000800300780c */ /* 0x000fe40003f06070 */
[----:B0-----:R-:W-:-:S04]  /*08a0*/  IADD3 R30, PT, PT, R6, R61, RZ ;  /* 0x0000003d061e7210 */ /* 0x001fc80007ffe0ff */
[----:B------:R-:W-:Y:S02]  /*08b0*/  ISETP.LT.U32.AND P1, PT, R30, 0x8, !P0 ;  /* 0x000000081e00780c */ /* 0x000fe40004721070 */
[----:B------:R-:W-:Y:S02]  /*08c0*/  IADD3 R30, PT, PT, R61, UR4, R6 ;  /* 0x000000043d1e7c10 */ /* 0x000fe4000fffe006 */
[----:B------:R-:W-:-:S04]  /*08d0*/  ISETP.LT.AND P1, PT, R29, UR6, P1 ;  /* 0x000000061d007c0c */ /* 0x000fc80008f21270 */
[----:B------:R-:W-:-:S13]  /*08e0*/  ISETP.LT.AND P1, PT, R30, UR7, P1 ;  /* 0x000000071e007c0c */ /* 0x000fda0008f21270 */
[----:B------:R-:W-:-:S06]  /*08f0*/  @P1 IMAD.WIDE R60, R41, 0x8, R12 ;  /* 0x00000008293c1825 */ /* 0x000fcc00078e020c */
[----:B------:R-:W2:Y:S01]  /*0900*/  @P1 LDG.E.64.CONSTANT R60, desc[UR12][R60.64] ;  /* 0x0000000c3c3c1981 */ /* 0x000ea2000c1e9b00 */
[----:B------:R-:W0:Y:S08]  /*0910*/  @!P1 LDC R63, c[0x0][0x360] ;  /* 0x0000d800ff3f9b82 */ /* 0x000e300000000800 */
[----:B------:R-:W1:Y:S01]  /*0920*/  @P1 LDC R71, c[0x0][0x360] ;  /* 0x0000d800ff471b82 */ /* 0x000e620000000800 */
[----:B------:R-:W3:Y:S01]  /*0930*/  LDCU UR5, c[0x0][0x360] ;  /* 0x00006c00ff0577ac */ /* 0x000ee20008000800 */
[----:B0-----:R-:W-:Y:S01]  /*0940*/  @!P1 IMAD.IADD R30, R6, 0x1, R63 ;  /* 0x00000001061e9824 */ /* 0x001fe200078e023f */
[----:B---3--:R-:W-:-:S03]  /*0950*/  UISETP.GT.U32.AND UP0, UPT, UR5, 0x3, UPT ;  /* 0x000000030500788c */ /* 0x008fc6000bf04070 */
[----:B------:R-:W-:Y:S02]  /*0960*/  @!P1 IMAD R30, R30, 0x8, R31 ;  /* 0x000000081e1e9824 */ /* 0x000fe400078e021f */
[----:B-1----:R-:W-:-:S03]  /*0970*/  @P1 IMAD.IADD R40, R6, 0x1, R71 ;  /* 0x0000000106281824 */ /* 0x002fc600078e0247 */
[----:B------:R1:W-:Y:S01]  /*0980*/  @!P1 STS.64 [R30], RZ ;  /* 0x000000ff1e009388 */ /* 0x0003e20000000a00 */
[----:B------:R-:W-:-:S05]  /*0990*/  @P1 IMAD R63, R40, 0x8, R31 ;  /* 0x00000008283f1824 */ /* 0x000fca00078e021f */
[----:B--2---:R1:W-:Y:S01]  /*09a0*/  @P1 STS.64 [R63], R60 ;  /* 0x0000003c3f001388 */ /* 0x0043e20000000a00 */
[----:B------:R-:W-:Y:S05]  /*09b0*/  BRA.U UP0, `(.L_x_1) ;  /* 0x0000000500ec7547 */ /* 0x000fea000b800000 */
[----:B-1----:R-:W0:Y:S02]  /*09c0*/  LDC R61, c[0x0][0x360] ;  /* 0x0000d800ff3d7b82 */ /* 0x002e240000000800 */
[CCC-:B0-----:R-:W-:Y:S02]  /*09d0*/  IADD3 R40, PT, PT, R61.reuse, R61.reuse, R6.reuse ;  /* 0x0000003d3d287210 */ /* 0x1c1fe40007ffe006 */
[----:B------:R-:W-:Y:S02]  /*09e0*/  IADD3 R30, PT, PT, R61, UR4, R6 ;  /* 0x000000043d1e7c10 */ /* 0x000fe4000fffe006 */
[----:B------:R-:W-:Y:S02]  /*09f0*/  ISETP.LT.U32.AND P1, PT, R40, 0x8, !P0 ;  /* 0x000000082800780c */ /* 0x000fe40004721070 */
[----:B------:R-:W-:Y:S02]  /*0a00*/  IADD3 R30, PT, PT, R30, R61, RZ ;  /* 0x0000003d1e1e7210 */ /* 0x000fe40007ffe0ff */
[----:B------:R-:W-:-:S04]  /*0a10*/  ISETP.LT.AND P1, PT, R29, UR6, P1 ;  /* 0x000000061d007c0c */ /* 0x000fc80008f21270 */
[----:B------:R-:W-:-:S13]  /*0a20*/  ISETP.LT.AND P1, PT, R30, UR7, P1 ;  /* 0x000000071e007c0c */ /* 0x000fda0008f21270 */
[----:B------:R-:W-:-:S06]  /*0a30*/  @P1 IMAD.WIDE R60, R43, 0x8, R12 ;  /* 0x000000082b3c1825 */ /* 0x000fcc00078e020c */
[----:B------:R-:W2:Y:S01]  /*0a40*/  @P1 LDG.E.64.CONSTANT R60, desc[UR12][R60.64] ;  /* 0x0000000c3c3c1981 */ /* 0x000ea2000c1e9b00 */
[----:B------:R-:W0:Y:S08]  /*0a50*/  @!P1 LDC R63, c[0x0][0x360] ;  /* 0x0000d800ff3f9b82 */ /* 0x000e300000000800 */
[----:B------:R-:W1:Y:S01]  /*0a60*/  @P1 LDC R71, c[0x0][0x360] ;  /* 0x0000d800ff471b82 */ /* 0x000e620000000800 */
[----:B------:R-:W3:Y:S01]  /*0a70*/  LDCU UR5, c[0x0][0x360] ;  /* 0x00006c00ff0577ac */ /* 0x000ee20008000800 */
[----:B0-----:R-:W-:Y:S01]  /*0a80*/  @!P1 IMAD R30, R63, 0x2, R6 ;  /* 0x000000023f1e9824 */ /* 0x001fe200078e0206 */
[----:B---3--:R-:W-:-:S03]  /*0a90*/  UISETP.NE.AND UP0, UPT, UR5, 0x3, UPT ;  /* 0x000000030500788c */ /* 0x008fc6000bf05270 */
[----:B------:R-:W-:Y:S02]  /*0aa0*/  @!P1 IMAD.U32 R30, R30, 0x8, R31 ;  /* 0x000000081e1e9824 */ /* 0x000fe400078e001f */
[----:B-1----:R-:W-:-:S03]  /*0ab0*/  @P1 IMAD R40, R71, 0x2, R6 ;  /* 0x0000000247281824 */ /* 0x002fc600078e0206 */
[----:B------:R3:W-:Y:S01]  /*0ac0*/  @!P1 STS.64 [R30], RZ ;  /* 0x000000ff1e009388 */ /* 0x0007e20000000a00 */
[----:B------:R-:W-:-:S05]  /*0ad0*/  @P1 IMAD.U32 R63, R40, 0x8, R31 ;  /* 0x00000008283f1824 */ /* 0x000fca00078e001f */
[----:B--2---:R3:W-:Y:S01]  /*0ae0*/  @P1 STS.64 [R63], R60 ;  /* 0x0000003c3f001388 */ /* 0x0047e20000000a00 */
[----:B------:R-:W-:Y:S05]  /*0af0*/  BRA.U !UP0, `(.L_x_1) ;  /* 0x00000005089c7547 */ /* 0x000fea000b800000 */
[----:B---3--:R-:W0:Y:S02]  /*0b00*/  LDC R61, c[0x0][0x360] ;  /* 0x0000d800ff3d7b82 */ /* 0x008e240000000800 */
[----:B0-----:R-:W-:-:S04]  /*0b10*/  IADD3 R30, PT, PT, R61, R61, R6 ;  /* 0x0000003d3d1e7210 */ /* 0x001fc80007ffe006 */
[----:B------:R-:W-:Y:S02]  /*0b20*/  IADD3 R40, PT, PT, R30, R61, RZ ;  /* 0x0000003d1e287210 */ /* 0x000fe40007ffe0ff */
[C---:B------:R-:W-:Y:S02]  /*0b30*/  IADD3 R30, PT, PT, R61.reuse, UR4, R6 ;  /* 0x000000043d1e7c10 */ /* 0x040fe4000fffe006 */
[----:B------:R-:W-:Y:S02]  /*0b40*/  ISETP.LT.U32.AND P1, PT, R40, 0x8, !P0 ;  /* 0x000000082800780c */ /* 0x000fe40004721070 */
[----:B------:R-:W-:Y:S02]  /*0b50*/  IADD3 R30, PT, PT, R61, R30, R61 ;  /* 0x0000001e3d1e7210 */ /* 0x000fe40007ffe03d */
        /* <DEDUP_REMOVED lines=8> */
[----:B---3--:R-:W-:-:S03]  /*0be0*/  UISETP.GT.U32.AND UP0, UPT, UR5, 0x1, UPT ;  /* 0x000000010500788c */ /* 0x008fc6000bf04070 */
[----:B------:R-:W-:Y:S02]  /*0bf0*/  @!P1 IMAD.U32 R30, R30, 0x8, R31 ;  /* 0x000000081e1e9824 */ /* 0x000fe400078e001f */
[----:B-1----:R-:W-:-:S03]  /*0c00*/  @P1 IMAD R40, R71, 0x3, R6 ;  /* 0x0000000347281824 */ /* 0x002fc600078e0206 */
[----:B------:R4:W-:Y:S01]  /*0c10*/  @!P1 STS.64 [R30], RZ ;  /* 0x000000ff1e009388 */ /* 0x0009e20000000a00 */
[----:B------:R-:W-:-:S05]  /*0c20*/  @P1 IMAD.U32 R63, R40, 0x8, R31 ;  /* 0x00000008283f1824 */ /* 0x000fca00078e001f */
[----:B--2---:R4:W-:Y:S01]  /*0c30*/  @P1 STS.64 [R63], R60 ;  /* 0x0000003c3f001388 */ /* 0x0049e20000000a00 */
[----:B------:R-:W-:Y:S05]  /*0c40*/  BRA.U UP0, `(.L_x_1) ;  /* 0x0000000500487547 */ /* 0x000fea000b800000 */
[----:B----4-:R-:W0:Y:S02]  /*0c50*/  LDC R61, c[0x0][0x360] ;  /* 0x0000d800ff3d7b82 */ /* 0x010e240000000800 */
[C-C-:B0-----:R-:W-:Y:S02]  /*0c60*/  IADD3 R40, PT, PT, R61.reuse, R61, R6.reuse ;  /* 0x0000003d3d287210 */ /* 0x141fe40007ffe006 */
[C---:B------:R-:W-:Y:S02]  /*0c70*/  IADD3 R30, PT, PT, R61.reuse, UR4, R6 ;  /* 0x000000043d1e7c10 */ /* 0x040fe4000fffe006 */
[C-C-:B------:R-:W-:Y:S02]  /*0c80*/  IADD3 R40, PT, PT, R61.reuse, R40, R61.reuse ;  /* 0x000000283d287210 */ /* 0x140fe40007ffe03d */
[----:B------:R-:W-:Y:S02]  /*0c90*/  IADD3 R30, PT, PT, R61, R30, R61 ;  /* 0x0000001e3d1e7210 */ /* 0x000fe40007ffe03d */
[----:B------:R-:W-:-:S03]  /*0ca0*/  ISETP.LT.U32.AND P1, PT, R40, 0x8, !P0 ;  /* 0x000000082800780c */ /* 0x000fc60004721070 */
[----:B------:R-:W-:Y:S01]  /*0cb0*/  IMAD.IADD R30, R30, 0x1, R61 ;  /* 0x000000011e1e7824 */ /* 0x000fe200078e023d */
[----:B------:R-:W-:-:S04]  /*0cc0*/  ISETP.LT.AND P1, PT, R29, UR6, P1 ;  /* 0x000000061d007c0c */ /* 0x000fc80008f21270 */
[----:B------:R-:W-:-:S13]  /*0cd0*/  ISETP.LT.AND P1, PT, R30, UR7, P1 ;  /* 0x000000071e007c0c */ /* 0x000fda0008f21270 */
[----:B------:R-:W0:Y:S08]  /*0ce0*/  @!P1 LDC R99, c[0x0][0x360] ;  /* 0x0000d800ff639b82 */ /* 0x000e300000000800 */
[----:B------:R-:W1:Y:S08]  /*0cf0*/  @P1 LDC R101, c[0x0][0x360] ;  /* 0x0000d800ff651b82 */ /* 0x000e700000000800 */
[----:B------:R-:W2:Y:S02]  /*0d00*/  LDC R61, c[0x0][0x360] ;  /* 0x0000d800ff3d7b82 */ /* 0x000ea40000000800 */
[----:B--2---:R-:W-:-:S04]  /*0d10*/  IADD3 R30, PT, PT, R61, R61, R6 ;  /* 0x0000003d3d1e7210 */ /* 0x004fc80007ffe006 */
[C---:B------:R-:W-:Y:S02]  /*0d20*/  IADD3 R40, PT, PT, R61.reuse, R30, R61 ;  /* 0x0000001e3d287210 */ /* 0x040fe40007ffe03d */
[----:B------:R-:W-:-:S03]  /*0d30*/  IADD3 R30, PT, PT, R61, UR4, R6 ;  /* 0x000000043d1e7c10 */ /* 0x000fc6000fffe006 */
[--C-:B------:R-:W-:Y:S01]  /*0d40*/  IMAD.IADD R40, R40, 0x1, R61.reuse ;  /* 0x0000000128287824 */ /* 0x100fe200078e023d */
[----:B------:R-:W-:-:S04]  /*0d50*/  IADD3 R30, PT, PT, R61, R30, R61 ;  /* 0x0000001e3d1e7210 */ /* 0x000fc80007ffe03d */
[----:B------:R-:W-:Y:S02]  /*0d60*/  ISETP.LT.U32.AND P2, PT, R40, 0x8, !P0 ;  /* 0x000000082800780c */ /* 0x000fe40004741070 */
[----:B------:R-:W-:Y:S02]  /*0d70*/  IADD3 R30, PT, PT, R61, R30, R61 ;  /* 0x0000001e3d1e7210 */ /* 0x000fe40007ffe03d */
[----:B------:R-:W-:-:S04]  /*0d80*/  ISETP.LT.AND P2, PT, R29, UR6, P2 ;  /* 0x000000061d007c0c */ /* 0x000fc80009741270 */
[----:B------:R-:W-:-:S13]  /*0d90*/  ISETP.LT.AND P2, PT, R30, UR7, P2 ;  /* 0x000000071e007c0c */ /* 0x000fda0009741270 */
[----:B------:R-:W2:Y:S08]  /*0da0*/  @!P2 LDC R113, c[0x0][0x360] ;  /* 0x0000d800ff71ab82 */ /* 0x000eb00000000800 */
[----:B------:R-:W3:Y:S08]  /*0db0*/  @P2 LDC R115, c[0x0][0x360] ;  /* 0x0000d800ff732b82 */ /* 0x000ef00000000800 */
[----:B------:R-:W4:Y:S02]  /*0dc0*/  LDC R61, c[0x0][0x360] ;  /* 0x0000d800ff3d7b82 */ /* 0x000f240000000800 */
[----:B----4-:R-:W-:-:S02]  /*0dd0*/  IADD3 R40, PT, PT, R61, R61, R6 ;  /* 0x0000003d3d287210 */ /* 0x010fc40007ffe006 */
[C---:B------:R-:W-:Y:S02]  /*0de0*/  IADD3 R30, PT, PT, R61.reuse, UR4, R6 ;  /* 0x000000043d1e7c10 */ /* 0x040fe4000fffe006 */
[C-C-:B------:R-:W-:Y:S02]  /*0df0*/  IADD3 R40, PT, PT, R61.reuse, R40, R61.reuse ;  /* 0x000000283d287210 */ /* 0x140fe40007ffe03d */
[C-C-:B------:R-:W-:Y:S02]  /*0e00*/  IADD3 R30, PT, PT, R61.reuse, R30, R61.reuse ;  /* 0x0000001e3d1e7210 */ /* 0x140fe40007ffe03d */
[C-C-:B------:R-:W-:Y:S02]  /*0e10*/  IADD3 R40, PT, PT, R61.reuse, R40, R61.reuse ;  /* 0x000000283d287210 */ /* 0x140fe40007ffe03d */
[----:B------:R-:W-:Y:S02]  /*0e20*/  IADD3 R30, PT, PT, R61, R30, R61 ;  /* 0x0000001e3d1e7210 */ /* 0x000fe40007ffe03d */
[----:B------:R-:W-:-:S02]  /*0e30*/  ISETP.LT.U32.AND P3, PT, R40, 0x8, !P0 ;  /* 0x000000082800780c */ /* 0x000fc40004761070 */
[----:B------:R-:W-:Y:S02]  /*0e40*/  IADD3 R30, PT, PT, R30, R61, RZ ;  /* 0x0000003d1e1e7210 */ /* 0x000fe40007ffe0ff */
[----:B------:R-:W-:-:S04]  /*0e50*/  ISETP.LT.AND P3, PT, R29, UR6, P3 ;  /* 0x000000061d007c0c */ /* 0x000fc80009f61270 */
[----:B------:R-:W-:-:S13]  /*0e60*/  ISETP.LT.AND P3, PT, R30, UR7, P3 ;  /* 0x000000071e007c0c */ /* 0x000fda0009f61270 */
[----:B------:R-:W4:Y:S08]  /*0e70*/  @!P3 LDC R117, c[0x0][0x360] ;  /* 0x0000d800ff75bb82 */ /* 0x000f300000000800 */
[----:B------:R-:W5:Y:S08]  /*0e80*/  @P3 LDC R137, c[0x0][0x360] ;  /* 0x0000d800ff893b82 */ /* 0x000f700000000800 */
[----:B------:R-:W0:Y:S02]  /*0e90*/  LDC R61, c[0x0][0x360] ;  /* 0x0000d800ff3d7b82 */ /* 0x000e240000000800 */
[----:B0-----:R-:W-:-:S04]  /*0ea0*/  IADD3 R30, PT, PT, R61, R61, R6 ;  /* 0x0000003d3d1e7210 */ /* 0x001fc80007ffe006 */
[C-C-:B------:R-:W-:Y:S02]  /*0eb0*/  IADD3 R40, PT, PT, R61.reuse, R30, R61.reuse ;  /* 0x0000001e3d287210 */ /* 0x140fe40007ffe03d */
[C---:B------:R-:W-:Y:S02]  /*0ec0*/  IADD3 R30, PT, PT, R61.reuse, UR4, R6 ;  /* 0x000000043d1e7c10 */ /* 0x040fe4000fffe006 */
[C-C-:B------:R-:W-:Y:S02]  /*0ed0*/  IADD3 R40, PT, PT, R61.reuse, R40, R61.reuse ;  /* 0x000000283d287210 */ /* 0x140fe40007ffe03d */
[----:B------:R-:W-:-:S03]  /*0ee0*/  IADD3 R30, PT, PT, R61, R30, R61 ;  /* 0x0000001e3d1e7210 */ /* 0x000fc60007ffe03d */
[--C-:B------:R-:W-:Y:S01]  /*0ef0*/  IMAD.IADD R40, R40, 0x1, R61.reuse ;  /* 0x0000000128287824 */ /* 0x100fe200078e023d */
[----:B------:R-:W-:-:S04]  /*0f00*/  IADD3 R30, PT, PT, R61, R30, R61 ;  /* 0x0000001e3d1e7210 */ /* 0x000fc80007ffe03d */
[----:B------:R-:W-:Y:S02]  /*0f10*/  ISETP.LT.U32.AND P0, PT, R40, 0x8, !P0 ;  /* 0x000000082800780c */ /* 0x000fe40004701070 */
[----:B------:R-:W-:Y:S01]  /*0f20*/  IADD3 R30, PT, PT, R61, R30, R61 ;  /* 0x0000001e3d1e7210 */ /* 0x000fe20007ffe03d */
[----:B------:R-:W-:Y:S01]  /*0f30*/  @P1 IMAD.WIDE R60, R47, 0x8, R12 ;  /* 0x000000082f3c1825 */ /* 0x000fe200078e020c */
[----:B------:R-:W-:-:S04]  /*0f40*/  ISETP.LT.AND P0, PT, R29, UR6, P0 ;  /* 0x000000061d007c0c */ /* 0x000fc80008701270 */
[----:B------:R-:W-:Y:S01]  /*0f50*/  ISETP.LT.AND P0, PT, R30, UR7, P0 ;  /* 0x000000071e007c0c */ /* 0x000fe20008701270 */
[--C-:B------:R-:W-:Y:S01]  /*0f60*/  @P2 IMAD.WIDE R62, R49, 0x8, R12.reuse ;  /* 0x00000008313e2825 */ /* 0x100fe200078e020c */
[----:B------:R-:W5:Y:S03]  /*0f70*/  @P1 LDG.E.64.CONSTANT R60, desc[UR12][R60.64] ;  /* 0x0000000c3c3c1981 */ /* 0x000f66000c1e9b00 */
[--C-:B------:R-:W-:Y:S02]  /*0f80*/  @P3 IMAD.WIDE R70, R51, 0x8, R12.reuse ;  /* 0x0000000833463825 */ /* 0x100fe400078e020c */
[----:B------:R-:W5:Y:S04]  /*0f90*/  @P2 LDG.E.64.CONSTANT R62, desc[UR12][R62.64] ;  /* 0x0000000c3e3e2981 */ /* 0x000f68000c1e9b00 */
[----:B------:R-:W5:Y:S02]  /*0fa0*/  @P3 LDG.E.64.CONSTANT R70, desc[UR12][R70.64] ;  /* 0x0000000c46463981 */ /* 0x000f64000c1e9b00 */
[----:B------:R-:W-:-:S06]  /*0fb0*/  @P0 IMAD.WIDE R96, R55, 0x8, R12 ;  /* 0x0000000837600825 */ /* 0x000fcc00078e020c */
[----:B------:R-:W5:Y:S01]  /*0fc0*/  @P0 LDG.E.64.CONSTANT R96, desc[UR12][R96.64] ;  /* 0x0000000c60600981 */ /* 0x000f62000c1e9b00 */
[----:B------:R-:W0:Y:S08]  /*0fd0*/  @!P0 LDC R139, c[0x0][0x360] ;  /* 0x0000d800ff8b8b82 */ /* 0x000e300000000800 */
[----:B------:R-:W0:Y:S01]  /*0fe0*/  @P0 LDC R149, c[0x0][0x360] ;  /* 0x0000d800ff950b82 */ /* 0x000e220000000800 */
[----:B-1----:R-:W-:-:S02]  /*0ff0*/  @P1 IMAD R40, R101, 0x4, R6 ;  /* 0x0000000465281824 */ /* 0x002fc400078e0206 */
[--C-:B--2---:R-:W-:Y:S02]  /*1000*/  @!P2 IMAD R42, R113, 0x5, R6.reuse ;  /* 0x00000005712aa824 */ /* 0x104fe400078e0206 */
[--C-:B------:R-:W-:Y:S01]  /*1010*/  @!P1 IMAD R30, R99, 0x4, R6.reuse ;  /* 0x00000004631e9824 */ /* 0x100fe200078e0206 */
[----:B------:R-:W-:Y:S01]  /*1020*/  @P1 LEA R99, R40, R31, 0x3 ;  /* 0x0000001f28631211 */ /* 0x000fe200078e18ff */
[--C-:B------:R-:W-:Y:S02]  /*1030*/  @!P2 IMAD.U32 R40, R42, 0x8, R31.reuse ;  /* 0x000000082a28a824 */ /* 0x100fe400078e001f */
[--C-:B---3--:R-:W-:Y:S02]  /*1040*/  @P2 IMAD R42, R115, 0x5, R6.reuse ;  /* 0x00000005732a2824 */ /* 0x108fe400078e0206 */
[----:B------:R-:W-:Y:S02]  /*1050*/  @!P1 IMAD.U32 R30, R30, 0x8, R31 ;  /* 0x000000081e1e9824 */ /* 0x000fe400078e001f */
[----:B----4-:R-:W-:-:S02]  /*1060*/  @!P3 IMAD R44, R117, 0x6, R6 ;  /* 0x00000006752cb824 */ /* 0x010fc400078e0206 */
[--C-:B-----5:R-:W-:Y:S02]  /*1070*/  @P3 IMAD R46, R137, 0x6, R6.reuse ;  /* 0x00000006892e3824 */ /* 0x120fe400078e0206 */
[--C-:B0-----:R-:W-:Y:S02]  /*1080*/  @!P0 IMAD R48, R139, 0x7, R6.reuse ;  /* 0x000000078b308824 */ /* 0x101fe400078e0206 */
[--C-:B------:R-:W-:Y:S01]  /*1090*/  @P2 IMAD.U32 R101, R42, 0x8, R31.reuse ;  /* 0x000000082a652824 */ /* 0x100fe200078e001f */
[----:B------:R0:W-:Y:S01]  /*10a0*/  @!P1 STS.64 [R30], RZ ;  /* 0x000000ff1e009388 */ /* 0x0001e20000000a00 */
[--C-:B------:R-:W-:Y:S02]  /*10b0*/  @!P3 IMAD.U32 R42, R44, 0x8, R31.reuse ;  /* 0x000000082c2ab824 */ /* 0x100fe400078e001f */
[----:B------:R-:W-:Y:S02]  /*10c0*/  @P0 IMAD R50, R149, 0x7, R6 ;  /* 0x0000000795320824 */ /* 0x000fe400078e0206 */
[--C-:B------:R-:W-:Y:S01]  /*10d0*/  @P3 IMAD.U32 R113, R46, 0x8, R31.reuse ;  /* 0x000000082e713824 */ /* 0x100fe200078e001f */
[----:B0-----:R-:W-:Y:S01]  /*10e0*/  @!P0 LEA R30, R48, R31, 0x3 ;  /* 0x0000001f301e8211 */ /* 0x001fe200078e18ff */
[----:B------:R0:W-:Y:S04]  /*10f0*/  @P1 STS.64 [R99], R60 ;  /* 0x0000003c63001388 */ /* 0x0001e80000000a00 */
[----:B------:R2:W-:Y:S04]  /*1100*/  @!P2 STS.64 [R40], RZ ;  /* 0x000000ff2800a388 */ /* 0x0005e80000000a00 */
[----:B------:R2:W-:Y:S01]  /*1110*/  @P2 STS.64 [R101], R62 ;  /* 0x0000003e65002388 */ /* 0x0005e20000000a00 */
[----:B0-----:R-:W-:-:S03]  /*1120*/  @P0 IMAD.U32 R61, R50, 0x8, R31 ;  /* 0x00000008323d0824 */ /* 0x001fc600078e001f */
[----:B------:R2:W-:Y:S04]  /*1130*/  @!P3 STS.64 [R42], RZ ;  /* 0x000000ff2a00b388 */ /* 0x0005e80000000a00 */
[----:B------:R2:W-:Y:S04]  /*1140*/  @P3 STS.64 [R113], R70 ;  /* 0x0000004671003388 */ /* 0x0005e80000000a00 */
[----:B------:R2:W-:Y:S04]  /*1150*/  @!P0 STS.64 [R30], RZ ;  /* 0x000000ff1e008388 */ /* 0x0005e80000000a00 */
[----:B------:R2:W-:Y:S02]  /*1160*/  @P0 STS.64 [R61], R96 ;  /* 0x000000603d000388 */ /* 0x0005e40000000a00 */
.L_x_1:
[----:B01234-:R-:W0:Y:S02]  /*1170*/  LDC R30, c[0x0][0x364] ;  /* 0x0000d900ff1e7b82 */ /* 0x01fe240000000800 */
[C---:B0-----:R-:W-:Y:S02]  /*1180*/  IMAD.IADD R0, R30.reuse, 0x1, R0 ;  /* 0x000000011e007824 */ /* 0x041fe400078e0200 */
[C---:B------:R-:W-:Y:S02]  /*1190*/  IMAD.IADD R29, R30.reuse, 0x1, R29 ;  /* 0x000000011e1d7824 */ /* 0x040fe400078e021d */
[----:B------:R-:W-:Y:S01]  /*11a0*/  IMAD R55, R30, UR8, R55 ;  /* 0x000000081e377c24 */ /* 0x000fe2000f8e0237 */
[----:B------:R-:W-:Y:S01]  /*11b0*/  ISETP.GE.U32.AND P0, PT, R0, 0x80, PT ;  /* 0x000000800000780c */ /* 0x000fe20003f06070 */
[C---:B------:R-:W-:Y:S02]  /*11c0*/  IMAD R51, R30.reuse, UR8, R51 ;  /* 0x000000081e337c24 */ /* 0x040fe4000f8e0233 */
[----:B------:R-:W-:-:S02]  /*11d0*/  IMAD R49, R30, UR8, R49 ;  /* 0x000000081e317c24 */ /* 0x000fc4000f8e0231 */
[C---:B------:R-:W-:Y:S02]  /*11e0*/  IMAD R47, R30.reuse, UR8, R47 ;  /* 0x000000081e2f7c24 */ /* 0x040fe4000f8e022f */
[C---:B------:R-:W-:Y:S02]  /*11f0*/  IMAD R45, R30.reuse, UR8, R45 ;  /* 0x000000081e2d7c24 */ /* 0x040fe4000f8e022d */
[C---:B------:R-:W-:Y:S02]  /*1200*/  IMAD R43, R30.reuse, UR8, R43 ;  /* 0x000000081e2b7c24 */ /* 0x040fe4000f8e022b */
[C---:B------:R-:W-:Y:S02]  /*1210*/  IMAD R41, R30.reuse, UR8, R41 ;  /* 0x000000081e297c24 */ /* 0x040fe4000f8e0229 */
[C---:B------:R-:W-:Y:S02]  /*1220*/  IMAD R2, R30.reuse, UR8, R2 ;  /* 0x000000081e027c24 */ /* 0x040fe4000f8e0202 */
[----:B------:R-:W-:-:S02]  /*1230*/  IMAD R31, R30, 0x48, R31 ;  /* 0x000000481e1f7824 */ /* 0x000fc400078e021f */
[----:B------:R-:W-:Y:S01]  /*1240*/  IMAD.IADD R3, R30, 0x1, R3 ;  /* 0x000000011e037824 */ /* 0x000fe200078e0203 */
[----:B------:R-:W-:Y:S06]  /*1250*/  @!P0 BRA `(.L_x_2) ;  /* 0xfffffff400548947 */ /* 0x000fec000383ffff */
[----:B------:R-:W0:Y:S01]  /*1260*/  LDCU UR5, c[0x0][0x360] ;  /* 0x00006c00ff0577ac */ /* 0x000e220008000800 */
[----:B------:R-:W-:Y:S01]  /*1270*/  ISETP.NE.AND P3, PT, R5, RZ, PT ;  /* 0x000000ff0500720c */ /* 0x000fe20003f65270 */
[----:B0-----:R-:W-:-:S03]  /*1280*/  UISETP.GT.U32.AND UP0, UPT, UR5, 0x2a, UPT ;  /* 0x0000002a0500788c */ /* 0x001fc6000bf04070 */
[----:B------:R-:W-:-:S06]  /*1290*/  UMOV UR5, URZ ;  /* 0x000000ff00057c82 */ /* 0x000fcc0008000000 */
[----:B------:R-:W-:Y:S05]  /*12a0*/  BRA.U UP0, `(.L_x_3) ;  /* 0x0000000500907547 */ /* 0x000fea000b800000 */
[----:B------:R-:W0:Y:S01]  /*12b0*/  S2R R55, SR_TID.Y ;  /* 0x0000000000377919 */ /* 0x000e220000002200 */
[----:B------:R-:W1:Y:S01]  /*12c0*/  S2UR UR5, SR_CTAID.X ;  /* 0x00000000000579c3 */ /* 0x000e620000002500 */
[----:B------:R-:W2:Y:S01]  /*12d0*/  LDCU UR9, c[0x0][0x384] ;  /* 0x00007080ff0977ac */ /* 0x000ea20008000800 */
[----:B------:R-:W3:Y:S01]  /*12e0*/  LDCU UR7, c[0x0][0x388] ;  /* 0x00007100ff0777ac */ /* 0x000ee20008000800 */
[----:B------:R-:W-:Y:S01]  /*12f0*/  UMOV UR6, URZ ;  /* 0x000000ff00067c82 */ /* 0x000fe20008000000 */
[----:B-1----:R-:W-:Y:S01]  /*1300*/  IMAD.U32 R61, RZ, RZ, UR5 ;  /* 0x00000005ff3d7e24 */ /* 0x002fe2000f8e00ff */
[----:B------:R-:W-:Y:S01]  /*1310*/  UMOV UR5, URZ ;  /* 0x000000ff00057c82 */ /* 0x000fe20008000000 */
[----:B0-23--:R-:W-:-:S07]  /*1320*/  IADD3 R60, PT, PT, R55, UR4, RZ ;  /* 0x00000004373c7c10 */ /* 0x00dfce000fffe0ff */
.L_x_4:
[----:B0-----:R-:W-:Y:S01]  /*1330*/  VIADD R0, R6, UR5 ;  /* 0x0000000506007c36 */ /* 0x001fe20008000000 */
[----:B------:R-:W0:Y:S01]  /*1340*/  S2R R31, SR_CgaCtaId ;  /* 0x00000000001f7919 */ /* 0x000e220000008800 */
[----:B------:R-:W1:Y:S02]  /*1350*/  LDC R3, c[0x0][0x360] ;  /* 0x0000d800ff037b82 */ /* 0x000e640000000800 */
[----:B------:R-:W-:Y:S01]  /*1360*/  IMAD R2, R61, 0x80, R0 ;  /* 0x000000803d027824 */ /* 0x000fe200078e0200 */
[----:B------:R-:W1:Y:S01]  /*1370*/  S2R R6, SR_TID.X ;  /* 0x0000000000067919 */ /* 0x000e620000002100 */
[----:B------:R-:W-:Y:S01]  /*1380*/  ISETP.GT.U32.AND P0, PT, R0, 0x7f, PT ;  /* 0x0000007f0000780c */ /* 0x000fe20003f04070 */
[----:B------:R-:W2:Y:S03]  /*1390*/  S2R R61, SR_CTAID.X ;  /* 0x00000000003d7919 */ /* 0x000ea60000002500 */
[----:B------:R-:W-:-:S02]  /*13a0*/  ISETP.GT.U32.OR P0, PT, R55, 0x7, P0 ;  /* 0x000000073700780c */ /* 0x000fc40000704470 */
[----:B------:R-:W3:Y:S02]  /*13b0*/  S2R R55, SR_TID.Y ;  /* 0x0000000000377919 */ /* 0x000ee40000002200 */
[----:B------:R-:W-:-:S04]  /*13c0*/  ISETP.GE.OR P0, PT, R60, UR7, P0 ;  /* 0x000000073c007c0c */ /* 0x000fc80008706670 */
[----:B------:R-:W-:Y:S02]  /*13d0*/  ISETP.GE.OR P0, PT, R2, UR9, P0 ;  /* 0x0000000902007c0c */ /* 0x000fe40008706670 */
[----:B------:R-:W-:-:S05]  /*13e0*/  MOV R2, 0x400 ;  /* 0x0000040000027802 */ /* 0x000fca0000000f00 */
[----:B------:R-:W-:-:S06]  /*13f0*/  VIADD R2, R2, 0x2400 ;  /* 0x0000240002027836 */ /* 0x000fcc0000000000 */
[----:B------:R-:W4:Y:S01]  /*1400*/  @!P0 LDC R29, c[0x0][0x3b0] ;  /* 0x0000ec00ff1d8b82 */ /* 0x000f220000000800 */
[----:B0-----:R-:W-:Y:S02]  /*1410*/  LEA R42, R31, R2, 0x18 ;  /* 0x000000021f2a7211 */ /* 0x001fe400078ec0ff */
[----:B-1----:R-:W-:-:S04]  /*1420*/  IADD3 R2, PT, PT, R3, UR5, R6 ;  /* 0x0000000503027c10 */ /* 0x002fc8000fffe006 */
[----:B------:R-:W-:Y:S01]  /*1430*/  ISETP.GE.U32.AND P1, PT, R2, 0x80, PT ;  /* 0x000000800200780c */ /* 0x000fe20003f26070 */
[----:B--2---:R-:W-:Y:S01]  /*1440*/  IMAD R2, R61, 0x80, R2 ;  /* 0x000000803d027824 */ /* 0x004fe200078e0202 */
[C---:B---3--:R-:W-:Y:S01]  /*1450*/  IADD3 R28, PT, PT, R55.reuse, UR4, RZ ;  /* 0x00000004371c7c10 */ /* 0x048fe2000fffe0ff */
[C---:B------:R-:W-:Y:S01]  /*1460*/  @!P0 IMAD R43, R55.reuse, 0x408, R42 ;  /* 0x00000408372b8824 */ /* 0x040fe200078e022a */
[----:B------:R-:W-:-:S04]  /*1470*/  ISETP.LT.U32.AND P1, PT, R55, 0x8, !P1 ;  /* 0x000000083700780c */ /* 0x000fc80004f21070 */
[----:B------:R-:W-:-:S04]  /*1480*/  ISETP.LT.AND P1, PT, R28, UR7, P1 ;  /* 0x000000071c007c0c */ /* 0x000fc80008f21270 */
[----:B------:R-:W-:Y:S01]  /*1490*/  ISETP.LT.AND P1, PT, R2, UR9, P1 ;  /* 0x0000000902007c0c */ /* 0x000fe20008f21270 */
[----:B----4-:R-:W-:-:S12]  /*14a0*/  @!P0 IMAD R3, R55, R29, R0 ;  /* 0x0000001d37038224 */ /* 0x010fd800078e0200 */
[----:B------:R-:W0:Y:S08]  /*14b0*/  @!P1 LDC R49, c[0x0][0x360] ;  /* 0x0000d800ff319b82 */ /* 0x000e300000000800 */
[----:B------:R-:W1:Y:S08]  /*14c0*/  @P1 LDC R29, c[0x0][0x360] ;  /* 0x0000d800ff1d1b82 */ /* 0x000e700000000800 */
[----:B------:R-:W2:Y:S08]  /*14d0*/  LDC R31, c[0x0][0x360] ;  /* 0x0000d800ff1f7b82 */ /* 0x000eb00000000800 */
[----:B------:R-:W3:Y:S01]  /*14e0*/  @P1 LDC R30, c[0x0][0x3b0] ;  /* 0x0000ec00ff1e1b82 */ /* 0x000ee20000000800 */
[----:B-1----:R-:W-:-:S02]  /*14f0*/  @P1 IADD3 R44, PT, PT, R29, UR5, R6 ;  /* 0x000000051d2c1c10 */ /* 0x002fc4000fffe006 */
[----:B--2---:R-:W-:-:S05]  /*1500*/  IADD3 R2, PT, PT, R31, UR5, R6 ;  /* 0x000000051f027c10 */ /* 0x004fca000fffe006 */
[----:B------:R-:W-:Y:S02]  /*1510*/  IMAD.IADD R2, R2, 0x1, R31 ;  /* 0x0000000102027824 */ /* 0x000fe400078e021f */
[----:B---3--:R-:W-:-:S03]  /*1520*/  @P1 IMAD R29, R55, R30, R44 ;  /* 0x0000001e371d1224 */ /* 0x008fc600078e022c */
[----:B------:R-:W-:Y:S01]  /*1530*/  ISETP.GE.U32.AND P2, PT, R2, 0x80, PT ;  /* 0x000000800200780c */ /* 0x000fe20003f46070 */
[----:B------:R-:W-:-:S03]  /*1540*/  IMAD R2, R61, 0x80, R2 ;  /* 0x000000803d027824 */ /* 0x000fc600078e0202 */
[----:B------:R-:W-:-:S04]  /*1550*/  ISETP.LT.U32.AND P2, PT, R55, 0x8, !P2 ;  /* 0x000000083700780c */ /* 0x000fc80005741070 */
[----:B------:R-:W-:-:S04]  /*1560*/  ISETP.LT.AND P2, PT, R28, UR7, P2 ;  /* 0x000000071c007c0c */ /* 0x000fc80009741270 */
[----:B------:R-:W-:-:S13]  /*1570*/  ISETP.LT.AND P2, PT, R2, UR9, P2 ;  /* 0x0000000902007c0c */ /* 0x000fda0009741270 */
[----:B------:R-:W1:Y:S08]  /*1580*/  @!P2 LDC R51, c[0x0][0x360] ;  /* 0x0000d800ff33ab82 */ /* 0x000e700000000800 */
[----:B------:R-:W2:Y:S08]  /*1590*/  @P2 LDC R31, c[0x0][0x360] ;  /* 0x0000d800ff1f2b82 */ /* 0x000eb00000000800 */
[----:B------:R-:W3:Y:S08]  /*15a0*/  LDC R41, c[0x0][0x360] ;  /* 0x0000d800ff297b82 */ /* 0x000ef00000000800 */
[----:B------:R-:W4:Y:S01]  /*15b0*/  @P2 LDC R40, c[0x0][0x3b0] ;  /* 0x0000ec00ff282b82 */ /* 0x000f220000000800 */
[----:B---3--:R-:W-:-:S04]  /*15c0*/  IADD3 R2, PT, PT, R41, UR5, R6 ;  /* 0x0000000529027c10 */ /* 0x008fc8000fffe006 */
[----:B------:R-:W-:-:S04]  /*15d0*/  IADD3 R2, PT, PT, R41, R2, R41 ;  /* 0x0000000229027210 */ /* 0x000fc80007ffe029 */
[----:B------:R-:W-:Y:S01]  /*15e0*/  ISETP.GE.U32.AND P4, PT, R2, 0x80, PT ;  /* 0x000000800200780c */ /* 0x000fe20003f86070 */
[----:B------:R-:W-:-:S03]  /*15f0*/  IMAD R2, R61, 0x80, R2 ;  /* 0x000000803d027824 */ /* 0x000fc600078e0202 */
[----:B------:R-:W-:-:S04]  /*1600*/  ISETP.LT.U32.AND P4, PT, R55, 0x8, !P4 ;  /* 0x000000083700780c */ /* 0x000fc80006781070 */
[----:B------:R-:W-:-:S04]  /*1610*/  ISETP.LT.AND P4, PT, R28, UR7, P4 ;  /* 0x000000071c007c0c */ /* 0x000fc8000a781270 */
[----:B------:R-:W-:Y:S02]  /*1620*/  ISETP.LT.AND P4, PT, R2, UR9, P4 ;  /* 0x0000000902007c0c */ /* 0x000fe4000a781270 */
[----:B--2---:R-:W-:-:S04]  /*1630*/  @P2 IADD3 R2, PT, PT, R31, UR5, R6 ;  /* 0x000000051f022c10 */ /* 0x004fc8000fffe006 */
[----:B------:R-:W-:Y:S01]  /*1640*/  @P2 IADD3 R48, PT, PT, R2, R31, RZ ;  /* 0x0000001f02302210 */ /* 0x000fe20007ffe0ff */
[----:B------:R-:W-:-:S04]  /*1650*/  @!P0 IMAD.WIDE R2, R3, 0x8, R14 ;  /* 0x0000000803028825 */ /* 0x000fc800078e020e */
[----:B----4-:R-:W-:Y:S02]  /*1660*/  @P2 IMAD R31, R55, R40, R48 ;  /* 0x00000028371f2224 */ /* 0x010fe400078e0230 */
[----:B------:R-:W2:Y:S01]  /*1670*/  @!P4 LDC R50, c[0x0][0x360] ;  /* 0x0000d800ff32cb82 */ /* 0x000ea20000000800 */
[----:B------:R-:W3:Y:S07]  /*1680*/  @!P0 LDG.E.64.CONSTANT R2, desc[UR12][R2.64] ;  /* 0x0000000c02028981 */ /* 0x000eee000c1e9b00 */
[----:B------:R-:W4:Y:S08]  /*1690*/  @P4 LDC R41, c[0x0][0x360] ;  /* 0x0000d800ff294b82 */ /* 0x000f300000000800 */
[----:B------:R-:W5:Y:S01]  /*16a0*/  @P4 LDC R45, c[0x0][0x3b0] ;  /* 0x0000ec00ff2d4b82 */ /* 0x000f620000000800 */
[----:B------:R-:W-:-:S06]  /*16b0*/  @P2 IMAD.WIDE R30, R31, 0x8, R14 ;  /* 0x000000081f1e2825 */ /* 0x000fcc00078e020e */
[----:B------:R-:W3:Y:S01]  /*16c0*/  @P2 LDG.E.64.CONSTANT R30, desc[UR12][R30.64] ;  /* 0x0000000c1e1e2981 */ /* 0x000ee2000c1e9b00 */
[----:B----4-:R-:W-:-:S04]  /*16d0*/  @P4 IADD3 R28, PT, PT, R41, UR5, R6 ;  /* 0x00000005291c4c10 */ /* 0x010fc8000fffe006 */
[----:B------:R-:W-:Y:S01]  /*16e0*/  @P4 IADD3 R54, PT, PT, R41, R28, R41 ;  /* 0x0000001c29364210 */ /* 0x000fe20007ffe029 */
[----:B------:R-:W-:-:S04]  /*16f0*/  @P1 IMAD.WIDE R28, R29, 0x8, R14 ;  /* 0x000000081d1c1825 */ /* 0x000fc800078e020e */
[----:B-----5:R-:W-:Y:S02]  /*1700*/  @P4 IMAD R41, R55, R45, R54 ;  /* 0x0000002d37294224 */ /* 0x020fe400078e0236 */
[----:B------:R-:W4:Y:S02]  /*1710*/  @P1 LDG.E.64.CONSTANT R28, desc[UR12][R28.64] ;  /* 0x0000000c1c1c1981 */ /* 0x000f24000c1e9b00 */
[----:B------:R-:W-:-:S06]  /*1720*/  @P4 IMAD.WIDE R40, R41, 0x8, R14 ;  /* 0x0000000829284825 */ /* 0x000fcc00078e020e */
[----:B------:R-:W5:Y:S01]  /*1730*/  @P4 LDG.E.64.CONSTANT R40, desc[UR12][R40.64] ;  /* 0x0000000c28284981 */ /* 0x000f62000c1e9b00 */
[----:B------:R-:W-:Y:S01]  /*1740*/  @!P0 IMAD R45, R0, 0x8, R43 ;  /* 0x00000008002d8824 */ /* 0x000fe200078e022b */
[----:B-1----:R-:W-:Y:S01]  /*1750*/  @!P2 IADD3 R46, PT, PT, R51, UR5, R6 ;  /* 0x00000005332eac10 */ /* 0x002fe2000fffe006 */
[----:B------:R-:W-:Y:S01]  /*1760*/  @P0 IMAD R43, R55, 0x408, R42 ;  /* 0x00000408372b0824 */ /* 0x000fe200078e022a */
[--C-:B--2---:R-:W-:Y:S02]  /*1770*/  @!P4 IADD3 R47, PT, PT, R50, UR5, R6.reuse ;  /* 0x00000005322fcc10 */ /* 0x104fe4000fffe006 */
[----:B0-----:R-:W-:Y:S01]  /*1780*/  @!P1 IADD3 R42, PT, PT, R49, UR5, R6 ;  /* 0x00000005312a9c10 */ /* 0x001fe2000fffe006 */
[----:B------:R-:W-:Y:S01]  /*1790*/  @!P2 IMAD.IADD R46, R46, 0x1, R51 ;  /* 0x000000012e2ea824 */ /* 0x000fe200078e0233 */
[----:B------:R-:W-:Y:S01]  /*17a0*/  @!P4 IADD3 R50, PT, PT, R50, R47, R50 ;  /* 0x0000002f3232c210 */ /* 0x000fe20007ffe032 */
[--C-:B------:R-:W-:Y:S01]  /*17b0*/  @P0 IMAD R0, R0, 0x8, R43.reuse ;  /* 0x0000000800000824 */ /* 0x100fe200078e022b */
[----:B------:R-:W-:Y:S01]  /*17c0*/  @P1 LEA R47, R44, R43, 0x3 ;  /* 0x0000002b2c2f1211 */ /* 0x000fe200078e18ff */
[----:B------:R-:W-:-:S02]  /*17d0*/  @!P1 IMAD R42, R42, 0x8, R43 ;  /* 0x000000082a2a9824 */ /* 0x000fc400078e022b */
[--C-:B------:R-:W-:Y:S02]  /*17e0*/  @!P2 IMAD R46, R46, 0x8, R43.reuse ;  /* 0x000000082e2ea824 */ /* 0x100fe400078e022b */
[--C-:B------:R-:W-:Y:S02]  /*17f0*/  @P2 IMAD R49, R48, 0x8, R43.reuse ;  /* 0x0000000830312824 */ /* 0x100fe400078e022b */
[--C-:B------:R-:W-:Y:S02]  /*1800*/  @!P4 IMAD R50, R50, 0x8, R43.reuse ;  /* 0x000000083232c824 */ /* 0x100fe400078e022b */
[----:B------:R-:W-:Y:S01]  /*1810*/  @P4 IMAD R43, R54, 0x8, R43 ;  /* 0x00000008362b4824 */ /* 0x000fe200078e022b */
[----:B------:R-:W0:Y:S01]  /*1820*/  LDCU UR8, c[0x0][0x360] ;  /* 0x00006c00ff0877ac */ /* 0x000e220008000800 */
[----:B------:R-:W-:Y:S02]  /*1830*/  UIADD3 UR6, UPT, UPT, UR6, 0x4, URZ ;  /* 0x0000000406067890 */ /* 0x000fe4000fffe0ff */
[----:B0-----:R-:W-:Y:S01]  /*1840*/  ULEA UR5, UR8, UR5, 0x2 ;  /* 0x0000000508057291 */ /* 0x001fe2000f8e10ff */
[----:B---3--:R0:W-:Y:S04]  /*1850*/  @!P0 STS.64 [R45], R2 ;  /* 0x000000022d008388 */ /* 0x0081e80000000a00 */
[----:B------:R0:W-:Y:S04]  /*1860*/  @P0 STS.64 [R0], RZ ;  /* 0x000000ff00000388 */ /* 0x0001e80000000a00 */
[----:B------:R0:W-:Y:S01]  /*1870*/  @!P1 STS.64 [R42], RZ ;  /* 0x000000ff2a009388 */ /* 0x0001e20000000a00 */
[----:B------:R-:W-:-:S03]  /*1880*/  ISETP.NE.AND P0, PT, R4, UR6, PT ;  /* 0x0000000604007c0c */ /* 0x000fc6000bf05270 */
[----:B----4-:R0:W-:Y:S04]  /*1890*/  @P1 STS.64 [R47], R28 ;  /* 0x0000001c2f001388 */ /* 0x0101e80000000a00 */
[----:B------:R0:W-:Y:S04]  /*18a0*/  @!P2 STS.64 [R46], RZ ;  /* 0x000000ff2e00a388 */ /* 0x0001e80000000a00 */
[----:B------:R0:W-:Y:S04]  /*18b0*/  @P2 STS.64 [R49], R30 ;  /* 0x0000001e31002388 */ /* 0x0001e80000000a00 */
[----:B------:R0:W-:Y:S04]  /*18c0*/  @!P4 STS.64 [R50], RZ ;  /* 0x000000ff3200c388 */ /* 0x0001e80000000a00 */
[----:B-----5:R0:W-:Y:S01]  /*18d0*/  @P4 STS.64 [R43], R40 ;  /* 0x000000282b004388 */ /* 0x0201e20000000a00 */
[----:B------:R-:W-:Y:S05]  /*18e0*/  @P0 BRA `(.L_x_4) ;  /* 0xfffffff800900947 */ /* 0x000fea000383ffff */
.L_x_3:
[----:B------:R-:W-:Y:S05]  /*18f0*/  @!P3 BRA `(.L_x_5) ;  /* 0x0000000000fcb947 */ /* 0x000fea0003800000 */
[----:B0-----:R-:W0:Y:S01]  /*1900*/  S2R R29, SR_TID.Y ;  /* 0x00000000001d7919 */ /* 0x001e220000002200 */
[----:B------:R-:W1:Y:S01]  /*1910*/  LDCU UR6, c[0x0][0x384] ;  /* 0x00007080ff0677ac */ /* 0x000e620008000800 */
[----:B------:R-:W-:Y:S01]  /*1920*/  IADD3 R28, PT, PT, R6, UR5, RZ ;  /* 0x00000005061c7c10 */ /* 0x000fe2000fffe0ff */
[----:B------:R-:W2:Y:S03]  /*1930*/  S2R R31, SR_CTAID.X ;  /* 0x00000000001f7919 */ /* 0x000ea60000002500 */
[----:B------:R-:W-:Y:S01]  /*1940*/  ISETP.GE.U32.AND P0, PT, R28, 0x80, PT ;  /* 0x000000801c00780c */ /* 0x000fe20003f06070 */
[----:B0-----:R-:W-:-:S03]  /*1950*/  VIADD R30, R29, UR4 ;  /* 0x000000041d1e7c36 */ /* 0x001fc60008000000 */
[----:B------:R-:W-:Y:S01]  /*1960*/  ISETP.LT.U32.AND P0, PT, R29, 0x8, !P0 ;  /* 0x000000081d00780c */ /* 0x000fe20004701070 */
[----:B--2---:R-:W-:-:S03]  /*1970*/  IMAD R0, R31, 0x80, R28 ;  /* 0x000000801f007824 */ /* 0x004fc600078e021c */
[----:B------:R-:W-:-:S04]  /*1980*/  ISETP.LT.AND P0, PT, R30, UR7, P0 ;  /* 0x000000071e007c0c */ /* 0x000fc80008701270 */
[----:B-1----:R-:W-:-:S13]  /*1990*/  ISETP.LT.AND P0, PT, R0, UR6, P0 ;  /* 0x0000000600007c0c */ /* 0x002fda0008701270 */
[----:B------:R-:W0:Y:S02]  /*19a0*/  @P0 LDC R3, c[0x0][0x3b0] ;  /* 0x0000ec00ff030b82 */ /* 0x000e240000000800 */
[----:B0-----:R-:W-:-:S04]  /*19b0*/  @P0 IMAD R3, R29, R3, R28 ;  /* 0x000000031d030224 */ /* 0x001fc800078e021c */
[----:B------:R-:W-:-:S06]  /*19c0*/  @P0 IMAD.WIDE R2, R3, 0x8, R14 ;  /* 0x0000000803020825 */ /* 0x000fcc00078e020e */
[----:B------:R-:W2:Y:S01]  /*19d0*/  @P0 LDG.E.64.CONSTANT R2, desc[UR12][R2.64] ;  /* 0x0000000c02020981 */ /* 0x000ea2000c1e9b00 */
[----:B------:R-:W-:Y:S01]  /*19e0*/  MOV R0, 0x400 ;  /* 0x0000040000007802 */ /* 0x000fe20000000f00 */
[----:B------:R-:W0:Y:S04]  /*19f0*/  S2R R41, SR_CgaCtaId ;  /* 0x0000000000297919 */ /* 0x000e280000008800 */
[----:B------:R-:W-:-:S05]  /*1a00*/  VIADD R0, R0, 0x2400 ;  /* 0x0000240000007836 */ /* 0x000fca0000000000 */
[----:B0-----:R-:W-:-:S05]  /*1a10*/  LEA R0, R41, R0, 0x18 ;  /* 0x0000000029007211 */ /* 0x001fca00078ec0ff */
[----:B------:R-:W-:-:S04]  /*1a20*/  IMAD R41, R29, 0x408, R0 ;  /* 0x000004081d297824 */ /* 0x000fc800078e0200 */
[C---:B------:R-:W-:Y:S01]  /*1a30*/  @!P0 IMAD R0, R28.reuse, 0x8, R41 ;  /* 0x000000081c008824 */ /* 0x040fe200078e0229 */
[----:B------:R-:W-:-:S04]  /*1a40*/  @P0 LEA R43, R28, R41, 0x3 ;  /* 0x000000291c2b0211 */ /* 0x000fc800078e18ff */
[----:B------:R1:W-:Y:S04]  /*1a50*/  @!P0 STS.64 [R0], RZ ;  /* 0x000000ff00008388 */ /* 0x0003e80000000a00 */
[----:B--2---:R1:W-:Y:S01]  /*1a60*/  @P0 STS.64 [R43], R2 ;  /* 0x000000022b000388 */ /* 0x0043e20000000a00 */
[----:B------:R-:W-:-:S13]  /*1a70*/  ISETP.NE.AND P0, PT, R5, 0x1, PT ;  /* 0x000000010500780c */ /* 0x000fda0003f05270 */
[----:B-1----:R-:W-:Y:S05]  /*1a80*/  @!P0 BRA `(.L_x_5) ;  /* 0x0000000000988947 */ /* 0x002fea0003800000 */
[----:B------:R-:W0:Y:S01]  /*1a90*/  LDCU UR5, c[0x0][0x360] ;  /* 0x00006c00ff0577ac */ /* 0x000e220008000800 */
[----:B------:R-:W-:Y:S01]  /*1aa0*/  BSSY.RECONVERGENT B0, `(.L_x_6) ;  /* 0x0000011000007945 */ /* 0x000fe20003800200 */
[----:B------:R-:W-:Y:S01]  /*1ab0*/  ISETP.NE.AND P1, PT, R5, 0x2, PT ;  /* 0x000000020500780c */ /* 0x000fe20003f25270 */
[----:B0-----:R-:W-:-:S04]  /*1ac0*/  VIADD R28, R28, UR5 ;  /* 0x000000051c1c7c36 */ /* 0x001fc80008000000 */
[----:B------:R-:W-:Y:S01]  /*1ad0*/  IMAD R0, R31, 0x80, R28 ;  /* 0x000000801f007824 */ /* 0x000fe200078e021c */
[----:B------:R-:W-:-:S04]  /*1ae0*/  ISETP.GE.U32.AND P0, PT, R28, 0x80, PT ;  /* 0x000000801c00780c */ /* 0x000fc80003f06070 */
[----:B------:R-:W-:-:S04]  /*1af0*/  ISETP.LT.U32.AND P0, PT, R29, 0x8, !P0 ;  /* 0x000000081d00780c */ /* 0x000fc80004701070 */
[----:B------:R-:W-:-:S04]  /*1b00*/  ISETP.LT.AND P0, PT, R30, UR7, P0 ;  /* 0x000000071e007c0c */ /* 0x000fc80008701270 */
[----:B------:R-:W-:-:S13]  /*1b10*/  ISETP.LT.AND P0, PT, R0, UR6, P0 ;  /* 0x0000000600007c0c */ /* 0x000fda0008701270 */
[----:B------:R-:W-:-:S05]  /*1b20*/  @!P0 IMAD R2, R28, 0x8, R41 ;  /* 0x000000081c028824 */ /* 0x000fca00078e0229 */
[----:B------:R0:W-:Y:S01]  /*1b30*/  @!P0 STS.64 [R2], RZ ;  /* 0x000000ff02008388 */ /* 0x0001e20000000a00 */
[----:B------:R-:W-:Y:S05]  /*1b40*/  @!P0 BRA `(.L_x_7) ;  /* 0x0000000000188947 */ /* 0x000fea0003800000 */
[----:B------:R-:W1:Y:S02]  /*1b50*/  LDCU UR5, c[0x0][0x3b0] ;  /* 0x00007600ff0577ac */ /* 0x000e640008000800 */
[----:B-1----:R-:W-:-:S04]  /*1b60*/  IMAD R3, R29, UR5, R28 ;  /* 0x000000051d037c24 */ /* 0x002fc8000f8e021c */
[----:B0-----:R-:W-:-:S06]  /*1b70*/  IMAD.WIDE R2, R3, 0x8, R14 ;  /* 0x0000000803027825 */ /* 0x001fcc00078e020e */
[----:B------:R-:W2:Y:S01]  /*1b80*/  LDG.E.64.CONSTANT R2, desc[UR12][R2.64] ;  /* 0x0000000c02027981 */ /* 0x000ea2000c1e9b00 */
[----:B------:R-:W-:-:S05]  /*1b90*/  IMAD R31, R28, 0x8, R41 ;  /* 0x000000081c1f7824 */ /* 0x000fca00078e0229 */
[----:B--2---:R1:W-:Y:S02]  /*1ba0*/  STS.64 [R31], R2 ;  /* 0x000000021f007388 */ /* 0x0043e40000000a00 */
.L_x_7:
[----:B------:R-:W-:Y:S05]  /*1bb0*/  BSYNC.RECONVERGENT B0 ;  /* 0x0000000000007941 */ /* 0x000fea0003800200 */
.L_x_6:
[----:B------:R-:W-:Y:S05]  /*1bc0*/  @!P1 BRA `(.L_x_5) ;  /* 0x0000000000489947 */ /* 0x000fea0003800000 */
[----:B------:R-:W2:Y:S01]  /*1bd0*/  LDCU UR5, c[0x0][0x360] ;  /* 0x00006c00ff0577ac */ /* 0x000ea20008000800 */
[----:B------:R-:W-:Y:S01]  /*1be0*/  BSSY.RECONVERGENT B0, `(.L_x_5) ;  /* 0x0000010000007945 */ /* 0x000fe20003800200 */
[----:B--2---:R-:W-:Y:S01]  /*1bf0*/  IADD3 R28, PT, PT, R28, UR5, RZ ;  /* 0x000000051c1c7c10 */ /* 0x004fe2000fffe0ff */
[----:B------:R-:W-:-:S03]  /*1c00*/  VIADD R0, R0, UR5 ;  /* 0x0000000500007c36 */ /* 0x000fc60008000000 */
        /* <DEDUP_REMOVED lines=10> */
[----:B------:R-:W3:Y:S01]  /*1cb0*/  LDG.E.64.CONSTANT R2, desc[UR12][R2.64] ;  /* 0x0000000c02027981 */ /* 0x000ee2000c1e9b00 */
[----:B------:R-:W-:-:S05]  /*1cc0*/  IMAD R41, R28, 0x8, R41 ;  /* 0x000000081c297824 */ /* 0x000fca00078e0229 */
[----:B---3--:R3:W-:Y:S02]  /*1cd0*/  STS.64 [R41], R2 ;  /* 0x0000000229007388 */ /* 0x0087e40000000a00 */
.L_x_8:
[----:B------:R-:W-:Y:S05]  /*1ce0*/  BSYNC.RECONVERGENT B0 ;  /* 0x0000000000007941 */ /* 0x000fea0003800200 */
.L_x_5:
[----:B------:R-:W4:Y:S02]  /*1cf0*/  LDCU UR5, c[0x0][0x364] ;  /* 0x00006c80ff0577ac */ /* 0x000f240008000800 */
[----:B----4-:R-:W-:-:S09]  /*1d00*/  UISETP.GT.U32.AND UP0, UPT, UR5, 0x7, UPT ;  /* 0x000000070500788c */ /* 0x010fd2000bf04070 */
[----:B------:R-:W-:Y:S05]  /*1d10*/  BRA.U UP0, `(.L_x_9) ;  /* 0x0000008900047547 */ /* 0x000fea000b800000 */
[----:B------:R-:W4:Y:S02]  /*1d20*/  LDCU UR5, c[0x0][0x360] ;  /* 0x00006c00ff0577ac */ /* 0x000f240008000800 */
[----:B----4-:R-:W-:-:S03]  /*1d30*/  UISETP.GT.U32.AND UP0, UPT, UR5, 0x2a, UPT ;  /* 0x0000002a0500788c */ /* 0x010fc6000bf04070 */
[----:B------:R-:W-:-:S06]  /*1d40*/  UMOV UR5, URZ ;  /* 0x000000ff00057c82 */ /* 0x000fcc0008000000 */
[----:B------:R-:W-:Y:S05]  /*1d50*/  BRA.U UP0, `(.L_x_10) ;  /* 0x0000000900387547 */ /* 0x000fea000b800000 */
[----:B------:R-:W4:Y:S01]  /*1d60*/  S2R R54, SR_TID.Y ;  /* 0x0000000000367919 */ /* 0x000f220000002200 */
[----:B------:R-:W5:Y:S01]  /*1d70*/  S2UR UR5, SR_CTAID.X ;  /* 0x00000000000579c3 */ /* 0x000f620000002500 */
[----:B------:R-:W0:Y:S01]  /*1d80*/  LDCU UR10, c[0x0][0x3b0] ;  /* 0x00007600ff0a77ac */ /* 0x000e220008000800 */
[----:B------:R-:W0:Y:S01]  /*1d90*/  S2R R60, SR_CTAID.X ;  /* 0x00000000003c7919 */ /* 0x000e220000002500 */
[----:B------:R-:W0:Y:S01]  /*1da0*/  LDCU UR9, c[0x0][0x384] ;  /* 0x00007080ff0977ac */ /* 0x000e220008000800 */
[----:B------:R-:W0:Y:S01]  /*1db0*/  LDCU UR7, c[0x0][0x388] ;  /* 0x00007100ff0777ac */ /* 0x000e220008000800 */
[----:B------:R-:W-:Y:S01]  /*1dc0*/  UMOV UR6, URZ ;  /* 0x000000ff00067c82 */ /* 0x000fe20008000000 */
[----:B-----5:R-:W-:Y:S01]  /*1dd0*/  MOV R55, UR5 ;  /* 0x0000000500377c02 */ /* 0x020fe20008000f00 */
[----:B------:R-:W-:Y:S01]  /*1de0*/  UMOV UR5, URZ ;  /* 0x000000ff00057c82 */ /* 0x000fe20008000000 */
[----:B----4-:R-:W-:-:S07]  /*1df0*/  VIADD R62, R54, UR4 ;  /* 0x00000004363e7c36 */ /* 0x010fce0008000000 */
.L_x_14:
[----:B------:R-:W2:Y:S01]  /*1e00*/  LDCU UR8, c[0x0][0x364] ;  /* 0x00006c80ff0877ac */ /* 0x000ea20008000800 */
[----:B0-----:R-:W-:Y:S01]  /*1e10*/  VIADD R28, R6, UR5 ;  /* 0x00000005061c7c36 */ /* 0x001fe20008000000 */
[----:B------:R-:W-:Y:S01]  /*1e20*/  BSSY.RECONVERGENT B0, `(.L_x_11) ;  /* 0x0000026000007945 */ /* 0x000fe20003800200 */
[----:B------:R-:W-:Y:S02]  /*1e30*/  UIADD3 UR6, UPT, UPT, UR6, 0x4, URZ ;  /* 0x0000000406067890 */ /* 0x000fe4000fffe0ff */
[----:B-1-3--:R-:W-:Y:S01]  /*1e40*/  IMAD R2, R55, 0x80, R28 ;  /* 0x0000008037027824 */ /* 0x00afe200078e021c */
[----:B------:R-:W-:-:S04]  /*1e50*/  ISETP.GE.U32.AND P0, PT, R28, 0x80, PT ;  /* 0x000000801c00780c */ /* 0x000fc80003f06070 */
[----:B------:R-:W-:Y:S02]  /*1e60*/  ISETP.LT.AND P1, PT, R2, UR9, PT ;  /* 0x0000000902007c0c */ /* 0x000fe4000bf21270 */
[----:B------:R-:W-:Y:S01]  /*1e70*/  ISETP.NE.AND P2, PT, R4, UR6, PT ;  /* 0x0000000604007c0c */ /* 0x000fe2000bf45270 */
[----:B--2---:R-:W-:-:S05]  /*1e80*/  VIADD R0, R54, UR8 ;  /* 0x0000000836007c36 */ /* 0x004fca0008000000 */
[----:B------:R-:W-:Y:S01]  /*1e90*/  ISETP.LT.U32.AND P0, PT, R0, 0x8, !P0 ;  /* 0x000000080000780c */ /* 0x000fe20004701070 */
[----:B------:R-:W-:-:S05]  /*1ea0*/  VIADD R0, R62, UR8 ;  /* 0x000000083e007c36 */ /* 0x000fca0008000000 */
[----:B------:R-:W-:-:S13]  /*1eb0*/  ISETP.LT.AND P0, PT, R0, UR7, P0 ;  /* 0x0000000700007c0c */ /* 0x000fda0008701270 */
[----:B------:R-:W-:Y:S05]  /*1ec0*/  @P0 BRA P1, `(.L_x_12) ;  /* 0x0000000000300947 */ /* 0x000fea0000800000 */
[----:B------:R-:W0:Y:S01]  /*1ed0*/  S2R R29, SR_CgaCtaId ;  /* 0x00000000001d7919 */ /* 0x000e220000008800 */
[----:B------:R-:W1:Y:S01]  /*1ee0*/  LDC R3, c[0x0][0x364] ;  /* 0x0000d900ff037b82 */ /* 0x000e620000000800 */
[----:B------:R-:W-:Y:S01]  /*1ef0*/  MOV R0, 0x400 ;  /* 0x0000040000007802 */ /* 0x000fe20000000f00 */
[----:B------:R-:W2:Y:S03]  /*1f00*/  S2R R54, SR_TID.Y ;  /* 0x0000000000367919 */ /* 0x000ea60000002200 */
[----:B------:R-:W-:Y:S01]  /*1f10*/  IADD3 R0, PT, PT, R0, 0x2400, RZ ;  /* 0x0000240000007810 */ /* 0x000fe20007ffe0ff */
[----:B------:R-:W3:Y:S03]  /*1f20*/  S2R R6, SR_TID.X ;  /* 0x0000000000067919 */ /* 0x000ee60000002100 */
[----:B0-----:R-:W-:-:S05]  /*1f30*/  LEA R29, R29, R0, 0x18 ;  /* 0x000000001d1d7211 */ /* 0x001fca00078ec0ff */
[----:B--2---:R-:W-:-:S04]  /*1f40*/  IMAD R61, R54, 0x408, R29 ;  /* 0x00000408363d7824 */ /* 0x004fc800078e021d */
[----:B-1----:R-:W-:-:S04]  /*1f50*/  IMAD R3, R3, 0x408, R61 ;  /* 0x0000040803037824 */ /* 0x002fc800078e023d */
[----:B------:R-:W-:-:S05]  /*1f60*/  IMAD R3, R28, 0x8, R3 ;  /* 0x000000081c037824 */ /* 0x000fca00078e0203 */
[----:B------:R0:W-:Y:S01]  /*1f70*/  STS.64 [R3], RZ ;  /* 0x000000ff03007388 */ /* 0x0001e20000000a00 */
[----:B---3--:R-:W-:Y:S05]  /*1f80*/  BRA `(.L_x_13) ;  /* 0x00000000003c7947 */ /* 0x008fea0003800000 */
.L_x_12:
[----:B------:R-:W0:Y:S01]  /*1f90*/  S2R R54, SR_TID.Y ;  /* 0x0000000000367919 */ /* 0x000e220000002200 */
[----:B------:R-:W0:Y:S02]  /*1fa0*/  LDC R29, c[0x0][0x364] ;  /* 0x0000d900ff1d7b82 */ /* 0x000e240000000800 */
[----:B0-----:R-:W-:-:S04]  /*1fb0*/  IMAD.IADD R3, R54, 0x1, R29 ;  /* 0x0000000136037824 */ /* 0x001fc800078e021d */
[----:B------:R-:W-:-:S04]  /*1fc0*/  IMAD R3, R3, UR10, R28 ;  /* 0x0000000a03037c24 */ /* 0x000fc8000f8e021c */
[----:B------:R-:W-:-:S06]  /*1fd0*/  IMAD.WIDE R2, R3, 0x8, R14 ;  /* 0x0000000803027825 */ /* 0x000fcc00078e020e */
[----:B------:R-:W2:Y:S01]  /*1fe0*/  LDG.E.64.CONSTANT R2, desc[UR12][R2.64] ;  /* 0x0000000c02027981 */ /* 0x000ea2000c1e9b00 */
[----:B------:R-:W-:Y:S01]  /*1ff0*/  MOV R0, 0x400 ;  /* 0x0000040000007802 */ /* 0x000fe20000000f00 */
[----:B------:R-:W0:Y:S04]  /*2000*/  S2R R31, SR_CgaCtaId ;  /* 0x00000000001f7919 */ /* 0x000e280000008800 */
[----:B------:R-:W-:Y:S01]  /*2010*/  VIADD R0, R0, 0x2400 ;  /* 0x0000240000007836 */ /* 0x000fe20000000000 */
[----:B------:R-:W1:Y:S04]  /*2020*/  S2R R6, SR_TID.X ;  /* 0x0000000000067919 */ /* 0x000e680000002100 */
[----:B0-----:R-:W-:-:S05]  /*2030*/  LEA R31, R31, R0, 0x18 ;  /* 0x000000001f1f7211 */ /* 0x001fca00078ec0ff */
[----:B------:R-:W-:-:S04]  /*2040*/  IMAD R61, R54, 0x408, R31 ;  /* 0x00000408363d7824 */ /* 0x000fc800078e021f */
[----:B------:R-:W-:-:S04]  /*2050*/  IMAD R29, R29, 0x408, R61 ;  /* 0x000004081d1d7824 */ /* 0x000fc800078e023d */
[----:B------:R-:W-:-:S05]  /*2060*/  IMAD R29, R28, 0x8, R29 ;  /* 0x000000081c1d7824 */ /* 0x000fca00078e021d */
[----:B-12---:R2:W-:Y:S02]  /*2070*/  STS.64 [R29], R2 ;  /* 0x000000021d007388 */ /* 0x0065e40000000a00 */
.L_x_13:
[----:B------:R-:W-:Y:S05]  /*2080*/  BSYNC.RECONVERGENT B0 ;  /* 0x0000000000007941 */ /* 0x000fea0003800200 */
.L_x_11:
[----:B------:R-:W1:Y:S01]  /*2090*/  LDC R0, c[0x0][0x364] ;  /* 0x0000d900ff007b82 */ /* 0x000e620000000800 */
[----:B------:R-:W-:-:S07]  /*20a0*/  IMAD.MOV.U32 R55, RZ, RZ, R60 ;  /* 0x000000ffff377224 */ /* 0x000fce00078e003c */
[----:B0-2---:R-:W0:Y:S02]  /*20b0*/  LDC R3, c[0x0][0x360] ;  /* 0x0000d800ff037b82 */ /* 0x005e240000000800 */
[----:B0-----:R-:W-:Y:S02]  /*20c0*/  IADD3 R2, PT, PT, R3, UR5, R6 ;  /* 0x0000000503027c10 */ /* 0x001fe4000fffe006 */
[----:B-1----:R-:W-:Y:S02]  /*20d0*/  IADD3 R3, PT, PT, R54, R0, RZ ;  /* 0x0000000036037210 */ /* 0x002fe40007ffe0ff */
[----:B------:R-:W-:Y:S01]  /*20e0*/  ISETP.GE.U32.AND P0, PT, R2, 0x80, PT ;  /* 0x000000800200780c */ /* 0x000fe20003f06070 */
[----:B------:R-:W-:Y:S01]  /*20f0*/  IMAD R2, R55, 0x80, R2 ;  /* 0x0000008037027824 */ /* 0x000fe200078e0202 */
[----:B------:R-:W-:Y:S02]  /*2100*/  IADD3 R0, PT, PT, R0, UR4, R54 ;  /* 0x0000000400007c10 */ /* 0x000fe4000fffe036 */
[----:B------:R-:W-:-:S04]  /*2110*/  ISETP.LT.U32.AND P0, PT, R3, 0x8, !P0 ;  /* 0x000000080300780c */ /* 0x000fc80004701070 */
[----:B------:R-:W-:-:S04]  /*2120*/  ISETP.LT.AND P0, PT, R0, UR7, P0 ;  /* 0x0000000700007c0c */ /* 0x000fc80008701270 */
[----:B------:R-:W-:-:S13]  /*2130*/  ISETP.LT.AND P0, PT, R2, UR9, P0 ;  /* 0x0000000902007c0c */ /* 0x000fda0008701270 */
[----:B------:R-:W0:Y:S08]  /*2140*/  @!P0 LDC R40, c[0x0][0x364] ;  /* 0x0000d900ff288b82 */ /* 0x000e300000000800 */
[----:B------:R-:W1:Y:S08]  /*2150*/  @!P0 LDC R41, c[0x0][0x360] ;  /* 0x0000d800ff298b82 */ /* 0x000e700000000800 */
[----:B------:R-:W2:Y:S08]  /*2160*/  @P0 LDC R42, c[0x0][0x364] ;  /* 0x0000d900ff2a0b82 */ /* 0x000eb00000000800 */
[----:B------:R-:W3:Y:S08]  /*2170*/  @P0 LDC R43, c[0x0][0x360] ;  /* 0x0000d800ff2b0b82 */ /* 0x000ef00000000800 */
[----:B------:R-:W4:Y:S08]  /*2180*/  LDC R3, c[0x0][0x364] ;  /* 0x0000d900ff037b82 */ /* 0x000f300000000800 */
[----:B------:R-:W5:Y:S01]  /*2190*/  LDC R29, c[0x0][0x360] ;  /* 0x0000d800ff1d7b82 */ /* 0x000f620000000800 */
[--C-:B---3--:R-:W-:Y:S01]  /*21a0*/  @P0 IADD3 R43, PT, PT, R43, UR5, R6.reuse ;  /* 0x000000052b2b0c10 */ /* 0x108fe2000fffe006 */
[----:B----4-:R-:W-:Y:S01]  /*21b0*/  IMAD.IADD R28, R54, 0x1, R3 ;  /* 0x00000001361c7824 */ /* 0x010fe200078e0203 */
[----:B-----5:R-:W-:-:S05]  /*21c0*/  IADD3 R0, PT, PT, R29, UR5, R6 ;  /* 0x000000051d007c10 */ /* 0x020fca000fffe006 */
[----:B------:R-:W-:Y:S01]  /*21d0*/  IMAD.IADD R2, R0, 0x1, R29 ;  /* 0x0000000100027824 */ /* 0x000fe200078e021d */
[----:B------:R-:W-:-:S04]  /*21e0*/  IADD3 R0, PT, PT, R3, UR4, R54 ;  /* 0x0000000403007c10 */ /* 0x000fc8000fffe036 */
[----:B------:R-:W-:Y:S02]  /*21f0*/  ISETP.GE.U32.AND P1, PT, R2, 0x80, PT ;  /* 0x000000800200780c */ /* 0x000fe40003f26070 */
[----:B------:R-:W-:Y:S02]  /*2200*/  LEA R2, R55, R2, 0x7 ;  /* 0x0000000237027211 */ /* 0x000fe400078e38ff */
[----:B------:R-:W-:-:S04]  /*2210*/  ISETP.LT.U32.AND P1, PT, R28, 0x8, !P1 ;  /* 0x000000081c00780c */ /* 0x000fc80004f21070 */
[----:B------:R-:W-:-:S04]  /*2220*/  ISETP.LT.AND P1, PT, R0, UR7, P1 ;  /* 0x0000000700007c0c */ /* 0x000fc80008f21270 */
[----:B------:R-:W-:-:S13]  /*2230*/  ISETP.LT.AND P1, PT, R2, UR9, P1 ;  /* 0x0000000902007c0c */ /* 0x000fda0008f21270 */
[----:B------:R-:W3:Y:S08]  /*2240*/  @!P1 LDC R44, c[0x0][0x364] ;  /* 0x0000d900ff2c9b82 */ /* 0x000ef00000000800 */
[----:B------:R-:W4:Y:S08]  /*2250*/  @!P1 LDC R46, c[0x0][0x360] ;  /* 0x0000d800ff2e9b82 */ /* 0x000f300000000800 */
[----:B------:R-:W5:Y:S08]  /*2260*/  @P1 LDC R47, c[0x0][0x364] ;  /* 0x0000d900ff2f1b82 */ /* 0x000f700000000800 */
[----:B------:R-:W0:Y:S08]  /*2270*/  @P1 LDC R45, c[0x0][0x360] ;  /* 0x0000d800ff2d1b82 */ /* 0x000e300000000800 */
[----:B------:R-:W1:Y:S08]  /*2280*/  LDC R3, c[0x0][0x364] ;  /* 0x0000d900ff037b82 */ /* 0x000e700000000800 */
[----:B------:R-:W2:Y:S01]  /*2290*/  LDC R29, c[0x0][0x360] ;  /* 0x0000d800ff1d7b82 */ /* 0x000ea20000000800 */
[----:B-1----:R-:W-:Y:S01]  /*22a0*/  IMAD.IADD R28, R54, 0x1, R3 ;  /* 0x00000001361c7824 */ /* 0x002fe200078e0203 */
[----:B--2---:R-:W-:-:S04]  /*22b0*/  IADD3 R0, PT, PT, R29, UR5, R6 ;  /* 0x000000051d007c10 */ /* 0x004fc8000fffe006 */
[----:B------:R-:W-:Y:S02]  /*22c0*/  IADD3 R2, PT, PT, R29, R0, R29 ;  /* 0x000000001d027210 */ /* 0x000fe40007ffe01d */
[----:B------:R-:W-:Y:S01]  /*22d0*/  IADD3 R0, PT, PT, R3, UR4, R54 ;  /* 0x0000000403007c10 */ /* 0x000fe2000fffe036 */
[----:B------:R-:W1:Y:S01]  /*22e0*/  @P1 LDC R29, c[0x0][0x3b0] ;  /* 0x0000ec00ff1d1b82 */ /* 0x000e620000000800 */
[----:B------:R-:W-:Y:S01]  /*22f0*/  ISETP.GE.U32.AND P4, PT, R2, 0x80, PT ;  /* 0x000000800200780c */ /* 0x000fe20003f86070 */
[----:B------:R-:W-:-:S03]  /*2300*/  IMAD R2, R55, 0x80, R2 ;  /* 0x0000008037027824 */ /* 0x000fc600078e0202 */
[----:B------:R-:W-:-:S03]  /*2310*/  ISETP.LT.U32.AND P4, PT, R28, 0x8, !P4 ;  /* 0x000000081c00780c */ /* 0x000fc60006781070 */
[----:B------:R-:W2:Y:S01]  /*2320*/  @P0 LDC R28, c[0x0][0x3b0] ;  /* 0x0000ec00ff1c0b82 */ /* 0x000ea20000000800 */
[----:B------:R-:W-:Y:S01]  /*2330*/  ISETP.LT.AND P4, PT, R0, UR7, P4 ;  /* 0x0000000700007c0c */ /* 0x000fe2000a781270 */
[----:B------:R-:W-:-:S03]  /*2340*/  @P0 IMAD.IADD R0, R54, 0x1, R42 ;  /* 0x0000000136000824 */ /* 0x000fc600078e022a */
[----:B------:R-:W-:Y:S02]  /*2350*/  ISETP.LT.AND P4, PT, R2, UR9, P4 ;  /* 0x0000000902007c0c */ /* 0x000fe4000a781270 */
[----:B0-----:R-:W-:-:S05]  /*2360*/  @P1 IADD3 R2, PT, PT, R45, UR5, R6 ;  /* 0x000000052d021c10 */ /* 0x001fca000fffe006 */
[----:B------:R-:W-:Y:S01]  /*2370*/  @P1 IMAD.IADD R45, R2, 0x1, R45 ;  /* 0x00000001022d1824 */ /* 0x000fe200078e022d */
[----:B-----5:R-:W-:-:S05]  /*2380*/  @P1 IADD3 R2, PT, PT, R54, R47, RZ ;  /* 0x0000002f36021210 */ /* 0x020fca0007ffe0ff */
[----:B------:R-:W0:Y:S01]  /*2390*/  @!P4 LDC R48, c[0x0][0x364] ;  /* 0x0000d900ff30cb82 */ /* 0x000e220000000800 */
[----:B-1----:R-:W-:-:S07]  /*23a0*/  @P1 IMAD R29, R2, R29, R45 ;  /* 0x0000001d021d1224 */ /* 0x002fce00078e022d */
[----:B------:R-:W1:Y:S08]  /*23b0*/  @!P4 LDC R51, c[0x0][0x360] ;  /* 0x0000d800ff33cb82 */ /* 0x000e700000000800 */
[----:B------:R-:W5:Y:S08]  /*23c0*/  @P4 LDC R50, c[0x0][0x364] ;  /* 0x0000d900ff324b82 */ /* 0x000f700000000800 */
[----:B------:R-:W3:Y:S08]  /*23d0*/  @P4 LDC R49, c[0x0][0x360] ;  /* 0x0000d800ff314b82 */ /* 0x000ef00000000800 */
[----:B------:R-:W4:Y:S01]  /*23e0*/  @P4 LDC R31, c[0x0][0x3b0] ;  /* 0x0000ec00ff1f4b82 */ /* 0x000f220000000800 */
[----:B---3--:R-:W-:-:S04]  /*23f0*/  @P4 IADD3 R3, PT, PT, R49, UR5, R6 ;  /* 0x0000000531034c10 */ /* 0x008fc8000fffe006 */
[----:B------:R-:W-:Y:S01]  /*2400*/  @P4 IADD3 R49, PT, PT, R49, R3, R49 ;  /* 0x0000000331314210 */ /* 0x000fe20007ffe031 */
[----:B--2---:R-:W-:Y:S02]  /*2410*/  @P0 IMAD R3, R0, R28, R43 ;  /* 0x0000001c00030224 */ /* 0x004fe400078e022b */
[----:B-----5:R-:W-:Y:S02]  /*2420*/  @P4 IMAD.IADD R0, R54, 0x1, R50 ;  /* 0x0000000136004824 */ /* 0x020fe400078e0232 */
[----:B------:R-:W-:-:S04]  /*2430*/  @P0 IMAD.WIDE R2, R3, 0x8, R14 ;  /* 0x0000000803020825 */ /* 0x000fc800078e020e */
[----:B----4-:R-:W-:Y:S02]  /*2440*/  @P4 IMAD R31, R0, R31, R49 ;  /* 0x0000001f001f4224 */ /* 0x010fe400078e0231 */
[--C-:B------:R-:W-:Y:S01]  /*2450*/  @P1 IMAD.WIDE R28, R29, 0x8, R14.reuse ;  /* 0x000000081d1c1825 */ /* 0x100fe200078e020e */
[----:B------:R-:W2:Y:S03]  /*2460*/  @P0 LDG.E.64.CONSTANT R2, desc[UR12][R2.64] ;  /* 0x0000000c02020981 */ /* 0x000ea6000c1e9b00 */
[----:B------:R-:W-:Y:S02]  /*2470*/  @P4 IMAD.WIDE R30, R31, 0x8, R14 ;  /* 0x000000081f1e4825 */ /* 0x000fe400078e020e */
[----:B------:R-:W3:Y:S04]  /*2480*/  @P1 LDG.E.64.CONSTANT R28, desc[UR12][R28.64] ;  /* 0x0000000c1c1c1981 */ /* 0x000ee8000c1e9b00 */
[----:B------:R-:W4:Y:S01]  /*2490*/  @P4 LDG.E.64.CONSTANT R30, desc[UR12][R30.64] ;  /* 0x0000000c1e1e4981 */ /* 0x000f22000c1e9b00 */
[----:B------:R-:W-:Y:S01]  /*24a0*/  @!P0 IADD3 R41, PT, PT, R41, UR5, R6 ;  /* 0x0000000529298c10 */ /* 0x000fe2000fffe006 */
[----:B------:R-:W-:-:S04]  /*24b0*/  @!P0 IMAD R0, R40, 0x408, R61 ;  /* 0x0000040828008824 */ /* 0x000fc800078e023d */
[----:B------:R-:W-:Y:S01]  /*24c0*/  @!P0 IMAD R0, R41, 0x8, R0 ;  /* 0x0000000829008824 */ /* 0x000fe200078e0200 */
[----:B------:R-:W-:Y:S01]  /*24d0*/  @!P1 IADD3 R41, PT, PT, R46, UR5, R6 ;  /* 0x000000052e299c10 */ /* 0x000fe2000fffe006 */
[----:B------:R-:W-:-:S04]  /*24e0*/  @P0 IMAD R40, R42, 0x408, R61 ;  /* 0x000004082a280824 */ /* 0x000fc800078e023d */
[----:B------:R-:W-:Y:S01]  /*24f0*/  @!P1 IMAD.IADD R41, R41, 0x1, R46 ;  /* 0x0000000129299824 */ /* 0x000fe200078e022e */
[----:B-1----:R-:W-:Y:S01]  /*2500*/  @!P4 IADD3 R46, PT, PT, R51, UR5, R6 ;  /* 0x00000005332ecc10 */ /* 0x002fe2000fffe006 */
[----:B------:R-:W-:Y:S02]  /*2510*/  @P0 IMAD R43, R43, 0x8, R40 ;  /* 0x000000082b2b0824 */ /* 0x000fe400078e0228 */
[--C-:B------:R-:W-:Y:S02]  /*2520*/  @!P1 IMAD R40, R44, 0x408, R61.reuse ;  /* 0x000004082c289824 */ /* 0x100fe400078e023d */
[----:B------:R-:W-:Y:S01]  /*2530*/  @P1 IMAD R42, R47, 0x408, R61 ;  /* 0x000004082f2a1824 */ /* 0x000fe200078e023d */
[----:B------:R-:W-:Y:S01]  /*2540*/  @!P4 IADD3 R47, PT, PT, R51, R46, R51 ;  /* 0x0000002e332fc210 */ /* 0x000fe20007ffe033 */
[--C-:B0-----:R-:W-:Y:S01]  /*2550*/  @!P4 IMAD R44, R48, 0x408, R61.reuse ;  /* 0x00000408302cc824 */ /* 0x101fe200078e023d */
[----:B------:R-:W-:Y:S01]  /*2560*/  @!P1 LEA R40, R41, R40, 0x3 ;  /* 0x0000002829289211 */ /* 0x000fe200078e18ff */
[----:B------:R-:W-:-:S02]  /*2570*/  @P4 IMAD R46, R50, 0x408, R61 ;  /* 0x00000408322e4824 */ /* 0x000fc400078e023d */
[----:B------:R-:W-:Y:S01]  /*2580*/  @P1 IMAD R45, R45, 0x8, R42 ;  /* 0x000000082d2d1824 */ /* 0x000fe200078e022a */
[----:B------:R0:W-:Y:S01]  /*2590*/  @!P0 STS.64 [R0], RZ ;  /* 0x000000ff00008388 */ /* 0x0001e20000000a00 */
[----:B------:R-:W-:Y:S02]  /*25a0*/  @!P4 IMAD R44, R47, 0x8, R44 ;  /* 0x000000082f2cc824 */ /* 0x000fe400078e022c */
[----:B------:R-:W-:Y:S01]  /*25b0*/  @P4 IMAD R49, R49, 0x8, R46 ;  /* 0x0000000831314824 */ /* 0x000fe200078e022e */
[----:B------:R-:W1:Y:S02]  /*25c0*/  LDCU UR8, c[0x0][0x360] ;  /* 0x00006c00ff0877ac */ /* 0x000e640008000800 */
[----:B-1----:R-:W-:Y:S01]  /*25d0*/  ULEA UR5, UR8, UR5, 0x2 ;  /* 0x0000000508057291 */ /* 0x002fe2000f8e10ff */
[----:B--2---:R0:W-:Y:S04]  /*25e0*/  @P0 STS.64 [R43], R2 ;  /* 0x000000022b000388 */ /* 0x0041e80000000a00 */
[----:B------:R0:W-:Y:S04]  /*25f0*/  @!P1 STS.64 [R40], RZ ;  /* 0x000000ff28009388 */ /* 0x0001e80000000a00 */
[----:B---3--:R0:W-:Y:S04]  /*2600*/  @P1 STS.64 [R45], R28 ;  /* 0x0000001c2d001388 */ /* 0x0081e80000000a00 */
[----:B------:R0:W-:Y:S04]  /*2610*/  @!P4 STS.64 [R44], RZ ;  /* 0x000000ff2c00c388 */ /* 0x0001e80000000a00 */
[----:B----4-:R0:W-:Y:S01]  /*2620*/  @P4 STS.64 [R49], R30 ;  /* 0x0000001e31004388 */ /* 0x0101e20000000a00 */
[----:B------:R-:W-:Y:S05]  /*2630*/  @P2 BRA `(.L_x_14) ;  /* 0xfffffff400f02947 */ /* 0x000fea000383ffff */
.L_x_10:
[----:B------:R-:W-:Y:S05]  /*2640*/  @!P3 BRA `(.L_x_15) ;  /* 0x000000040058b947 */ /* 0x000fea0003800000 */
[----:B0--3--:R-:W0:Y:S01]  /*2650*/  S2R R41, SR_TID.Y ;  /* 0x0000000000297919 */ /* 0x009e220000002200 */
[----:B--2---:R-:W0:Y:S01]  /*2660*/  LDC R0, c[0x0][0x364] ;  /* 0x0000d900ff007b82 */ /* 0x004e220000000800 */
[----:B------:R-:W2:Y:S01]  /*2670*/  LDCU UR6, c[0x0][0x384] ;  /* 0x00007080ff0677ac */ /* 0x000ea20008000800 */
[----:B-1----:R-:W-:Y:S01]  /*2680*/  VIADD R31, R6, UR5 ;  /* 0x00000005061f7c36 */ /* 0x002fe20008000000 */
[----:B------:R-:W1:Y:S04]  /*2690*/  S2R R30, SR_CTAID.X ;  /* 0x00000000001e7919 */ /* 0x000e680000002500 */
[----:B------:R-:W-:Y:S02]  /*26a0*/  ISETP.GE.U32.AND P0, PT, R31, 0x80, PT ;  /* 0x000000801f00780c */ /* 0x000fe40003f06070 */
[----:B0-----:R-:W-:-:S02]  /*26b0*/  IADD3 R2, PT, PT, R41, R0, RZ ;  /* 0x0000000029027210 */ /* 0x001fc40007ffe0ff */
[----:B------:R-:W-:Y:S02]  /*26c0*/  IADD3 R0, PT, PT, R0, UR4, R41 ;  /* 0x0000000400007c10 */ /* 0x000fe4000fffe029 */
[----:B------:R-:W-:Y:S01]  /*26d0*/  ISETP.LT.U32.AND P0, PT, R2, 0x8, !P0 ;  /* 0x000000080200780c */ /* 0x000fe20004701070 */
[----:B-1----:R-:W-:-:S03]  /*26e0*/  IMAD R2, R30, 0x80, R31 ;  /* 0x000000801e027824 */ /* 0x002fc600078e021f */
[----:B------:R-:W-:-:S04]  /*26f0*/  ISETP.LT.AND P0, PT, R0, UR7, P0 ;  /* 0x0000000700007c0c */ /* 0x000fc80008701270 */
[----:B--2---:R-:W-:-:S13]  /*2700*/  ISETP.LT.AND P0, PT, R2, UR6, P0 ;  /* 0x0000000602007c0c */ /* 0x004fda0008701270 */
[----:B------:R-:W0:Y:S08]  /*2710*/  @!P0 LDC R28, c[0x0][0x364] ;  /* 0x0000d900ff1c8b82 */ /* 0x000e300000000800 */
[----:B------:R-:W1:Y:S08]  /*2720*/  @P0 LDC R29, c[0x0][0x364] ;  /* 0x0000d900ff1d0b82 */ /* 0x000e700000000800 */
[----:B------:R-:W2:Y:S01]  /*2730*/  @P0 LDC R3, c[0x0][0x3b0] ;  /* 0x0000ec00ff030b82 */ /* 0x000ea20000000800 */
[----:B-1----:R-:W-:-:S04]  /*2740*/  @P0 IMAD.IADD R0, R41, 0x1, R29 ;  /* 0x0000000129000824 */ /* 0x002fc800078e021d */
[----:B--2---:R-:W-:-:S04]  /*2750*/  @P0 IMAD R3, R0, R3, R31 ;  /* 0x0000000300030224 */ /* 0x004fc800078e021f */
[----:B------:R-:W-:-:S06]  /*2760*/  @P0 IMAD.WIDE R2, R3, 0x8, R14 ;  /* 0x0000000803020825 */ /* 0x000fcc00078e020e */
[----:B------:R-:W2:Y:S01]  /*2770*/  @P0 LDG.E.64.CONSTANT R2, desc[UR12][R2.64] ;  /* 0x0000000c02020981 */ /* 0x000ea2000c1e9b00 */
[----:B------:R-:W-:Y:S01]  /*2780*/  MOV R0, 0x400 ;  /* 0x0000040000007802 */ /* 0x000fe20000000f00 */
[----:B------:R-:W1:Y:S04]  /*2790*/  S2R R43, SR_CgaCtaId ;  /* 0x00000000002b7919 */ /* 0x000e680000008800 */
[----:B------:R-:W-:-:S05]  /*27a0*/  VIADD R0, R0, 0x2400 ;  /* 0x0000240000007836 */ /* 0x000fca0000000000 */
[----:B-1----:R-:W-:-:S05]  /*27b0*/  LEA R0, R43, R0, 0x18 ;  /* 0x000000002b007211 */ /* 0x002fca00078ec0ff */
[----:B------:R-:W-:-:S04]  /*27c0*/  IMAD R43, R41, 0x408, R0 ;  /* 0x00000408292b7824 */ /* 0x000fc800078e0200 */
[--C-:B0-----:R-:W-:Y:S02]  /*27d0*/  @!P0 IMAD R0, R28, 0x408, R43.reuse ;  /* 0x000004081c008824 */ /* 0x101fe400078e022b */
[----:B------:R-:W-:Y:S02]  /*27e0*/  @P0 IMAD R28, R29, 0x408, R43 ;  /* 0x000004081d1c0824 */ /* 0x000fe400078e022b */
[----:B------:R-:W-:-:S03]  /*27f0*/  @!P0 IMAD R0, R31, 0x8, R0 ;  /* 0x000000081f008824 */ /* 0x000fc600078e0200 */
[----:B------:R-:W-:Y:S02]  /*2800*/  @P0 LEA R29, R31, R28, 0x3 ;  /* 0x0000001c1f1d0211 */ /* 0x000fe400078e18ff */
[----:B------:R4:W-:Y:S04]  /*2810*/  @!P0 STS.64 [R0], RZ ;  /* 0x000000ff00008388 */ /* 0x0009e80000000a00 */
[----:B--2---:R4:W-:Y:S01]  /*2820*/  @P0 STS.64 [R29], R2 ;  /* 0x000000021d000388 */ /* 0x0049e20000000a00 */
[----:B------:R-:W-:-:S13]  /*2830*/  ISETP.NE.AND P0, PT, R5, 0x1, PT ;  /* 0x000000010500780c */ /* 0x000fda0003f05270 */
[----:B----4-:R-:W-:Y:S05]  /*2840*/  @!P0 BRA `(.L_x_15) ;  /* 0x0000000000d88947 */ /* 0x010fea0003800000 */
[----:B------:R-:W0:Y:S01]  /*2850*/  LDC R0, c[0x0][0x364] ;  /* 0x0000d900ff007b82 */ /* 0x000e220000000800 */
[----:B------:R-:W1:Y:S01]  /*2860*/  LDCU UR5, c[0x0][0x360] ;  /* 0x00006c00ff0577ac */ /* 0x000e620008000800 */
[----:B------:R-:W-:Y:S01]  /*2870*/  BSSY.RECONVERGENT B0, `(.L_x_16) ;  /* 0x0000018000007945 */ /* 0x000fe20003800200 */
[----:B------:R-:W-:Y:S01]  /*2880*/  ISETP.NE.AND P1, PT, R5, 0x2, PT ;  /* 0x000000020500780c */ /* 0x000fe20003f25270 */
[----:B-1----:R-:W-:-:S04]  /*2890*/  VIADD R31, R31, UR5 ;  /* 0x000000051f1f7c36 */ /* 0x002fc80008000000 */
[----:B------:R-:W-:Y:S01]  /*28a0*/  IMAD R30, R30, 0x80, R31 ;  /* 0x000000801e1e7824 */ /* 0x000fe200078e021f */
[----:B------:R-:W-:Y:S01]  /*28b0*/  ISETP.GE.U32.AND P0, PT, R31, 0x80, PT ;  /* 0x000000801f00780c */ /* 0x000fe20003f06070 */
[----:B0-----:R-:W-:Y:S01]  /*28c0*/  IMAD.IADD R2, R41, 0x1, R0 ;  /* 0x0000000129027824 */ /* 0x001fe200078e0200 */
[----:B------:R-:W-:-:S04]  /*28d0*/  IADD3 R0, PT, PT, R0, UR4, R41 ;  /* 0x0000000400007c10 */ /* 0x000fc8000fffe029 */
[----:B------:R-:W-:-:S04]  /*28e0*/  ISETP.LT.U32.AND P0, PT, R2, 0x8, !P0 ;  /* 0x000000080200780c */ /* 0x000fc80004701070 */
[----:B------:R-:W-:-:S04]  /*28f0*/  ISETP.LT.AND P0, PT, R0, UR7, P0 ;  /* 0x0000000700007c0c */ /* 0x000fc80008701270 */
[----:B------:R-:W-:-:S13]  /*2900*/  ISETP.LT.AND P0, PT, R30, UR6, P0 ;  /* 0x000000061e007c0c */ /* 0x000fda0008701270 */
[----:B------:R-:W0:Y:S02]  /*2910*/  @!P0 LDC R0, c[0x0][0x364] ;  /* 0x0000d900ff008b82 */ /* 0x000e240000000800 */
[----:B0-----:R-:W-:-:S05]  /*2920*/  @!P0 IMAD R0, R0, 0x408, R43 ;  /* 0x0000040800008824 */ /* 0x001fca00078e022b */
[----:B------:R-:W-:-:S05]  /*2930*/  @!P0 LEA R0, R31, R0, 0x3 ;  /* 0x000000001f008211 */ /* 0x000fca00078e18ff */
[----:B------:R0:W-:Y:S01]  /*2940*/  @!P0 STS.64 [R0], RZ ;  /* 0x000000ff00008388 */ /* 0x0001e20000000a00 */
[----:B------:R-:W-:Y:S05]  /*2950*/  @!P0 BRA `(.L_x_17) ;  /* 0x0000000000248947 */ /* 0x000fea0003800000 */
[----:B------:R-:W0:Y:S01]  /*2960*/  LDC R28, c[0x0][0x364] ;  /* 0x0000d900ff1c7b82 */ /* 0x000e220000000800 */
[----:B------:R-:W1:Y:S01]  /*2970*/  LDCU UR5, c[0x0][0x3b0] ;  /* 0x00007600ff0577ac */ /* 0x000e620008000800 */
[----:B0-----:R-:W-:-:S04]  /*2980*/  IMAD.IADD R0, R41, 0x1, R28 ;  /* 0x0000000129007824 */ /* 0x001fc800078e021c */
[----:B-1----:R-:W-:-:S04]  /*2990*/  IMAD R3, R0, UR5, R31 ;  /* 0x0000000500037c24 */ /* 0x002fc8000f8e021f */
[----:B------:R-:W-:-:S06]  /*29a0*/  IMAD.WIDE R2, R3, 0x8, R14 ;  /* 0x0000000803027825 */ /* 0x000fcc00078e020e */
[----:B------:R-:W2:Y:S01]  /*29b0*/  LDG.E.64.CONSTANT R2, desc[UR12][R2.64] ;  /* 0x0000000c02027981 */ /* 0x000ea2000c1e9b00 */
[----:B------:R-:W-:-:S04]  /*29c0*/  IMAD R0, R28, 0x408, R43 ;  /* 0x000004081c007824 */ /* 0x000fc800078e022b */
[----:B------:R-:W-:-:S05]  /*29d0*/  IMAD R29, R31, 0x8, R0 ;  /* 0x000000081f1d7824 */ /* 0x000fca00078e0200 */
[----:B--2---:R1:W-:Y:S02]  /*29e0*/  STS.64 [R29], R2 ;  /* 0x000000021d007388 */ /* 0x0043e40000000a00 */
.L_x_17:
[----:B------:R-:W-:Y:S05]  /*29f0*/  BSYNC.RECONVERGENT B0 ;  /* 0x0000000000007941 */ /* 0x000fea0003800200 */
.L_x_16:
[----:B------:R-:W-:Y:S05]  /*2a00*/  @!P1 BRA `(.L_x_15) ;  /* 0x0000000000689947 */ /* 0x000fea0003800000 */
[----:B0-----:R-:W0:Y:S01]  /*2a10*/  LDC R0, c[0x0][0x364] ;  /* 0x0000d900ff007b82 */ /* 0x001e220000000800 */
[----:B------:R-:W1:Y:S01]  /*2a20*/  LDCU UR5, c[0x0][0x360] ;  /* 0x00006c00ff0577ac */ /* 0x000e620008000800 */
[----:B------:R-:W-:Y:S01]  /*2a30*/  BSSY.RECONVERGENT B0, `(.L_x_15) ;  /* 0x0000017000007945 */ /* 0x000fe20003800200 */
[----:B-1----:R-:W-:Y:S01]  /*2a40*/  VIADD R29, R31, UR5 ;  /* 0x000000051f1d7c36 */ /* 0x002fe20008000000 */
[----:B0-----:R-:W-:-:S04]  /*2a50*/  IADD3 R2, PT, PT, R41, R0, RZ ;  /* 0x0000000029027210 */ /* 0x001fc80007ffe0ff */
[----:B------:R-:W-:Y:S02]  /*2a60*/  ISETP.GE.U32.AND P0, PT, R29, 0x80, PT ;  /* 0x000000801d00780c */ /* 0x000fe40003f06070 */
[----:B------:R-:W-:Y:S02]  /*2a70*/  IADD3 R0, PT, PT, R0, UR4, R41 ;  /* 0x0000000400007c10 */ /* 0x000fe4000fffe029 */
[----:B------:R-:W-:Y:S01]  /*2a80*/  ISETP.LT.U32.AND P0, PT, R2, 0x8, !P0 ;  /* 0x000000080200780c */ /* 0x000fe20004701070 */
[----:B------:R-:W-:-:S03]  /*2a90*/  VIADD R2, R30, UR5 ;  /* 0x000000051e027c36 */ /* 0x000fc60008000000 */
[----:B------:R-:W-:-:S04]  /*2aa0*/  ISETP.LT.AND P0, PT, R0, UR7, P0 ;  /* 0x0000000700007c0c */ /* 0x000fc80008701270 */
[----:B------:R-:W-:-:S13]  /*2ab0*/  ISETP.LT.AND P0, PT, R2, UR6, P0 ;  /* 0x0000000602007c0c */ /* 0x000fda0008701270 */
[----:B------:R-:W0:Y:S02]  /*2ac0*/  @!P0 LDC R0, c[0x0][0x364] ;  /* 0x0000d900ff008b82 */ /* 0x000e240000000800 */
[----:B0-----:R-:W-:-:S04]  /*2ad0*/  @!P0 IMAD R0, R0, 0x408, R43 ;  /* 0x0000040800008824 */ /* 0x001fc800078e022b */
[----:B------:R-:W-:-:S05]  /*2ae0*/  @!P0 IMAD R0, R29, 0x8, R0 ;  /* 0x000000081d008824 */ /* 0x000fca00078e0200 */
        /* <DEDUP_REMOVED lines=8> */
[----:B------:R-:W-:-:S05]  /*2b70*/  IMAD R0, R28, 0x408, R43 ;  /* 0x000004081c007824 */ /* 0x000fca00078e022b */
[----:B------:R-:W-:-:S05]  /*2b80*/  LEA R29, R29, R0, 0x3 ;  /* 0x000000001d1d7211 */ /* 0x000fca00078e18ff */
[----:B--2---:R1:W-:Y:S02]  /*2b90*/  STS.64 [R29], R2 ;  /* 0x000000021d007388 */ /* 0x0043e40000000a00 */
.L_x_18:
[----:B------:R-:W-:Y:S05]  /*2ba0*/  BSYNC.RECONVERGENT B0 ;  /* 0x0000000000007941 */ /* 0x000fea0003800200 */
.L_x_15:
[----:B------:R-:W4:Y:S02]  /*2bb0*/  LDCU UR5, c[0x0][0x364] ;  /* 0x00006c80ff0577ac */ /* 0x000f240008000800 */
[----:B----4-:R-:W-:-:S09]  /*2bc0*/  UISETP.GT.U32.AND UP0, UPT, UR5, 0x3, UPT ;  /* 0x000000030500788c */ /* 0x010fd2000bf04070 */
[----:B------:R-:W-:Y:S05]  /*2bd0*/  BRA.U UP0, `(.L_x_9) ;  /* 0x0000007900547547 */ /* 0x000fea000b800000 */
[----:B------:R-:W4:Y:S02]  /*2be0*/  LDCU UR5, c[0x0][0x360] ;  /* 0x00006c00ff0577ac */ /* 0x000f240008000800 */
[----:B----4-:R-:W-:-:S03]  /*2bf0*/  UISETP.GT.U32.AND UP0, UPT, UR5, 0x2a, UPT ;  /* 0x0000002a0500788c */ /* 0x010fc6000bf04070 */
[----:B------:R-:W-:-:S06]  /*2c00*/  UMOV UR5, URZ ;  /* 0x000000ff00057c82 */ /* 0x000fcc0008000000 */
[----:B------:R-:W-:Y:S05]  /*2c10*/  BRA.U UP0, `(.L_x_19) ;  /* 0x0000000900647547 */ /* 0x000fea000b800000 */
[----:B0-----:R-:W0:Y:S01]  /*2c20*/  S2R R50, SR_TID.Y ;  /* 0x0000000000327919 */ /* 0x001e220000002200 */
[----:B------:R-:W4:Y:S01]  /*2c30*/  S2UR UR5, SR_CTAID.X ;  /* 0x00000000000579c3 */ /* 0x000f220000002500 */
[----:B------:R-:W0:Y:S01]  /*2c40*/  LDCU UR10, c[0x0][0x3b0] ;  /* 0x00007600ff0a77ac */ /* 0x000e220008000800 */
[----:B------:R-:W1:Y:S01]  /*2c50*/  S2R R54, SR_CTAID.X ;  /* 0x0000000000367919 */ /* 0x000e620000002500 */
[----:B------:R-:W0:Y:S01]  /*2c60*/  LDCU UR9, c[0x0][0x384] ;  /* 0x00007080ff0977ac */ /* 0x000e220008000800 */
[----:B------:R-:W0:Y:S01]  /*2c70*/  LDCU UR7, c[0x0][0x388] ;  /* 0x00007100ff0777ac */ /* 0x000e220008000800 */
[----:B------:R-:W-:Y:S01]  /*2c80*/  UMOV UR6, URZ ;  /* 0x000000ff00067c82 */ /* 0x000fe20008000000 */
[----:B----4-:R-:W-:Y:S01]  /*2c90*/  IMAD.U32 R101, RZ, RZ, UR5 ;  /* 0x00000005ff657e24 */ /* 0x010fe2000f8e00ff */
[----:B------:R-:W-:Y:S01]  /*2ca0*/  UMOV UR5, URZ ;  /* 0x000000ff00057c82 */ /* 0x000fe20008000000 */
[----:B0-----:R-:W-:-:S07]  /*2cb0*/  VIADD R99, R50, UR4 ;  /* 0x0000000432637c36 */ /* 0x001fce0008000000 */
.L_x_23:
[----:B01-3--:R-:W2:Y:S01]  /*2cc0*/  LDC R2, c[0x0][0x364] ;  /* 0x0000d900ff027b82 */ /* 0x00bea20000000800 */
[----:B------:R-:W-:Y:S01]  /*2cd0*/  VIADD R28, R6, UR5 ;  /* 0x00000005061c7c36 */ /* 0x000fe20008000000 */
[----:B------:R-:W-:Y:S01]  /*2ce0*/  UIADD3 UR6, UPT, UPT, UR6, 0x4, URZ ;  /* 0x0000000406067890 */ /* 0x000fe2000fffe0ff */
[----:B------:R-:W-:Y:S03]  /*2cf0*/  BSSY.RECONVERGENT B0, `(.L_x_20) ;  /* 0x0000027000007945 */ /* 0x000fe60003800200 */
[----:B------:R-:W-:Y:S02]  /*2d00*/  ISETP.GE.U32.AND P0, PT, R28, 0x80, PT ;  /* 0x000000801c00780c */ /* 0x000fe40003f06070 */
[----:B------:R-:W-:Y:S02]  /*2d10*/  LEA R3, R101, R28, 0x7 ;  /* 0x0000001c65037211 */ /* 0x000fe400078e38ff */
[----:B------:R-:W-:-:S02]  /*2d20*/  ISETP.NE.AND P2, PT, R4, UR6, PT ;  /* 0x0000000604007c0c */ /* 0x000fc4000bf45270 */
[----:B------:R-:W-:Y:S02]  /*2d30*/  ISETP.LT.AND P1, PT, R3, UR9, PT ;  /* 0x0000000903007c0c */ /* 0x000fe4000bf21270 */
[----:B--2---:R-:W-:-:S04]  /*2d40*/  IADD3 R0, PT, PT, R2, R2, R50 ;  /* 0x0000000202007210 */ /* 0x004fc80007ffe032 */
[----:B------:R-:W-:Y:S02]  /*2d50*/  ISETP.LT.U32.AND P0, PT, R0, 0x8, !P0 ;  /* 0x000000080000780c */ /* 0x000fe40004701070 */
[----:B------:R-:W-:-:S04]  /*2d60*/  IADD3 R0, PT, PT, R2, R99, R2 ;  /* 0x0000006302007210 */ /* 0x000fc80007ffe002 */
[----:B------:R-:W-:-:S13]  /*2d70*/  ISETP.LT.AND P0, PT, R0, UR7, P0 ;  /* 0x0000000700007c0c */ /* 0x000fda0008701270 */
[----:B------:R-:W-:Y:S05]  /*2d80*/  @P0 BRA P1, `(.L_x_21) ;  /* 0x0000000000340947 */ /* 0x000fea0000800000 */
[----:B------:R-:W0:Y:S01]  /*2d90*/  S2R R29, SR_CgaCtaId ;  /* 0x00000000001d7919 */ /* 0x000e220000008800 */
[----:B------:R-:W1:Y:S01]  /*2da0*/  LDC R3, c[0x0][0x364] ;  /* 0x0000d900ff037b82 */ /* 0x000e620000000800 */
[----:B------:R-:W-:Y:S01]  /*2db0*/  MOV R0, 0x400 ;  /* 0x0000040000007802 */ /* 0x000fe20000000f00 */
[----:B------:R-:W2:Y:S04]  /*2dc0*/  S2R R50, SR_TID.Y ;  /* 0x0000000000327919 */ /* 0x000ea80000002200 */
[----:B------:R-:W-:Y:S01]  /*2dd0*/  VIADD R0, R0, 0x2400 ;  /* 0x0000240000007836 */ /* 0x000fe20000000000 */
[----:B------:R-:W3:Y:S04]  /*2de0*/  S2R R6, SR_TID.X ;  /* 0x0000000000067919 */ /* 0x000ee80000002100 */
[----:B0-----:R-:W-:-:S05]  /*2df0*/  LEA R29, R29, R0, 0x18 ;  /* 0x000000001d1d7211 */ /* 0x001fca00078ec0ff */
[----:B--2---:R-:W-:-:S04]  /*2e00*/  IMAD R48, R50, 0x408, R29 ;  /* 0x0000040832307824 */ /* 0x004fc800078e021d */
[----:B-1----:R-:W-:-:S04]  /*2e10*/  IMAD R0, R3, 0x408, R48 ;  /* 0x0000040803007824 */ /* 0x002fc800078e0230 */
[----:B------:R-:W-:-:S04]  /*2e20*/  IMAD R3, R3, 0x408, R0 ;  /* 0x0000040803037824 */ /* 0x000fc800078e0200 */
[----:B------:R-:W-:-:S05]  /*2e30*/  IMAD R3, R28, 0x8, R3 ;  /* 0x000000081c037824 */ /* 0x000fca00078e0203 */
[----:B------:R0:W-:Y:S01]  /*2e40*/  STS.64 [R3], RZ ;  /* 0x000000ff03007388 */ /* 0x0001e20000000a00 */
[----:B---3--:R-:W-:Y:S05]  /*2e50*/  BRA `(.L_x_22) ;  /* 0x0000000000407947 */ /* 0x008fea0003800000 */
.L_x_21:
[----:B------:R-:W0:Y:S01]  /*2e60*/  S2R R50, SR_TID.Y ;  /* 0x0000000000327919 */ /* 0x000e220000002200 */
[----:B------:R-:W0:Y:S02]  /*2e70*/  LDC R29, c[0x0][0x364] ;  /* 0x0000d900ff1d7b82 */ /* 0x000e240000000800 */
[----:B0-----:R-:W-:-:S05]  /*2e80*/  IADD3 R3, PT, PT, R29, R29, R50 ;  /* 0x0000001d1d037210 */ /* 0x001fca0007ffe032 */
        /* <DEDUP_REMOVED lines=11> */
[----:B------:R-:W-:-:S05]  /*2f40*/  LEA R29, R28, R29, 0x3 ;  /* 0x0000001d1c1d7211 */ /* 0x000fca00078e18ff */
[----:B-12---:R2:W-:Y:S02]  /*2f50*/  STS.64 [R29], R2 ;  /* 0x000000021d007388 */ /* 0x0065e40000000a00 */
.L_x_22:
[----:B------:R-:W-:Y:S05]  /*2f60*/  BSYNC.RECONVERGENT B0 ;  /* 0x0000000000007941 */ /* 0x000fea0003800200 */
.L_x_20:
[----:B0-2---:R-:W0:Y:S01]  /*2f70*/  LDC R3, c[0x0][0x364] ;  /* 0x0000d900ff037b82 */ /* 0x005e220000000800 */
[----:B------:R-:W-:-:S07]  /*2f80*/  IMAD.MOV.U32 R101, RZ, RZ, R54 ;  /* 0x000000ffff657224 */ /* 0x000fce00078e0036 */
[----:B------:R-:W1:Y:S01]  /*2f90*/  LDC R29, c[0x0][0x360] ;  /* 0x0000d800ff1d7b82 */ /* 0x000e620000000800 */
[C-C-:B0-----:R-:W-:Y:S02]  /*2fa0*/  IADD3 R0, PT, PT, R3.reuse, UR4, R50.reuse ;  /* 0x0000000403007c10 */ /* 0x141fe4000fffe032 */
[----:B------:R-:W-:-:S03]  /*2fb0*/  IADD3 R28, PT, PT, R3, R3, R50 ;  /* 0x00000003031c7210 */ /* 0x000fc60007ffe032 */
[----:B------:R-:W-:Y:S01]  /*2fc0*/  IMAD.IADD R0, R0, 0x1, R3 ;  /* 0x0000000100007824 */ /* 0x000fe200078e0203 */
[----:B-1----:R-:W-:-:S04]  /*2fd0*/  IADD3 R2, PT, PT, R29, UR5, R6 ;  /* 0x000000051d027c10 */ /* 0x002fc8000fffe006 */
[----:B------:R-:W-:Y:S01]  /*2fe0*/  ISETP.GE.U32.AND P0, PT, R2, 0x80, PT ;  /* 0x000000800200780c */ /* 0x000fe20003f06070 */
[----:B------:R-:W-:-:S03]  /*2ff0*/  IMAD R2, R101, 0x80, R2 ;  /* 0x0000008065027824 */ /* 0x000fc600078e0202 */
        /* <DEDUP_REMOVED lines=9> */
[----:B---3--:R-:W-:-:S02]  /*3090*/  @P0 IADD3 R43, PT, PT, R43, UR5, R6 ;  /* 0x000000052b2b0c10 */ /* 0x008fc4000fffe006 */
[----:B----4-:R-:W-:Y:S02]  /*30a0*/  IADD3 R28, PT, PT, R3, R3, R50 ;  /* 0x00000003031c7210 */ /* 0x010fe40007ffe032 */
[----:B-----5:R-:W-:-:S04]  /*30b0*/  IADD3 R0, PT, PT, R29, UR5, R6 ;  /* 0x000000051d007c10 */ /* 0x020fc8000fffe006 */
[----:B------:R-:W-:Y:S02]  /*30c0*/  IADD3 R2, PT, PT, R0, R29, RZ ;  /* 0x0000001d00027210 */ /* 0x000fe40007ffe0ff */
[----:B------:R-:W-:Y:S02]  /*30d0*/  IADD3 R0, PT, PT, R3, UR4, R50 ;  /* 0x0000000403007c10 */ /* 0x000fe4000fffe032 */
[----:B------:R-:W-:Y:S01]  /*30e0*/  ISETP.GE.U32.AND P1, PT, R2, 0x80, PT ;  /* 0x000000800200780c */ /* 0x000fe20003f26070 */
[----:B------:R-:W-:Y:S02]  /*30f0*/  IMAD R2, R101, 0x80, R2 ;  /* 0x0000008065027824 */ /* 0x000fe400078e0202 */
[----:B------:R-:W-:Y:S01]  /*3100*/  IMAD.IADD R0, R0, 0x1, R3 ;  /* 0x0000000100007824 */ /* 0x000fe200078e0203 */
        /* <DEDUP_REMOVED lines=9> */
[----:B-1----:R-:W-:-:S02]  /*31a0*/  IADD3 R28, PT, PT, R3, R3, R50 ;  /* 0x00000003031c7210 */ /* 0x002fc40007ffe032 */
[----:B--2---:R-:W-:-:S04]  /*31b0*/  IADD3 R0, PT, PT, R29, UR5, R6 ;  /* 0x000000051d007c10 */ /* 0x004fc8000fffe006 */
[----:B------:R-:W-:Y:S02]  /*31c0*/  IADD3 R2, PT, PT, R29, R0, R29 ;  /* 0x000000001d027210 */ /* 0x000fe40007ffe01d */
[----:B------:R-:W-:Y:S01]  /*31d0*/  IADD3 R0, PT, PT, R3, UR4, R50 ;  /* 0x0000000403007c10 */ /* 0x000fe2000fffe032 */
[----:B------:R-:W1:Y:S01]  /*31e0*/  @P1 LDC R29, c[0x0][0x3b0] ;  /* 0x0000ec00ff1d1b82 */ /* 0x000e620000000800 */
[----:B------:R-:W-:Y:S02]  /*31f0*/  ISETP.GE.U32.AND P4, PT, R2, 0x80, PT ;  /* 0x000000800200780c */ /* 0x000fe40003f86070 */
[----:B------:R-:W-:Y:S01]  /*3200*/  LEA R2, R101, R2, 0x7 ;  /* 0x0000000265027211 */ /* 0x000fe200078e38ff */
[----:B------:R-:W-:Y:S01]  /*3210*/  IMAD.IADD R0, R0, 0x1, R3 ;  /* 0x0000000100007824 */ /* 0x000fe200078e0203 */
[----:B------:R-:W-:-:S03]  /*3220*/  ISETP.LT.U32.AND P4, PT, R28, 0x8, !P4 ;  /* 0x000000081c00780c */ /* 0x000fc60006781070 */
[----:B------:R-:W2:Y:S01]  /*3230*/  @P0 LDC R28, c[0x0][0x3b0] ;  /* 0x0000ec00ff1c0b82 */ /* 0x000ea20000000800 */
[----:B------:R-:W-:Y:S02]  /*3240*/  ISETP.LT.AND P4, PT, R0, UR7, P4 ;  /* 0x0000000700007c0c */ /* 0x000fe4000a781270 */
[----:B------:R-:W-:Y:S02]  /*3250*/  @P0 IADD3 R0, PT, PT, R51, R51, R50 ;  /* 0x0000003333000210 */ /* 0x000fe40007ffe032 */
[----:B------:R-:W-:Y:S02]  /*3260*/  ISETP.LT.AND P4, PT, R2, UR9, P4 ;  /* 0x0000000902007c0c */ /* 0x000fe4000a781270 */
[----:B0-----:R-:W-:-:S05]  /*3270*/  @P1 IADD3 R2, PT, PT, R45, UR5, R6 ;  /* 0x000000052d021c10 */ /* 0x001fca000fffe006 */
[----:B------:R-:W-:Y:S01]  /*3280*/  @P1 IMAD.IADD R45, R2, 0x1, R45 ;  /* 0x00000001022d1824 */ /* 0x000fe200078e022d */
[----:B-----5:R-:W-:-:S05]  /*3290*/  @P1 IADD3 R2, PT, PT, R61, R61, R50 ;  /* 0x0000003d3d021210 */ /* 0x020fca0007ffe032 */
        /* <DEDUP_REMOVED lines=8> */
[----:B--2---:R-:W-:Y:S01]  /*3320*/  @P0 IMAD R3, R0, R28, R43 ;  /* 0x0000001c00030224 */ /* 0x004fe200078e022b */
[----:B-----5:R-:W-:Y:S01]  /*3330*/  @P4 IADD3 R0, PT, PT, R97, R97, R50 ;  /* 0x0000006161004210 */ /* 0x020fe20007ffe032 */
[----:B------:R-:W-:-:S04]  /*3340*/  @P1 IMAD.WIDE R28, R29, 0x8, R14 ;  /* 0x000000081d1c1825 */ /* 0x000fc800078e020e */
[----:B------:R-:W-:Y:S02]  /*3350*/  @P0 IMAD.WIDE R2, R3, 0x8, R14 ;  /* 0x0000000803020825 */ /* 0x000fe400078e020e */
[----:B------:R-:W2:Y:S02]  /*3360*/  @P1 LDG.E.64.CONSTANT R28, desc[UR12][R28.64] ;  /* 0x0000000c1c1c1981 */ /* 0x000ea4000c1e9b00 */
[----:B----4-:R-:W-:Y:S02]  /*3370*/  @P4 IMAD R31, R0, R31, R49 ;  /* 0x0000001f001f4224 */ /* 0x010fe400078e0231 */
[----:B------:R-:W3:Y:S02]  /*3380*/  @P0 LDG.E.64.CONSTANT R2, desc[UR12][R2.64] ;  /* 0x0000000c02020981 */ /* 0x000ee4000c1e9b00 */
[----:B------:R-:W-:-:S06]  /*3390*/  @P4 IMAD.WIDE R30, R31, 0x8, R14 ;  /* 0x000000081f1e4825 */ /* 0x000fcc00078e020e */
[----:B------:R-:W4:Y:S01]  /*33a0*/  @P4 LDG.E.64.CONSTANT R30, desc[UR12][R30.64] ;  /* 0x0000000c1e1e4981 */ /* 0x000f22000c1e9b00 */
[----:B------:R-:W-:-:S04]  /*33b0*/  @!P0 IMAD R0, R41, 0x408, R48 ;  /* 0x0000040829008824 */ /* 0x000fc800078e0230 */
[----:B------:R-:W-:Y:S01]  /*33c0*/  @!P0 IMAD R0, R41, 0x408, R0 ;  /* 0x0000040829008824 */ /* 0x000fe200078e0200 */
[----:B------:R-:W-:Y:S01]  /*33d0*/  @!P0 IADD3 R41, PT, PT, R47, UR5, R6 ;  /* 0x000000052f298c10 */ /* 0x000fe2000fffe006 */
[----:B------:R-:W-:-:S04]  /*33e0*/  @P0 IMAD R40, R51, 0x408, R48 ;  /* 0x0000040833280824 */ /* 0x000fc800078e0230 */
[----:B------:R-:W-:Y:S02]  /*33f0*/  @!P0 IMAD R0, R41, 0x8, R0 ;  /* 0x0000000829008824 */ /* 0x000fe400078e0200 */
[----:B------:R-:W-:Y:S02]  /*3400*/  @P0 IMAD R40, R51, 0x408, R40 ;  /* 0x0000040833280824 */ /* 0x000fe400078e0228 */
[C---:B------:R-:W-:Y:S01]  /*3410*/  @!P1 IMAD R41, R44.reuse, 0x408, R48 ;  /* 0x000004082c299824 */ /* 0x040fe200078e0230 */
[----:B------:R-:W-:Y:S01]  /*3420*/  @!P1 IADD3 R42, PT, PT, R55, UR5, R6 ;  /* 0x00000005372a9c10 */ /* 0x000fe2000fffe006 */
[----:B------:R-:W-:Y:S01]  /*3430*/  @P0 IMAD R43, R43, 0x8, R40 ;  /* 0x000000082b2b0824 */ /* 0x000fe200078e0228 */
[----:B-1----:R-:W-:Y:S01]  /*3440*/  @!P4 IADD3 R46, PT, PT, R71, UR5, R6 ;  /* 0x00000005472ecc10 */ /* 0x002fe2000fffe006 */
[----:B------:R-:W-:Y:S02]  /*3450*/  @!P1 IMAD R41, R44, 0x408, R41 ;  /* 0x000004082c299824 */ /* 0x000fe400078e0229 */
[----:B------:R-:W-:-:S02]  /*3460*/  @P1 IMAD R40, R61, 0x408, R48 ;  /* 0x000004083d281824 */ /* 0x000fc400078e0230 */
[--C-:B0-----:R-:W-:Y:S01]  /*3470*/  @!P4 IMAD R44, R63, 0x408, R48.reuse ;  /* 0x000004083f2cc824 */ /* 0x101fe200078e0230 */
[----:B------:R-:W-:Y:S01]  /*3480*/  @!P1 IADD3 R42, PT, PT, R42, R55, RZ ;  /* 0x000000372a2a9210 */ /* 0x000fe20007ffe0ff */
[----:B------:R-:W-:Y:S01]  /*3490*/  @P4 IMAD R48, R97, 0x408, R48 ;  /* 0x0000040861304824 */ /* 0x000fe200078e0230 */
[----:B------:R-:W-:Y:S01]  /*34a0*/  @!P4 IADD3 R47, PT, PT, R71, R46, R71 ;  /* 0x0000002e472fc210 */ /* 0x000fe20007ffe047 */
[----:B------:R-:W-:Y:S02]  /*34b0*/  @P1 IMAD R40, R61, 0x408, R40 ;  /* 0x000004083d281824 */ /* 0x000fe400078e0228 */
[----:B------:R-:W-:Y:S02]  /*34c0*/  @!P4 IMAD R44, R63, 0x408, R44 ;  /* 0x000004083f2cc824 */ /* 0x000fe400078e022c */
[----:B------:R-:W-:Y:S02]  /*34d0*/  @P4 IMAD R48, R97, 0x408, R48 ;  /* 0x0000040861304824 */ /* 0x000fe400078e0230 */
[----:B------:R-:W-:-:S02]  /*34e0*/  @!P1 IMAD R41, R42, 0x8, R41 ;  /* 0x000000082a299824 */ /* 0x000fc400078e0229 */
[----:B------:R-:W-:Y:S01]  /*34f0*/  @P1 IMAD R45, R45, 0x8, R40 ;  /* 0x000000082d2d1824 */ /* 0x000fe200078e0228 */
[----:B------:R0:W-:Y:S01]  /*3500*/  @!P0 STS.64 [R0], RZ ;  /* 0x000000ff00008388 */ /* 0x0001e20000000a00 */
[----:B------:R-:W-:Y:S01]  /*3510*/  @!P4 IMAD R44, R47, 0x8, R44 ;  /* 0x000000082f2cc824 */ /* 0x000fe200078e022c */
[----:B------:R-:W-:Y:S01]  /*3520*/  @P4 LEA R49, R49, R48, 0x3 ;  /* 0x0000003031314211 */ /* 0x000fe200078e18ff */
[----:B------:R-:W1:Y:S02]  /*3530*/  LDCU UR8, c[0x0][0x360] ;  /* 0x00006c00ff0877ac */ /* 0x000e640008000800 */
[----:B-1----:R-:W-:Y:S01]  /*3540*/  ULEA UR5, UR8, UR5, 0x2 ;  /* 0x0000000508057291 */ /* 0x002fe2000f8e10ff */
[----:B---3--:R0:W-:Y:S04]  /*3550*/  @P0 STS.64 [R43], R2 ;  /* 0x000000022b000388 */ /* 0x0081e80000000a00 */
[----:B------:R0:W-:Y:S04]  /*3560*/  @!P1 STS.64 [R41], RZ ;  /* 0x000000ff29009388 */ /* 0x0001e80000000a00 */
[----:B--2---:R0:W-:Y:S04]  /*3570*/  @P1 STS.64 [R45], R28 ;  /* 0x0000001c2d001388 */ /* 0x0041e80000000a00 */
[----:B------:R0:W-:Y:S04]  /*3580*/  @!P4 STS.64 [R44], RZ ;  /* 0x000000ff2c00c388 */ /* 0x0001e80000000a00 */
[----:B----4-:R0:W-:Y:S01]  /*3590*/  @P4 STS.64 [R49], R30 ;  /* 0x0000001e31004388 */ /* 0x0101e20000000a00 */
[----:B------:R-:W-:Y:S05]  /*35a0*/  @P2 BRA `(.L_x_23) ;  /* 0xfffffff400c42947 */ /* 0x000fea000383ffff */
.L_x_19:
[----:B------:R-:W-:Y:S05]  /*35b0*/  @!P3 BRA `(.L_x_24) ;  /* 0x000000040094b947 */ /* 0x000fea0003800000 */
[----:B0-----:R-:W2:Y:S01]  /*35c0*/  S2R R40, SR_TID.Y ;  /* 0x0000000000287919 */ /* 0x001ea20000002200 */
[----:B-1-3--:R-:W2:Y:S01]  /*35d0*/  LDC R3, c[0x0][0x364] ;  /* 0x0000d900ff037b82 */ /* 0x00aea20000000800 */
[----:B------:R-:W0:Y:S01]  /*35e0*/  LDCU UR6, c[0x0][0x384] ;  /* 0x00007080ff0677ac */ /* 0x000e220008000800 */
[----:B------:R-:W-:Y:S01]  /*35f0*/  VIADD R31, R6, UR5 ;  /* 0x00000005061f7c36 */ /* 0x000fe20008000000 */
[----:B------:R-:W1:Y:S01]  /*3600*/  S2R R30, SR_CTAID.X ;  /* 0x00000000001e7919 */ /* 0x000e620000002500 */
[----:B------:R-:W-:Y:S03]  /*3610*/  BSSY.RECONVERGENT B0, `(.L_x_25) ;  /* 0x0000024000007945 */ /* 0x000fe60003800200 */
[----:B------:R-:W-:Y:S02]  /*3620*/  ISETP.GE.U32.AND P0, PT, R31, 0x80, PT ;  /* 0x000000801f00780c */ /* 0x000fe40003f06070 */
[----:B--2---:R-:W-:-:S02]  /*3630*/  IADD3 R0, PT, PT, R3, UR4, R40 ;  /* 0x0000000403007c10 */ /* 0x004fc4000fffe028 */
[----:B------:R-:W-:-:S03]  /*3640*/  IADD3 R2, PT, PT, R3, R3, R40 ;  /* 0x0000000303027210 */ /* 0x000fc60007ffe028 */
[----:B------:R-:W-:Y:S01]  /*3650*/  IMAD.IADD R0, R0, 0x1, R3 ;  /* 0x0000000100007824 */ /* 0x000fe200078e0203 */
[----:B------:R-:W-:Y:S01]  /*3660*/  ISETP.LT.U32.AND P0, PT, R2, 0x8, !P0 ;  /* 0x000000080200780c */ /* 0x000fe20004701070 */
[----:B-1----:R-:W-:-:S03]  /*3670*/  IMAD R3, R30, 0x80, R31 ;  /* 0x000000801e037824 */ /* 0x002fc600078e021f */
[----:B------:R-:W-:Y:S02]  /*3680*/  ISETP.LT.AND P0, PT, R0, UR7, P0 ;  /* 0x0000000700007c0c */ /* 0x000fe40008701270 */
[----:B0-----:R-:W-:-:S13]  /*3690*/  ISETP.LT.AND P1, PT, R3, UR6, PT ;  /* 0x0000000603007c0c */ /* 0x001fda000bf21270 */
[----:B------:R-:W-:Y:S05]  /*36a0*/  @P0 BRA P1, `(.L_x_26) ;  /* 0x00000000002c0947 */ /* 0x000fea0000800000 */
[----:B------:R-:W0:Y:S01]  /*36b0*/  S2R R29, SR_CgaCtaId ;  /* 0x00000000001d7919 */ /* 0x000e220000008800 */
[----:B------:R-:W1:Y:S01]  /*36c0*/  LDC R3, c[0x0][0x364] ;  /* 0x0000d900ff037b82 */ /* 0x000e620000000800 */
[----:B------:R-:W-:-:S04]  /*36d0*/  MOV R0, 0x400 ;  /* 0x0000040000007802 */ /* 0x000fc80000000f00 */
[----:B------:R-:W-:-:S04]  /*36e0*/  IADD3 R0, PT, PT, R0, 0x2400, RZ ;  /* 0x0000240000007810 */ /* 0x000fc80007ffe0ff */
[----:B0-----:R-:W-:-:S05]  /*36f0*/  LEA R29, R29, R0, 0x18 ;  /* 0x000000001d1d7211 */ /* 0x001fca00078ec0ff */
[----:B------:R-:W-:-:S04]  /*3700*/  IMAD R42, R40, 0x408, R29 ;  /* 0x00000408282a7824 */ /* 0x000fc800078e021d */
[----:B-1----:R-:W-:-:S04]  /*3710*/  IMAD R0, R3, 0x408, R42 ;  /* 0x0000040803007824 */ /* 0x002fc800078e022a */
[----:B------:R-:W-:-:S04]  /*3720*/  IMAD R0, R3, 0x408, R0 ;  /* 0x0000040803007824 */ /* 0x000fc800078e0200 */
[----:B------:R-:W-:-:S05]  /*3730*/  IMAD R0, R31, 0x8, R0 ;  /* 0x000000081f007824 */ /* 0x000fca00078e0200 */
[----:B------:R0:W-:Y:S01]  /*3740*/  STS.64 [R0], RZ ;  /* 0x000000ff00007388 */ /* 0x0001e20000000a00 */
[----:B------:R-:W-:Y:S05]  /*3750*/  BRA `(.L_x_27) ;  /* 0x00000000003c7947 */ /* 0x000fea0003800000 */
.L_x_26:
[----:B------:R-:W0:Y:S01]  /*3760*/  LDC R29, c[0x0][0x364] ;  /* 0x0000d900ff1d7b82 */ /* 0x000e220000000800 */
[----:B------:R-:W1:Y:S01]  /*3770*/  LDCU UR5, c[0x0][0x3b0] ;  /* 0x00007600ff0577ac */ /* 0x000e620008000800 */
[----:B0-----:R-:W-:-:S05]  /*3780*/  IADD3 R0, PT, PT, R29, R29, R40 ;  /* 0x0000001d1d007210 */ /* 0x001fca0007ffe028 */
[----:B-1----:R-:W-:-:S04]  /*3790*/  IMAD R3, R0, UR5, R31 ;  /* 0x0000000500037c24 */ /* 0x002fc8000f8e021f */
[----:B------:R-:W-:-:S06]  /*37a0*/  IMAD.WIDE R2, R3, 0x8, R14 ;  /* 0x0000000803027825 */ /* 0x000fcc00078e020e */
[----:B------:R-:W2:Y:S01]  /*37b0*/  LDG.E.64.CONSTANT R2, desc[UR12][R2.64] ;  /* 0x0000000c02027981 */ /* 0x000ea2000c1e9b00 */
[----:B------:R-:W-:Y:S01]  /*37c0*/  MOV R0, 0x400 ;  /* 0x0000040000007802 */ /* 0x000fe20000000f00 */
[----:B------:R-:W0:Y:S04]  /*37d0*/  S2R R41, SR_CgaCtaId ;  /* 0x0000000000297919 */ /* 0x000e280000008800 */
[----:B------:R-:W-:-:S05]  /*37e0*/  VIADD R0, R0, 0x2400 ;  /* 0x0000240000007836 */ /* 0x000fca0000000000 */
[----:B0-----:R-:W-:-:S05]  /*37f0*/  LEA R41, R41, R0, 0x18 ;  /* 0x0000000029297211 */ /* 0x001fca00078ec0ff */
[----:B------:R-:W-:-:S04]  /*3800*/  IMAD R42, R40, 0x408, R41 ;  /* 0x00000408282a7824 */ /* 0x000fc800078e0229 */
[----:B------:R-:W-:-:S04]  /*3810*/  IMAD R0, R29, 0x408, R42 ;  /* 0x000004081d007824 */ /* 0x000fc800078e022a */
[----:B------:R-:W-:-:S04]  /*3820*/  IMAD R0, R29, 0x408, R0 ;  /* 0x000004081d007824 */ /* 0x000fc800078e0200 */
[----:B------:R-:W-:-:S05]  /*3830*/  IMAD R29, R31, 0x8, R0 ;  /* 0x000000081f1d7824 */ /* 0x000fca00078e0200 */
[----:B--2---:R1:W-:Y:S02]  /*3840*/  STS.64 [R29], R2 ;  /* 0x000000021d007388 */ /* 0x0043e40000000a00 */
.L_x_27:
[----:B------:R-:W-:Y:S05]  /*3850*/  BSYNC.RECONVERGENT B0 ;  /* 0x0000000000007941 */ /* 0x000fea0003800200 */
.L_x_25:
[----:B------:R-:W-:-:S13]  /*3860*/  ISETP.NE.AND P0, PT, R5, 0x1, PT ;  /* 0x000000010500780c */ /* 0x000fda0003f05270 */
[----:B------:R-:W-:Y:S05]  /*3870*/  @!P0 BRA `(.L_x_24) ;  /* 0x0000000000e48947 */ /* 0x000fea0003800000 */
[----:B-1----:R-:W0:Y:S01]  /*3880*/  LDC R3, c[0x0][0x364] ;  /* 0x0000d900ff037b82 */ /* 0x002e220000000800 */
[----:B------:R-:W1:Y:S02]  /*3890*/  LDCU UR5, c[0x0][0x360] ;  /* 0x00006c00ff0577ac */ /* 0x000e640008000800 */
[----:B-1----:R-:W-:-:S04]  /*38a0*/  IADD3 R41, PT, PT, R31, UR5, RZ ;  /* 0x000000051f297c10 */ /* 0x002fc8000fffe0ff */
[----:B------:R-:W-:Y:S01]  /*38b0*/  ISETP.GE.U32.AND P0, PT, R41, 0x80, PT ;  /* 0x000000802900780c */ /* 0x000fe20003f06070 */
[----:B------:R-:W-:Y:S01]  /*38c0*/  IMAD R30, R30, 0x80, R41 ;  /* 0x000000801e1e7824 */ /* 0x000fe200078e0229 */
[C-C-:B0-----:R-:W-:Y:S02]  /*38d0*/  IADD3 R0, PT, PT, R3.reuse, UR4, R40.reuse ;  /* 0x0000000403007c10 */ /* 0x141fe4000fffe028 */
[----:B------:R-:W-:-:S03]  /*38e0*/  IADD3 R2, PT, PT, R3, R3, R40 ;  /* 0x0000000303027210 */ /* 0x000fc60007ffe028 */
[----:B------:R-:W-:Y:S01]  /*38f0*/  IMAD.IADD R0, R0, 0x1, R3 ;  /* 0x0000000100007824 */ /* 0x000fe200078e0203 */
[----:B------:R-:W-:-:S04]  /*3900*/  ISETP.LT.U32.AND P0, PT, R2, 0x8, !P0 ;  /* 0x000000080200780c */ /* 0x000fc80004701070 */
[----:B------:R-:W-:-:S04]  /*3910*/  ISETP.LT.AND P0, PT, R0, UR7, P0 ;  /* 0x0000000700007c0c */ /* 0x000fc80008701270 */
[----:B------:R-:W-:-:S13]  /*3920*/  ISETP.LT.AND P0, PT, R30, UR6, P0 ;  /* 0x000000061e007c0c */ /* 0x000fda0008701270 */
[----:B------:R-:W0:Y:S08]  /*3930*/  @!P0 LDC R29, c[0x0][0x364] ;  /* 0x0000d900ff1d8b82 */ /* 0x000e300000000800 */
[----:B------:R-:W1:Y:S08]  /*3940*/  @P0 LDC R31, c[0x0][0x364] ;  /* 0x0000d900ff1f0b82 */ /* 0x000e700000000800 */
[----:B------:R-:W2:Y:S01]  /*3950*/  @P0 LDC R3, c[0x0][0x3b0] ;  /* 0x0000ec00ff030b82 */ /* 0x000ea20000000800 */
[----:B-1----:R-:W-:-:S05]  /*3960*/  @P0 IADD3 R0, PT, PT, R31, R31, R40 ;  /* 0x0000001f1f000210 */ /* 0x002fca0007ffe028 */
[----:B--2---:R-:W-:-:S04]  /*3970*/  @P0 IMAD R3, R0, R3, R41 ;  /* 0x0000000300030224 */ /* 0x004fc800078e0229 */
[----:B------:R-:W-:-:S06]  /*3980*/  @P0 IMAD.WIDE R2, R3, 0x8, R14 ;  /* 0x0000000803020825 */ /* 0x000fcc00078e020e */
[----:B------:R-:W2:Y:S01]  /*3990*/  @P0 LDG.E.64.CONSTANT R2, desc[UR12][R2.64] ;  /* 0x0000000c02020981 */ /* 0x000ea2000c1e9b00 */
[--C-:B0-----:R-:W-:Y:S02]  /*39a0*/  @!P0 IMAD R0, R29, 0x408, R42.reuse ;  /* 0x000004081d008824 */ /* 0x101fe400078e022a */
[----:B------:R-:W-:Y:S02]  /*39b0*/  @P0 IMAD R28, R31, 0x408, R42 ;  /* 0x000004081f1c0824 */ /* 0x000fe400078e022a */
[----:B------:R-:W-:Y:S02]  /*39c0*/  @!P0 IMAD R0, R29, 0x408, R0 ;  /* 0x000004081d008824 */ /* 0x000fe400078e0200 */
        /* <DEDUP_REMOVED lines=10> */
[----:B-1----:R-:W-:Y:S01]  /*3a70*/  VIADD R41, R41, UR5 ;  /* 0x0000000529297c36 */ /* 0x002fe20008000000 */
[C-C-:B0-----:R-:W-:Y:S02]  /*3a80*/  IADD3 R0, PT, PT, R3.reuse, UR4, R40.reuse ;  /* 0x0000000403007c10 */ /* 0x141fe4000fffe028 */
[----:B------:R-:W-:Y:S02]  /*3a90*/  IADD3 R2, PT, PT, R3, R3, R40 ;  /* 0x0000000303027210 */ /* 0x000fe40007ffe028 */
[----:B------:R-:W-:Y:S01]  /*3aa0*/  ISETP.GE.U32.AND P0, PT, R41, 0x80, PT ;  /* 0x000000802900780c */ /* 0x000fe20003f06070 */
[----:B------:R-:W-:-:S03]  /*3ab0*/  IMAD.IADD R0, R0, 0x1, R3 ;  /* 0x0000000100007824 */ /* 0x000fc600078e0203 */
[----:B------:R-:W-:Y:S01]  /*3ac0*/  ISETP.LT.U32.AND P0, PT, R2, 0x8, !P0 ;  /* 0x000000080200780c */ /* 0x000fe20004701070 */
[----:B------:R-:W-:-:S03]  /*3ad0*/  VIADD R2, R30, UR5 ;  /* 0x000000051e027c36 */ /* 0x000fc60008000000 */
[----:B------:R-:W-:-:S04]  /*3ae0*/  ISETP.LT.AND P0, PT, R0, UR7, P0 ;  /* 0x0000000700007c0c */ /* 0x000fc80008701270 */
[----:B------:R-:W-:-:S13]  /*3af0*/  ISETP.LT.AND P0, PT, R2, UR6, P0 ;  /* 0x0000000602007c0c */ /* 0x000fda0008701270 */
[----:B------:R-:W0:Y:S02]  /*3b00*/  @!P0 LDC R3, c[0x0][0x364] ;  /* 0x0000d900ff038b82 */ /* 0x000e240000000800 */
[----:B0-----:R-:W-:-:S04]  /*3b10*/  @!P0 IMAD R0, R3, 0x408, R42 ;  /* 0x0000040803008824 */ /* 0x001fc800078e022a */
[----:B------:R-:W-:-:S05]  /*3b20*/  @!P0 IMAD R0, R3, 0x408, R0 ;  /* 0x0000040803008824 */ /* 0x000fca00078e0200 */
[----:B------:R-:W-:-:S05]  /*3b30*/  @!P0 LEA R0, R41, R0, 0x3 ;  /* 0x0000000029008211 */ /* 0x000fca00078e18ff */
[----:B------:R0:W-:Y:S01]  /*3b40*/  @!P0 STS.64 [R0], RZ ;  /* 0x000000ff00008388 */ /* 0x0001e20000000a00 */
[----:B------:R-:W-:Y:S05]  /*3b50*/  @!P0 BRA `(.L_x_28) ;  /* 0x0000000000288947 */ /* 0x000fea0003800000 */
[----:B------:R-:W0:Y:S01]  /*3b60*/  LDC R29, c[0x0][0x364] ;  /* 0x0000d900ff1d7b82 */ /* 0x000e220000000800 */
[----:B------:R-:W1:Y:S01]  /*3b70*/  LDCU UR5, c[0x0][0x3b0] ;  /* 0x00007600ff0577ac */ /* 0x000e620008000800 */
[----:B0-----:R-:W-:-:S05]  /*3b80*/  IADD3 R0, PT, PT, R29, R29, R40 ;  /* 0x0000001d1d007210 */ /* 0x001fca0007ffe028 */
[----:B-1----:R-:W-:-:S04]  /*3b90*/  IMAD R3, R0, UR5, R41 ;  /* 0x0000000500037c24 */ /* 0x002fc8000f8e0229 */
[----:B------:R-:W-:-:S06]  /*3ba0*/  IMAD.WIDE R2, R3, 0x8, R14 ;  /* 0x0000000803027825 */ /* 0x000fcc00078e020e */
[----:B------:R-:W2:Y:S01]  /*3bb0*/  LDG.E.64.CONSTANT R2, desc[UR12][R2.64] ;  /* 0x0000000c02027981 */ /* 0x000ea2000c1e9b00 */
[----:B------:R-:W-:-:S04]  /*3bc0*/  IMAD R0, R29, 0x408, R42 ;  /* 0x000004081d007824 */ /* 0x000fc800078e022a */
[----:B------:R-:W-:-:S04]  /*3bd0*/  IMAD R0, R29, 0x408, R0 ;  /* 0x000004081d007824 */ /* 0x000fc800078e0200 */
[----:B------:R-:W-:-:S05]  /*3be0*/  IMAD R29, R41, 0x8, R0 ;  /* 0x00000008291d7824 */ /* 0x000fca00078e0200 */
[----:B--2---:R1:W-:Y:S02]  /*3bf0*/  STS.64 [R29], R2 ;  /* 0x000000021d007388 */ /* 0x0043e40000000a00 */
.L_x_28:
[----:B------:R-:W-:Y:S05]  /*3c00*/  BSYNC.RECONVERGENT B0 ;  /* 0x0000000000007941 */ /* 0x000fea0003800200 */
.L_x_24:
[----:B------:R-:W4:Y:S02]  /*3c10*/  LDCU UR5, c[0x0][0x364] ;  /* 0x00006c80ff0577ac */ /* 0x000f240008000800 */
[----:B----4-:R-:W-:-:S09]  /*3c20*/  UISETP.NE.AND UP0, UPT, UR5, 0x3, UPT ;  /* 0x000000030500788c */ /* 0x010fd2000bf05270 */
[----:B------:R-:W-:Y:S05]  /*3c30*/  BRA.U !UP0, `(.L_x_9) ;  /* 0x00000069083c7547 */ /* 0x000fea000b800000 */
[----:B------:R-:W4:Y:S02]  /*3c40*/  LDCU UR5, c[0x0][0x360] ;  /* 0x00006c00ff0577ac */ /* 0x000f240008000800 */
[----:B----4-:R-:W-:-:S03]  /*3c50*/  UISETP.GT.U32.AND UP0, UPT, UR5, 0x2a, UPT ;  /* 0x0000002a0500788c */ /* 0x010fc6000bf04070 */
[----:B------:R-:W-:-:S06]  /*3c60*/  UMOV UR5, URZ ;  /* 0x000000ff00057c82 */ /* 0x000fcc0008000000 */
[----:B------:R-:W-:Y:S05]  /*3c70*/  BRA.U UP0, `(.L_x_29) ;  /* 0x0000000900a87547 */ /* 0x000fea000b800000 */
[----:B01-3--:R-:W0:Y:S01]  /*3c80*/  S2R R3, SR_TID.Y ;  /* 0x0000000000037919 */ /* 0x00be220000002200 */
[----:B------:R-:W1:Y:S01]  /*3c90*/  S2UR UR5, SR_CTAID.X ;  /* 0x00000000000579c3 */ /* 0x000e620000002500 */
[----:B------:R-:W3:Y:S01]  /*3ca0*/  LDCU UR10, c[0x0][0x3b0] ;  /* 0x00007600ff0a77ac */ /* 0x000ee20008000800 */
[----:B--2---:R-:W2:Y:S01]  /*3cb0*/  S2R R0, SR_CTAID.X ;  /* 0x0000000000007919 */ /* 0x004ea20000002500 */
[----:B------:R-:W4:Y:S01]  /*3cc0*/  LDCU UR9, c[0x0][0x384] ;  /* 0x00007080ff0977ac */ /* 0x000f220008000800 */
[----:B------:R-:W0:Y:S01]  /*3cd0*/  LDCU UR7, c[0x0][0x388] ;  /* 0x00007100ff0777ac */ /* 0x000e220008000800 */
[----:B------:R-:W-:Y:S01]  /*3ce0*/  UMOV UR6, URZ ;  /* 0x000000ff00067c82 */ /* 0x000fe20008000000 */
[----:B-1----:R-:W-:Y:S01]  /*3cf0*/  IMAD.U32 R71, RZ, RZ, UR5 ;  /* 0x00000005ff477e24 */ /* 0x002fe2000f8e00ff */
[----:B------:R-:W-:Y:S01]  /*3d00*/  UMOV UR5, URZ ;  /* 0x000000ff00057c82 */ /* 0x000fe20008000000 */
[----:B0--34-:R-:W-:-:S07]  /*3d10*/  VIADD R2, R3, UR4 ;  /* 0x0000000403027c36 */ /* 0x019fce0008000000 */
.L_x_33:
[----:B0-----:R-:W0:Y:S01]  /*3d20*/  LDC R28, c[0x0][0x364] ;  /* 0x0000d900ff1c7b82 */ /* 0x001e220000000800 */
[----:B------:R-:W-:Y:S01]  /*3d30*/  IADD3 R30, PT, PT, R6, UR5, RZ ;  /* 0x00000005061e7c10 */ /* 0x000fe2000fffe0ff */
[----:B------:R-:W-:Y:S01]  /*3d40*/  UIADD3 UR6, UPT, UPT, UR6, 0x4, URZ ;  /* 0x0000000406067890 */ /* 0x000fe2000fffe0ff */
[----:B------:R-:W-:Y:S02]  /*3d50*/  BSSY.RECONVERGENT B0, `(.L_x_30) ;  /* 0x000002c000007945 */ /* 0x000fe40003800200 */
[----:B------:R-:W-:Y:S01]  /*3d60*/  ISETP.GE.U32.AND P0, PT, R30, 0x80, PT ;  /* 0x000000801e00780c */ /* 0x000fe20003f06070 */
[----:B------:R-:W-:Y:S02]  /*3d70*/  IMAD R29, R71, 0x80, R30 ;  /* 0x00000080471d7824 */ /* 0x000fe400078e021e */
[----:B------:R-:W-:-:S03]  /*3d80*/  ISETP.NE.AND P2, PT, R4, UR6, PT ;  /* 0x0000000604007c0c */ /* 0x000fc6000bf45270 */
[----:B------:R-:W-:Y:S02]  /*3d90*/  ISETP.LT.AND P1, PT, R29, UR9, PT ;  /* 0x000000091d007c0c */ /* 0x000fe4000bf21270 */
[C---:B0-----:R-:W-:Y:S02]  /*3da0*/  IADD3 R6, PT, PT, R28.reuse, R28, R3 ;  /* 0x0000001c1c067210 */ /* 0x041fe40007ffe003 */
[----:B------:R-:W-:-:S03]  /*3db0*/  IADD3 R3, PT, PT, R28, R2, R28 ;  /* 0x000000021c037210 */ /* 0x000fc60007ffe01c */
[--C-:B------:R-:W-:Y:S02]  /*3dc0*/  IMAD.IADD R6, R6, 0x1, R28.reuse ;  /* 0x0000000106067824 */ /* 0x100fe400078e021c */
[----:B------:R-:W-:-:S03]  /*3dd0*/  IMAD.IADD R3, R3, 0x1, R28 ;  /* 0x0000000103037824 */ /* 0x000fc600078e021c */
[----:B------:R-:W-:-:S04]  /*3de0*/  ISETP.LT.U32.AND P0, PT, R6, 0x8, !P0 ;  /* 0x000000080600780c */ /* 0x000fc80004701070 */
[----:B------:R-:W-:-:S13]  /*3df0*/  ISETP.LT.AND P0, PT, R3, UR7, P0 ;  /* 0x0000000703007c0c */ /* 0x000fda0008701270 */
[----:B------:R-:W-:Y:S05]  /*3e00*/  @P0 BRA P1, `(.L_x_31) ;  /* 0x0000000000380947 */ /* 0x000fea0000800000 */
[----:B------:R-:W0:Y:S01]  /*3e10*/  S2R R31, SR_CgaCtaId ;  /* 0x00000000001f7919 */ /* 0x000e220000008800 */
[----:B------:R-:W1:Y:S01]  /*3e20*/  LDC R29, c[0x0][0x364] ;  /* 0x0000d900ff1d7b82 */ /* 0x000e620000000800 */
[----:B------:R-:W-:Y:S01]  /*3e30*/  MOV R6, 0x400 ;  /* 0x0000040000067802 */ /* 0x000fe20000000f00 */
[----:B------:R-:W3:Y:S03]  /*3e40*/  S2R R3, SR_TID.Y ;  /* 0x0000000000037919 */ /* 0x000ee60000002200 */
[----:B------:R-:W-:-:S04]  /*3e50*/  IADD3 R6, PT, PT, R6, 0x2400, RZ ;  /* 0x0000240006067810 */ /* 0x000fc80007ffe0ff */
[----:B0-----:R-:W-:-:S05]  /*3e60*/  LEA R6, R31, R6, 0x18 ;  /* 0x000000061f067211 */ /* 0x001fca00078ec0ff */
[----:B---3--:R-:W-:-:S04]  /*3e70*/  IMAD R50, R3, 0x408, R6 ;  /* 0x0000040803327824 */ /* 0x008fc800078e0206 */
[----:B-1----:R-:W-:-:S04]  /*3e80*/  IMAD R6, R29, 0x408, R50 ;  /* 0x000004081d067824 */ /* 0x002fc800078e0232 */
[----:B------:R-:W-:-:S04]  /*3e90*/  IMAD R6, R29, 0x408, R6 ;  /* 0x000004081d067824 */ /* 0x000fc800078e0206 */
[----:B------:R-:W-:Y:S02]  /*3ea0*/  IMAD R29, R29, 0x408, R6 ;  /* 0x000004081d1d7824 */ /* 0x000fe400078e0206 */
[----:B------:R-:W0:Y:S02]  /*3eb0*/  S2R R6, SR_TID.X ;  /* 0x0000000000067919 */ /* 0x000e240000002100 */
[----:B------:R-:W-:-:S05]  /*3ec0*/  IMAD R29, R30, 0x8, R29 ;  /* 0x000000081e1d7824 */ /* 0x000fca00078e021d */
[----:B------:R1:W-:Y:S01]  /*3ed0*/  STS.64 [R29], RZ ;  /* 0x000000ff1d007388 */ /* 0x0003e20000000a00 */
[----:B------:R-:W-:Y:S05]  /*3ee0*/  BRA `(.L_x_32) ;  /* 0x0000000000487947 */ /* 0x000fea0003800000 */
.L_x_31:
[----:B------:R-:W0:Y:S01]  /*3ef0*/  S2R R3, SR_TID.Y ;  /* 0x0000000000037919 */ /* 0x000e220000002200 */
[----:B------:R-:W0:Y:S02]  /*3f00*/  LDC R31, c[0x0][0x364] ;  /* 0x0000d900ff1f7b82 */ /* 0x000e240000000800 */
[----:B0-----:R-:W-:-:S05]  /*3f10*/  IADD3 R6, PT, PT, R31, R31, R3 ;  /* 0x0000001f1f067210 */ /* 0x001fca0007ffe003 */
[----:B------:R-:W-:-:S04]  /*3f20*/  IMAD.IADD R29, R6, 0x1, R31 ;  /* 0x00000001061d7824 */ /* 0x000fc800078e021f */
[----:B------:R-:W-:-:S04]  /*3f30*/  IMAD R29, R29, UR10, R30 ;  /* 0x0000000a1d1d7c24 */ /* 0x000fc8000f8e021e */
[----:B------:R-:W-:-:S06]  /*3f40*/  IMAD.WIDE R28, R29, 0x8, R14 ;  /* 0x000000081d1c7825 */ /* 0x000fcc00078e020e */
[----:B------:R-:W3:Y:S01]  /*3f50*/  LDG.E.64.CONSTANT R28, desc[UR12][R28.64] ;  /* 0x0000000c1c1c7981 */ /* 0x000ee2000c1e9b00 */
[----:B------:R-:W-:Y:S01]  /*3f60*/  MOV R6, 0x400 ;  /* 0x0000040000067802 */ /* 0x000fe20000000f00 */
[----:B------:R-:W0:Y:S04]  /*3f70*/  S2R R41, SR_CgaCtaId ;  /* 0x0000000000297919 */ /* 0x000e280000008800 */
[----:B------:R-:W-:-:S05]  /*3f80*/  VIADD R6, R6, 0x2400 ;  /* 0x0000240006067836 */ /* 0x000fca0000000000 */
[----:B0-----:R-:W-:-:S05]  /*3f90*/  LEA R6, R41, R6, 0x18 ;  /* 0x0000000629067211 */ /* 0x001fca00078ec0ff */
[----:B------:R-:W-:-:S04]  /*3fa0*/  IMAD R50, R3, 0x408, R6 ;  /* 0x0000040803327824 */ /* 0x000fc800078e0206 */
[----:B------:R-:W-:-:S04]  /*3fb0*/  IMAD R6, R31, 0x408, R50 ;  /* 0x000004081f067824 */ /* 0x000fc800078e0232 */
[----:B------:R-:W-:-:S04]  /*3fc0*/  IMAD R6, R31, 0x408, R6 ;  /* 0x000004081f067824 */ /* 0x000fc800078e0206 */
[----:B------:R-:W-:Y:S02]  /*3fd0*/  IMAD R31, R31, 0x408, R6 ;  /* 0x000004081f1f7824 */ /* 0x000fe400078e0206 */
[----:B------:R-:W4:Y:S03]  /*3fe0*/  S2R R6, SR_TID.X ;  /* 0x0000000000067919 */ /* 0x000f260000002100 */
[----:B------:R-:W-:-:S05]  /*3ff0*/  LEA R31, R30, R31, 0x3 ;  /* 0x0000001f1e1f7211 */ /* 0x000fca00078e18ff */
[----:B---34-:R3:W-:Y:S02]  /*4000*/  STS.64 [R31], R28 ;  /* 0x0000001c1f007388 */ /* 0x0187e40000000a00 */
.L_x_32:
[----:B------:R-:W-:Y:S05]  /*4010*/  BSYNC.RECONVERGENT B0 ;  /* 0x0000000000007941 */ /* 0x000fea0003800200 */
.L_x_30:
[----:B------:R-:W1:Y:S01]  /*4020*/  LDC R40, c[0x0][0x364] ;  /* 0x0000d900ff287b82 */ /* 0x000e620000000800 */
[----:B--2---:R-:W-:-:S07]  /*4030*/  IMAD.MOV.U32 R71, RZ, RZ, R0 ;  /* 0x000000ffff477224 */ /* 0x004fce00078e0000 */
[----:B---3--:R-:W0:Y:S01]  /*4040*/  LDC R31, c[0x0][0x360] ;  /* 0x0000d800ff1f7b82 */ /* 0x008e220000000800 */
[C-C-:B-1----:R-:W-:Y:S02]  /*4050*/  IADD3 R29, PT, PT, R40.reuse, R40, R3.reuse ;  /* 0x00000028281d7210 */ /* 0x142fe40007ffe003 */
[----:B------:R-:W-:-:S03]  /*4060*/  IADD3 R28, PT, PT, R40, UR4, R3 ;  /* 0x00000004281c7c10 */ /* 0x000fc6000fffe003 */
[--C-:B------:R-:W-:Y:S01]  /*4070*/  IMAD.IADD R29, R29, 0x1, R40.reuse ;  /* 0x000000011d1d7824 */ /* 0x100fe200078e0228 */
[----:B------:R-:W-:Y:S02]  /*4080*/  IADD3 R28, PT, PT, R40, R28, R40 ;  /* 0x0000001c281c7210 */ /* 0x000fe40007ffe028 */
[----:B0-----:R-:W-:-:S04]  /*4090*/  IADD3 R30, PT, PT, R31, UR5, R6 ;  /* 0x000000051f1e7c10 */ /* 0x001fc8000fffe006 */
        /* <DEDUP_REMOVED lines=10> */
[----:B------:R-:W5:Y:S08]  /*4140*/  LDC R31, c[0x0][0x360] ;  /* 0x0000d800ff1f7b82 */ /* 0x000f700000000800 */
[----:B------:R-:W0:Y:S01]  /*4150*/  @P0 LDC R41, c[0x0][0x3b0] ;  /* 0x0000ec00ff290b82 */ /* 0x000e220000000800 */
[----:B---3--:R-:W-:-:S02]  /*4160*/  @P0 IADD3 R45, PT, PT, R45, UR5, R6 ;  /* 0x000000052d2d0c10 */ /* 0x008fc4000fffe006 */
[----:B----4-:R-:W-:-:S05]  /*4170*/  IADD3 R29, PT, PT, R40, R40, R3 ;  /* 0x00000028281d7210 */ /* 0x010fca0007ffe003 */
[----:B------:R-:W-:Y:S01]  /*4180*/  IMAD.IADD R29, R29, 0x1, R40 ;  /* 0x000000011d1d7824 */ /* 0x000fe200078e0228 */
[----:B-----5:R-:W-:-:S04]  /*4190*/  IADD3 R28, PT, PT, R31, UR5, R6 ;  /* 0x000000051f1c7c10 */ /* 0x020fc8000fffe006 */
[----:B------:R-:W-:Y:S02]  /*41a0*/  IADD3 R30, PT, PT, R28, R31, RZ ;  /* 0x0000001f1c1e7210 */ /* 0x000fe40007ffe0ff */
[----:B------:R-:W-:Y:S02]  /*41b0*/  IADD3 R28, PT, PT, R40, UR4, R3 ;  /* 0x00000004281c7c10 */ /* 0x000fe4000fffe003 */
[----:B------:R-:W-:Y:S01]  /*41c0*/  ISETP.GE.U32.AND P1, PT, R30, 0x80, PT ;  /* 0x000000801e00780c */ /* 0x000fe20003f26070 */
[----:B------:R-:W-:Y:S01]  /*41d0*/  IMAD R30, R71, 0x80, R30 ;  /* 0x00000080471e7824 */ /* 0x000fe200078e021e */
[----:B------:R-:W-:Y:S02]  /*41e0*/  IADD3 R28, PT, PT, R40, R28, R40 ;  /* 0x0000001c281c7210 */ /* 0x000fe40007ffe028 */
[----:B------:R-:W-:-:S04]  /*41f0*/  ISETP.LT.U32.AND P1, PT, R29, 0x8, !P1 ;  /* 0x000000081d00780c */ /* 0x000fc80004f21070 */
[----:B------:R-:W-:-:S04]  /*4200*/  ISETP.LT.AND P1, PT, R28, UR7, P1 ;  /* 0x000000071c007c0c */ /* 0x000fc80008f21270 */
[----:B------:R-:W-:-:S13]  /*4210*/  ISETP.LT.AND P1, PT, R30, UR9, P1 ;  /* 0x000000091e007c0c */ /* 0x000fda0008f21270 */
[----:B------:R-:W3:Y:S08]  /*4220*/  @!P1 LDC R46, c[0x0][0x364] ;  /* 0x0000d900ff2e9b82 */ /* 0x000ef00000000800 */
[----:B------:R-:W4:Y:S08]  /*4230*/  @!P1 LDC R61, c[0x0][0x360] ;  /* 0x0000d800ff3d9b82 */ /* 0x000f300000000800 */
[----:B------:R-:W5:Y:S08]  /*4240*/  @P1 LDC R54, c[0x0][0x364] ;  /* 0x0000d900ff361b82 */ /* 0x000f700000000800 */
[----:B------:R-:W1:Y:S08]  /*4250*/  @P1 LDC R47, c[0x0][0x360] ;  /* 0x0000d800ff2f1b82 */ /* 0x000e700000000800 */
[----:B------:R-:W2:Y:S08]  /*4260*/  LDC R40, c[0x0][0x364] ;  /* 0x0000d900ff287b82 */ /* 0x000eb00000000800 */
[----:B------:R-:W0:Y:S08]  /*4270*/  LDC R31, c[0x0][0x360] ;  /* 0x0000d800ff1f7b82 */ /* 0x000e300000000800 */
[----:B------:R-:W3:Y:S01]  /*4280*/  @P1 LDC R42, c[0x0][0x3b0] ;  /* 0x0000ec00ff2a1b82 */ /* 0x000ee20000000800 */
[----:B--2---:R-:W-:-:S05]  /*4290*/  IADD3 R29, PT, PT, R40, R40, R3 ;  /* 0x00000028281d7210 */ /* 0x004fca0007ffe003 */
[----:B------:R-:W-:Y:S01]  /*42a0*/  IMAD.IADD R29, R29, 0x1, R40 ;  /* 0x000000011d1d7824 */ /* 0x000fe200078e0228 */
[----:B0-----:R-:W-:-:S04]  /*42b0*/  IADD3 R28, PT, PT, R31, UR5, R6 ;  /* 0x000000051f1c7c10 */ /* 0x001fc8000fffe006 */
[----:B------:R-:W-:Y:S02]  /*42c0*/  IADD3 R30, PT, PT, R31, R28, R31 ;  /* 0x0000001c1f1e7210 */ /* 0x000fe40007ffe01f */
[----:B------:R-:W-:Y:S02]  /*42d0*/  IADD3 R28, PT, PT, R40, UR4, R3 ;  /* 0x00000004281c7c10 */ /* 0x000fe4000fffe003 */
[----:B------:R-:W-:Y:S02]  /*42e0*/  ISETP.GE.U32.AND P4, PT, R30, 0x80, PT ;  /* 0x000000801e00780c */ /* 0x000fe40003f86070 */
[----:B------:R-:W-:Y:S02]  /*42f0*/  IADD3 R28, PT, PT, R40, R28, R40 ;  /* 0x0000001c281c7210 */ /* 0x000fe40007ffe028 */
[----:B------:R-:W-:Y:S02]  /*4300*/  ISETP.LT.U32.AND P4, PT, R29, 0x8, !P4 ;  /* 0x000000081d00780c */ /* 0x000fe40006781070 */
[----:B------:R-:W-:-:S02]  /*4310*/  LEA R30, R71, R30, 0x7 ;  /* 0x0000001e471e7211 */ /* 0x000fc400078e38ff */
[----:B------:R-:W-:Y:S02]  /*4320*/  ISETP.LT.AND P4, PT, R28, UR7, P4 ;  /* 0x000000071c007c0c */ /* 0x000fe4000a781270 */
[----:B------:R-:W-:Y:S02]  /*4330*/  @P0 IADD3 R28, PT, PT, R55, R55, R3 ;  /* 0x00000037371c0210 */ /* 0x000fe40007ffe003 */
[----:B------:R-:W-:Y:S02]  /*4340*/  ISETP.LT.AND P4, PT, R30, UR9, P4 ;  /* 0x000000091e007c0c */ /* 0x000fe4000a781270 */
[----:B-1----:R-:W-:Y:S01]  /*4350*/  @P1 IADD3 R30, PT, PT, R47, UR5, R6 ;  /* 0x000000052f1e1c10 */ /* 0x002fe2000fffe006 */
[----:B------:R-:W-:Y:S01]  /*4360*/  @P0 IMAD.IADD R28, R28, 0x1, R55 ;  /* 0x000000011c1c0824 */ /* 0x000fe200078e0237 */
[----:B-----5:R-:W-:-:S03]  /*4370*/  @P1 IADD3 R29, PT, PT, R54, R54, R3 ;  /* 0x00000036361d1210 */ /* 0x020fc60007ffe003 */
[----:B------:R-:W-:Y:S02]  /*4380*/  @P1 IMAD.IADD R47, R30, 0x1, R47 ;  /* 0x000000011e2f1824 */ /* 0x000fe400078e022f */
[----:B------:R-:W-:Y:S02]  /*4390*/  @P1 IMAD.IADD R30, R29, 0x1, R54 ;  /* 0x000000011d1e1824 */ /* 0x000fe400078e0236 */
[----:B------:R-:W-:Y:S02]  /*43a0*/  @P0 IMAD R29, R28, R41, R45 ;  /* 0x000000291c1d0224 */ /* 0x000fe400078e022d */
[----:B------:R-:W0:Y:S02]  /*43b0*/  @!P4 LDC R63, c[0x0][0x364] ;  /* 0x0000d900ff3fcb82 */ /* 0x000e240000000800 */
[----:B------:R-:W-:-:S06]  /*43c0*/  @P0 IMAD.WIDE R28, R29, 0x8, R14 ;  /* 0x000000081d1c0825 */ /* 0x000fcc00078e020e */
[----:B------:R-:W1:Y:S01]  /*43d0*/  @!P4 LDC R60, c[0x0][0x360] ;  /* 0x0000d800ff3ccb82 */ /* 0x000e620000000800 */
[----:B------:R-:W2:Y:S07]  /*43e0*/  @P0 LDG.E.64.CONSTANT R28, desc[UR12][R28.64] ;  /* 0x0000000c1c1c0981 */ /* 0x000eae000c1e9b00 */
[----:B------:R-:W5:Y:S08]  /*43f0*/  @P4 LDC R62, c[0x0][0x364] ;  /* 0x0000d900ff3e4b82 */ /* 0x000f700000000800 */
[----:B------:R-:W4:Y:S08]  /*4400*/  @P4 LDC R51, c[0x0][0x360] ;  /* 0x0000d800ff334b82 */ /* 0x000f300000000800 */
[----:B------:R-:W0:Y:S01]  /*4410*/  @P4 LDC R44, c[0x0][0x3b0] ;  /* 0x0000ec00ff2c4b82 */ /* 0x000e220000000800 */
[----:B-----5:R-:W-:-:S02]  /*4420*/  @P4 IADD3 R31, PT, PT, R62, R62, R3 ;  /* 0x0000003e3e1f4210 */ /* 0x020fc40007ffe003 */
[----:B----4-:R-:W-:-:S04]  /*4430*/  @P4 IADD3 R40, PT, PT, R51, UR5, R6 ;  /* 0x0000000533284c10 */ /* 0x010fc8000fffe006 */
[----:B------:R-:W-:Y:S02]  /*4440*/  @P4 IADD3 R51, PT, PT, R51, R40, R51 ;  /* 0x0000002833334210 */ /* 0x000fe40007ffe033 */
[----:B------:R-:W-:Y:S01]  /*4450*/  @P4 IADD3 R40, PT, PT, R31, R62, RZ ;  /* 0x0000003e1f284210 */ /* 0x000fe20007ffe0ff */
[----:B---3--:R-:W-:-:S04]  /*4460*/  @P1 IMAD R31, R30, R42, R47 ;  /* 0x0000002a1e1f1224 */ /* 0x008fc800078e022f */
[----:B0-----:R-:W-:Y:S02]  /*4470*/  @P4 IMAD R41, R40, R44, R51 ;  /* 0x0000002c28294224 */ /* 0x001fe400078e0233 */
[----:B------:R-:W-:-:S04]  /*4480*/  @P1 IMAD.WIDE R30, R31, 0x8, R14 ;  /* 0x000000081f1e1825 */ /* 0x000fc800078e020e */
[----:B------:R-:W-:Y:S02]  /*4490*/  @P4 IMAD.WIDE R40, R41, 0x8, R14 ;  /* 0x0000000829284825 */ /* 0x000fe400078e020e */
[----:B------:R-:W3:Y:S04]  /*44a0*/  @P1 LDG.E.64.CONSTANT R30, desc[UR12][R30.64] ;  /* 0x0000000c1e1e1981 */ /* 0x000ee8000c1e9b00 */
[----:B------:R-:W4:Y:S01]  /*44b0*/  @P4 LDG.E.64.CONSTANT R40, desc[UR12][R40.64] ;  /* 0x0000000c28284981 */ /* 0x000f22000c1e9b00 */
[----:B------:R-:W-:-:S04]  /*44c0*/  @!P0 IMAD R42, R43, 0x408, R50 ;  /* 0x000004082b2a8824 */ /* 0x000fc800078e0232 */
[----:B------:R-:W-:-:S04]  /*44d0*/  @!P0 IMAD R42, R43, 0x408, R42 ;  /* 0x000004082b2a8824 */ /* 0x000fc800078e022a */
[----:B------:R-:W-:Y:S01]  /*44e0*/  @!P0 IMAD R42, R43, 0x408, R42 ;  /* 0x000004082b2a8824 */ /* 0x000fe200078e022a */
[----:B------:R-:W-:Y:S01]  /*44f0*/  @!P0 IADD3 R43, PT, PT, R49, UR5, R6 ;  /* 0x00000005312b8c10 */ /* 0x000fe2000fffe006 */
[----:B------:R-:W-:-:S04]  /*4500*/  @P0 IMAD R44, R55, 0x408, R50 ;  /* 0x00000408372c0824 */ /* 0x000fc800078e0232 */
[----:B------:R-:W-:Y:S02]  /*4510*/  @!P0 IMAD R42, R43, 0x8, R42 ;  /* 0x000000082b2a8824 */ /* 0x000fe400078e022a */
[C---:B------:R-:W-:Y:S02]  /*4520*/  @!P1 IMAD R43, R46.reuse, 0x408, R50 ;  /* 0x000004082e2b9824 */ /* 0x040fe400078e0232 */
[C---:B------:R-:W-:Y:S02]  /*4530*/  @P0 IMAD R44, R55.reuse, 0x408, R44 ;  /* 0x00000408372c0824 */ /* 0x040fe400078e022c */
[C---:B------:R-:W-:Y:S02]  /*4540*/  @!P1 IMAD R43, R46.reuse, 0x408, R43 ;  /* 0x000004082e2b9824 */ /* 0x040fe400078e022b */
[----:B------:R-:W-:Y:S02]  /*4550*/  @P0 IMAD R44, R55, 0x408, R44 ;  /* 0x00000408372c0824 */ /* 0x000fe400078e022c */
[----:B------:R-:W-:-:S02]  /*4560*/  @!P1 IMAD R43, R46, 0x408, R43 ;  /* 0x000004082e2b9824 */ /* 0x000fc400078e022b */
[----:B------:R-:W-:Y:S01]  /*4570*/  @P0 IMAD R45, R45, 0x8, R44 ;  /* 0x000000082d2d0824 */ /* 0x000fe200078e022c */
[----:B------:R-:W-:Y:S01]  /*4580*/  @!P1 IADD3 R44, PT, PT, R61, UR5, R6 ;  /* 0x000000053d2c9c10 */ /* 0x000fe2000fffe006 */
[--C-:B------:R-:W-:Y:S02]  /*4590*/  @P1 IMAD R46, R54, 0x408, R50.reuse ;  /* 0x00000408362e1824 */ /* 0x100fe400078e0232 */
[C-C-:B------:R-:W-:Y:S02]  /*45a0*/  @!P4 IMAD R48, R63.reuse, 0x408, R50.reuse ;  /* 0x000004083f30c824 */ /* 0x140fe400078e0232 */
[----:B------:R-:W-:Y:S01]  /*45b0*/  @P4 IMAD R50, R62, 0x408, R50 ;  /* 0x000004083e324824 */ /* 0x000fe200078e0232 */
[----:B-1----:R-:W-:Y:S01]  /*45c0*/  @!P4 IADD3 R49, PT, PT, R60, UR5, R6 ;  /* 0x000000053c31cc10 */ /* 0x002fe2000fffe006 */
[----:B------:R-:W-:Y:S02]  /*45d0*/  @P1 IMAD R46, R54, 0x408, R46 ;  /* 0x00000408362e1824 */ /* 0x000fe400078e022e */
[----:B------:R-:W-:-:S02]  /*45e0*/  @!P4 IMAD R48, R63, 0x408, R48 ;  /* 0x000004083f30c824 */ /* 0x000fc400078e0230 */
[----:B------:R-:W-:Y:S02]  /*45f0*/  @!P1 IMAD.IADD R44, R44, 0x1, R61 ;  /* 0x000000012c2c9824 */ /* 0x000fe400078e023d */
[----:B------:R-:W-:Y:S01]  /*4600*/  @P4 IMAD R50, R62, 0x408, R50 ;  /* 0x000004083e324824 */ /* 0x000fe200078e0232 */
[----:B------:R-:W-:Y:S01]  /*4610*/  @!P4 IADD3 R49, PT, PT, R60, R49, R60 ;  /* 0x000000313c31c210 */ /* 0x000fe20007ffe03c */
[----:B------:R-:W-:Y:S02]  /*4620*/  @P1 IMAD R46, R54, 0x408, R46 ;  /* 0x00000408362e1824 */ /* 0x000fe400078e022e */
[----:B------:R-:W-:Y:S01]  /*4630*/  @!P4 IMAD R48, R63, 0x408, R48 ;  /* 0x000004083f30c824 */ /* 0x000fe200078e0230 */
[----:B------:R-:W-:Y:S01]  /*4640*/  @!P1 LEA R43, R44, R43, 0x3 ;  /* 0x0000002b2c2b9211 */ /* 0x000fe200078e18ff */
[----:B------:R-:W-:Y:S02]  /*4650*/  @P4 IMAD R50, R62, 0x408, R50 ;  /* 0x000004083e324824 */ /* 0x000fe400078e0232 */
[----:B------:R-:W-:Y:S01]  /*4660*/  @P1 IMAD R47, R47, 0x8, R46 ;  /* 0x000000082f2f1824 */ /* 0x000fe200078e022e */
[----:B------:R0:W-:Y:S01]  /*4670*/  @!P0 STS.64 [R42], RZ ;  /* 0x000000ff2a008388 */ /* 0x0001e20000000a00 */
[----:B------:R-:W-:-:S02]  /*4680*/  @!P4 IMAD R48, R49, 0x8, R48 ;  /* 0x000000083130c824 */ /* 0x000fc400078e0230 */
        /* <DEDUP_REMOVED lines=9> */
.L_x_29:
[----:B------:R-:W-:Y:S05]  /*4720*/  @!P3 BRA `(.L_x_34) ;  /* 0x0000000400c4b947 */ /* 0x000fea0003800000 */
[----:B0-----:R-:W0:Y:S01]  /*4730*/  S2R R40, SR_TID.Y ;  /* 0x0000000000287919 */ /* 0x001e220000002200 */
[----:B-1-3--:R-:W0:Y:S01]  /*4740*/  LDC R3, c[0x0][0x364] ;  /* 0x0000d900ff037b82 */ /* 0x00ae220000000800 */
[----:B------:R-:W1:Y:S01]  /*4750*/  LDCU UR6, c[0x0][0x384] ;  /* 0x00007080ff0677ac */ /* 0x000e620008000800 */
[----:B------:R-:W-:Y:S01]  /*4760*/  IADD3 R31, PT, PT, R6, UR5, RZ ;  /* 0x00000005061f7c10 */ /* 0x000fe2000fffe0ff */
[----:B------:R-:W3:Y:S01]  /*4770*/  S2R R30, SR_CTAID.X ;  /* 0x00000000001e7919 */ /* 0x000ee20000002500 */
[----:B------:R-:W-:Y:S02]  /*4780*/  BSSY.RECONVERGENT B0, `(.L_x_35) ;  /* 0x0000028000007945 */ /* 0x000fe40003800200 */
[----:B------:R-:W-:Y:S02]  /*4790*/  ISETP.GE.U32.AND P0, PT, R31, 0x80, PT ;  /* 0x000000801f00780c */ /* 0x000fe40003f06070 */
[C-C-:B0-----:R-:W-:Y:S02]  /*47a0*/  IADD3 R2, PT, PT, R3.reuse, R3, R40.reuse ;  /* 0x0000000303027210 */ /* 0x141fe40007ffe028 */
[----:B--2---:R-:W-:-:S03]  /*47b0*/  IADD3 R0, PT, PT, R3, UR4, R40 ;  /* 0x0000000403007c10 */ /* 0x004fc6000fffe028 */
[--C-:B------:R-:W-:Y:S01]  /*47c0*/  IMAD.IADD R2, R2, 0x1, R3.reuse ;  /* 0x0000000102027824 */ /* 0x100fe200078e0203 */
[----:B------:R-:W-:Y:S01]  /*47d0*/  IADD3 R0, PT, PT, R3, R0, R3 ;  /* 0x0000000003007210 */ /* 0x000fe20007ffe003 */
[----:B---3--:R-:W-:-:S03]  /*47e0*/  IMAD R3, R30, 0x80, R31 ;  /* 0x000000801e037824 */ /* 0x008fc600078e021f */
[----:B------:R-:W-:Y:S02]  /*47f0*/  ISETP.LT.U32.AND P0, PT, R2, 0x8, !P0 ;  /* 0x000000080200780c */ /* 0x000fe40004701070 */
[----:B-1----:R-:W-:Y:S02]  /*4800*/  ISETP.LT.AND P1, PT, R3, UR6, PT ;  /* 0x0000000603007c0c */ /* 0x002fe4000bf21270 */
[----:B------:R-:W-:-:S13]  /*4810*/  ISETP.LT.AND P0, PT, R0, UR7, P0 ;  /* 0x0000000700007c0c */ /* 0x000fda0008701270 */
[----:B------:R-:W-:Y:S05]  /*4820*/  @P0 BRA P1, `(.L_x_36) ;  /* 0x0000000000300947 */ /* 0x000fea0000800000 */
[----:B------:R-:W0:Y:S01]  /*4830*/  S2R R29, SR_CgaCtaId ;  /* 0x00000000001d7919 */ /* 0x000e220000008800 */
[----:B------:R-:W1:Y:S01]  /*4840*/  LDC R3, c[0x0][0x364] ;  /* 0x0000d900ff037b82 */ /* 0x000e620000000800 */
[----:B------:R-:W-:-:S05]  /*4850*/  MOV R0, 0x400 ;  /* 0x0000040000007802 */ /* 0x000fca0000000f00 */
[----:B------:R-:W-:-:S05]  /*4860*/  VIADD R0, R0, 0x2400 ;  /* 0x0000240000007836 */ /* 0x000fca0000000000 */
[----:B0-----:R-:W-:-:S05]  /*4870*/  LEA R29, R29, R0, 0x18 ;  /* 0x000000001d1d7211 */ /* 0x001fca00078ec0ff */
[----:B------:R-:W-:-:S04]  /*4880*/  IMAD R42, R40, 0x408, R29 ;  /* 0x00000408282a7824 */ /* 0x000fc800078e021d */
[----:B-1----:R-:W-:-:S04]  /*4890*/  IMAD R0, R3, 0x408, R42 ;  /* 0x0000040803007824 */ /* 0x002fc800078e022a */
[----:B------:R-:W-:-:S04]  /*48a0*/  IMAD R0, R3, 0x408, R0 ;  /* 0x0000040803007824 */ /* 0x000fc800078e0200 */
[----:B------:R-:W-:-:S05]  /*48b0*/  IMAD R0, R3, 0x408, R0 ;  /* 0x0000040803007824 */ /* 0x000fca00078e0200 */
[----:B------:R-:W-:-:S05]  /*48c0*/  LEA R0, R31, R0, 0x3 ;  /* 0x000000001f007211 */ /* 0x000fca00078e18ff */
[----:B------:R0:W-:Y:S01]  /*48d0*/  STS.64 [R0], RZ ;  /* 0x000000ff00007388 */ /* 0x0001e20000000a00 */
[----:B------:R-:W-:Y:S05]  /*48e0*/  BRA `(.L_x_37) ;  /* 0x0000000000447947 */ /* 0x000fea0003800000 */
.L_x_36:
[----:B------:R-:W0:Y:S01]  /*48f0*/  LDC R29, c[0x0][0x364] ;  /* 0x0000d900ff1d7b82 */ /* 0x000e220000000800 */
[----:B------:R-:W1:Y:S01]  /*4900*/  LDCU UR5, c[0x0][0x3b0] ;  /* 0x00007600ff0577ac */ /* 0x000e620008000800 */
[----:B0-----:R-:W-:-:S05]  /*4910*/  IADD3 R0, PT, PT, R29, R29, R40 ;  /* 0x0000001d1d007210 */ /* 0x001fca0007ffe028 */
[----:B------:R-:W-:-:S04]  /*4920*/  IMAD.IADD R0, R0, 0x1, R29 ;  /* 0x0000000100007824 */ /* 0x000fc800078e021d */
        /* <DEDUP_REMOVED lines=10> */
[----:B------:R-:W-:-:S04]  /*49d0*/  IMAD R0, R29, 0x408, R0 ;  /* 0x000004081d007824 */ /* 0x000fc800078e0200 */
[----:B------:R-:W-:-:S05]  /*49e0*/  IMAD R29, R31, 0x8, R0 ;  /* 0x000000081f1d7824 */ /* 0x000fca00078e0200 */
[----:B--2---:R1:W-:Y:S02]  /*49f0*/  STS.64 [R29], R2 ;  /* 0x000000021d007388 */ /* 0x0043e40000000a00 */
.L_x_37:
[----:B------:R-:W-:Y:S05]  /*4a00*/  BSYNC.RECONVERGENT B0 ;  /* 0x0000000000007941 */ /* 0x000fea0003800200 */
.L_x_35:
[----:B------:R-:W-:-:S13]  /*4a10*/  ISETP.NE.AND P0, PT, R5, 0x1, PT ;  /* 0x000000010500780c */ /* 0x000fda0003f05270 */
[----:B------:R-:W-:Y:S05]  /*4a20*/  @!P0 BRA `(.L_x_34) ;  /* 0x0000000400048947 */ /* 0x000fea0003800000 */
[----:B-1----:R-:W1:Y:S01]  /*4a30*/  LDC R3, c[0x0][0x364] ;  /* 0x0000d900ff037b82 */ /* 0x002e620000000800 */
[----:B------:R-:W2:Y:S02]  /*4a40*/  LDCU UR5, c[0x0][0x360] ;  /* 0x00006c00ff0577ac */ /* 0x000ea40008000800 */
[----:B--2---:R-:W-:-:S04]  /*4a50*/  IADD3 R41, PT, PT, R31, UR5, RZ ;  /* 0x000000051f297c10 */ /* 0x004fc8000fffe0ff */
[----:B------:R-:W-:Y:S01]  /*4a60*/  ISETP.GE.U32.AND P0, PT, R41, 0x80, PT ;  /* 0x000000802900780c */ /* 0x000fe20003f06070 */
[----:B------:R-:W-:Y:S01]  /*4a70*/  IMAD R30, R30, 0x80, R41 ;  /* 0x000000801e1e7824 */ /* 0x000fe200078e0229 */
[C-C-:B-1----:R-:W-:Y:S02]  /*4a80*/  IADD3 R2, PT, PT, R3.reuse, R3, R40.reuse ;  /* 0x0000000303027210 */ /* 0x142fe40007ffe028 */
[----:B0-----:R-:W-:-:S03]  /*4a90*/  IADD3 R0, PT, PT, R3, UR4, R40 ;  /* 0x0000000403007c10 */ /* 0x001fc6000fffe028 */
[--C-:B------:R-:W-:Y:S01]  /*4aa0*/  IMAD.IADD R2, R2, 0x1, R3.reuse ;  /* 0x0000000102027824 */ /* 0x100fe200078e0203 */
[----:B------:R-:W-:-:S04]  /*4ab0*/  IADD3 R0, PT, PT, R3, R0, R3 ;  /* 0x0000000003007210 */ /* 0x000fc80007ffe003 */
[----:B------:R-:W-:-:S04]  /*4ac0*/  ISETP.LT.U32.AND P0, PT, R2, 0x8, !P0 ;  /* 0x000000080200780c */ /* 0x000fc80004701070 */
[----:B------:R-:W-:-:S04]  /*4ad0*/  ISETP.LT.AND P0, PT, R0, UR7, P0 ;  /* 0x0000000700007c0c */ /* 0x000fc80008701270 */
[----:B------:R-:W-:-:S13]  /*4ae0*/  ISETP.LT.AND P0, PT, R30, UR6, P0 ;  /* 0x000000061e007c0c */ /* 0x000fda0008701270 */
[----:B------:R-:W0:Y:S08]  /*4af0*/  @!P0 LDC R29, c[0x0][0x364] ;  /* 0x0000d900ff1d8b82 */ /* 0x000e300000000800 */
[----:B------:R-:W1:Y:S08]  /*4b00*/  @P0 LDC R31, c[0x0][0x364] ;  /* 0x0000d900ff1f0b82 */ /* 0x000e700000000800 */
[----:B------:R-:W2:Y:S01]  /*4b10*/  @P0 LDC R3, c[0x0][0x3b0] ;  /* 0x0000ec00ff030b82 */ /* 0x000ea20000000800 */
[----:B-1----:R-:W-:-:S05]  /*4b20*/  @P0 IADD3 R0, PT, PT, R31, R31, R40 ;  /* 0x0000001f1f000210 */ /* 0x002fca0007ffe028 */
[----:B------:R-:W-:-:S04]  /*4b30*/  @P0 IMAD.IADD R0, R0, 0x1, R31 ;  /* 0x0000000100000824 */ /* 0x000fc800078e021f */
[----:B--2---:R-:W-:-:S04]  /*4b40*/  @P0 IMAD R3, R0, R3, R41 ;  /* 0x0000000300030224 */ /* 0x004fc800078e0229 */
[----:B------:R-:W-:-:S06]  /*4b50*/  @P0 IMAD.WIDE R2, R3, 0x8, R14 ;  /* 0x0000000803020825 */ /* 0x000fcc00078e020e */
[----:B------:R-:W2:Y:S01]  /*4b60*/  @P0 LDG.E.64.CONSTANT R2, desc[UR12][R2.64] ;  /* 0x0000000c02020981 */ /* 0x000ea2000c1e9b00 */
[--C-:B0-----:R-:W-:Y:S02]  /*4b70*/  @!P0 IMAD R0, R29, 0x408, R42.reuse ;  /* 0x000004081d008824 */ /* 0x101fe400078e022a */
[----:B------:R-:W-:Y:S02]  /*4b80*/  @P0 IMAD R28, R31, 0x408, R42 ;  /* 0x000004081f1c0824 */ /* 0x000fe400078e022a */
[----:B------:R-:W-:Y:S02]  /*4b90*/  @!P0 IMAD R0, R29, 0x408, R0 ;  /* 0x000004081d008824 */ /* 0x000fe400078e0200 */
[----:B------:R-:W-:Y:S02]  /*4ba0*/  @P0 IMAD R28, R31, 0x408, R28 ;  /* 0x000004081f1c0824 */ /* 0x000fe400078e021c */
[----:B------:R-:W-:Y:S02]  /*4bb0*/  @!P0 IMAD R0, R29, 0x408, R0 ;  /* 0x000004081d008824 */ /* 0x000fe400078e0200 */
[----:B------:R-:W-:-:S03]  /*4bc0*/  @P0 IMAD R28, R31, 0x408, R28 ;  /* 0x000004081f1c0824 */ /* 0x000fc600078e021c */
[C---:B------:R-:W-:Y:S01]  /*4bd0*/  @!P0 LEA R0, R41.reuse, R0, 0x3 ;  /* 0x0000000029008211 */ /* 0x040fe200078e18ff */
[----:B------:R-:W-:-:S04]  /*4be0*/  @P0 IMAD R29, R41, 0x8, R28 ;  /* 0x00000008291d0824 */ /* 0x000fc800078e021c */
        /* <DEDUP_REMOVED lines=8> */
[C-C-:B0-----:R-:W-:Y:S02]  /*4c70*/  IADD3 R2, PT, PT, R3.reuse, R3, R40.reuse ;  /* 0x0000000303027210 */ /* 0x141fe40007ffe028 */
[----:B------:R-:W-:Y:S02]  /*4c80*/  IADD3 R0, PT, PT, R3, UR4, R40 ;  /* 0x0000000403007c10 */ /* 0x000fe4000fffe028 */
[----:B------:R-:W-:Y:S01]  /*4c90*/  ISETP.GE.U32.AND P0, PT, R41, 0x80, PT ;  /* 0x000000802900780c */ /* 0x000fe20003f06070 */
[--C-:B------:R-:W-:Y:S01]  /*4ca0*/  IMAD.IADD R2, R2, 0x1, R3.reuse ;  /* 0x0000000102027824 */ /* 0x100fe200078e0203 */
[----:B------:R-:W-:-:S04]  /*4cb0*/  IADD3 R0, PT, PT, R3, R0, R3 ;  /* 0x0000000003007210 */ /* 0x000fc80007ffe003 */
[----:B------:R-:W-:Y:S02]  /*4cc0*/  ISETP.LT.U32.AND P0, PT, R2, 0x8, !P0 ;  /* 0x000000080200780c */ /* 0x000fe40004701070 */
[----:B------:R-:W-:Y:S02]  /*4cd0*/  IADD3 R2, PT, PT, R30, UR5, RZ ;  /* 0x000000051e027c10 */ /* 0x000fe4000fffe0ff */
[----:B------:R-:W-:-:S04]  /*4ce0*/  ISETP.LT.AND P0, PT, R0, UR7, P0 ;  /* 0x0000000700007c0c */ /* 0x000fc80008701270 */
[----:B------:R-:W-:-:S13]  /*4cf0*/  ISETP.LT.AND P0, PT, R2, UR6, P0 ;  /* 0x0000000602007c0c */ /* 0x000fda0008701270 */
[----:B------:R-:W0:Y:S02]  /*4d00*/  @!P0 LDC R3, c[0x0][0x364] ;  /* 0x0000d900ff038b82 */ /* 0x000e240000000800 */
[----:B0-----:R-:W-:-:S04]  /*4d10*/  @!P0 IMAD R0, R3, 0x408, R42 ;  /* 0x0000040803008824 */ /* 0x001fc800078e022a */
[----:B------:R-:W-:-:S04]  /*4d20*/  @!P0 IMAD R0, R3, 0x408, R0 ;  /* 0x0000040803008824 */ /* 0x000fc800078e0200 */
[----:B------:R-:W-:-:S04]  /*4d30*/  @!P0 IMAD R0, R3, 0x408, R0 ;  /* 0x0000040803008824 */ /* 0x000fc800078e0200 */
[----:B------:R-:W-:-:S05]  /*4d40*/  @!P0 IMAD R0, R41, 0x8, R0 ;  /* 0x0000000829008824 */ /* 0x000fca00078e0200 */
[----:B------:R0:W-:Y:S01]  /*4d50*/  @!P0 STS.64 [R0], RZ ;  /* 0x000000ff00008388 */ /* 0x0001e20000000a00 */
[----:B------:R-:W-:Y:S05]  /*4d60*/  @!P0 BRA `(.L_x_38) ;  /* 0x0000000000308947 */ /* 0x000fea0003800000 */
[----:B------:R-:W0:Y:S01]  /*4d70*/  LDC R29, c[0x0][0x364] ;  /* 0x0000d900ff1d7b82 */ /* 0x000e220000000800 */
[----:B------:R-:W1:Y:S01]  /*4d80*/  LDCU UR5, c[0x0][0x3b0] ;  /* 0x00007600ff0577ac */ /* 0x000e620008000800 */
[----:B0-----:R-:W-:-:S05]  /*4d90*/  IADD3 R0, PT, PT, R29, R29, R40 ;  /* 0x0000001d1d007210 */ /* 0x001fca0007ffe028 */
[----:B------:R-:W-:-:S04]  /*4da0*/  IMAD.IADD R0, R0, 0x1, R29 ;  /* 0x0000000100007824 */ /* 0x000fc800078e021d */
[----:B-1----:R-:W-:-:S04]  /*4db0*/  IMAD R3, R0, UR5, R41 ;  /* 0x0000000500037c24 */ /* 0x002fc8000f8e0229 */
[----:B------:R-:W-:-:S06]  /*4dc0*/  IMAD.WIDE R2, R3, 0x8, R14 ;  /* 0x0000000803027825 */ /* 0x000fcc00078e020e */
[----:B------:R-:W2:Y:S01]  /*4dd0*/  LDG.E.64.CONSTANT R2, desc[UR12][R2.64] ;  /* 0x0000000c02027981 */ /* 0x000ea2000c1e9b00 */
[----:B------:R-:W-:-:S04]  /*4de0*/  IMAD R0, R29, 0x408, R42 ;  /* 0x000004081d007824 */ /* 0x000fc800078e022a */
[----:B------:R-:W-:-:S04]  /*4df0*/  IMAD R0, R29, 0x408, R0 ;  /* 0x000004081d007824 */ /* 0x000fc800078e0200 */
[----:B------:R-:W-:-:S04]  /*4e00*/  IMAD R0, R29, 0x408, R0 ;  /* 0x000004081d007824 */ /* 0x000fc800078e0200 */
[----:B------:R-:W-:-:S05]  /*4e10*/  IMAD R29, R41, 0x8, R0 ;  /* 0x00000008291d7824 */ /* 0x000fca00078e0200 */
[----:B--2---:R1:W-:Y:S02]  /*4e20*/  STS.64 [R29], R2 ;  /* 0x000000021d007388 */ /* 0x0043e40000000a00 */
.L_x_38:
[----:B------:R-:W-:Y:S05]  /*4e30*/  BSYNC.RECONVERGENT B0 ;  /* 0x0000000000007941 */ /* 0x000fea0003800200 */
.L_x_34:
[----:B------:R-:W4:Y:S02]  /*4e40*/  LDCU UR5, c[0x0][0x364] ;  /* 0x00006c80ff0577ac */ /* 0x000f240008000800 */
[----:B----4-:R-:W-:-:S09]  /*4e50*/  UISETP.GT.U32.AND UP0, UPT, UR5, 0x1, UPT ;  /* 0x000000010500788c */ /* 0x010fd2000bf04070 */
[----:B------:R-:W-:Y:S05]  /*4e60*/  BRA.U UP0, `(.L_x_9) ;  /* 0x0000005500b07547 */ /* 0x000fea000b800000 */
[----:B------:R-:W4:Y:S02]  /*4e70*/  LDCU UR5, c[0x0][0x360] ;  /* 0x00006c00ff0577ac */ /* 0x000f240008000800 */
[----:B----4-:R-:W-:-:S03]  /*4e80*/  UISETP.GT.U32.AND UP0, UPT, UR5, 0x2a, UPT ;  /* 0x0000002a0500788c */ /* 0x010fc6000bf04070 */
[----:B------:R-:W-:-:S06]  /*4e90*/  UMOV UR5, URZ ;  /* 0x000000ff00057c82 */ /* 0x000fcc0008000000 */
[----:B------:R-:W-:Y:S05]  /*4ea0*/  BRA.U UP0, `(.L_x_39) ;  /* 0x0000000900e87547 */ /* 0x000fea000b800000 */
[----:B01-3--:R-:W2:Y:S01]  /*4eb0*/  S2R R2, SR_TID.Y ;  /* 0x0000000000027919 */ /* 0x00bea20000002200 */
[----:B------:R-:W0:Y:S01]  /*4ec0*/  S2UR UR5, SR_CTAID.X ;  /* 0x00000000000579c3 */ /* 0x000e220000002500 */
[----:B------:R-:W1:Y:S01]  /*4ed0*/  LDCU UR10, c[0x0][0x3b0] ;  /* 0x00007600ff0a77ac */ /* 0x000e620008000800 */
[----:B------:R-:W3:Y:S01]  /*4ee0*/  LDCU UR9, c[0x0][0x384] ;  /* 0x00007080ff0977ac */ /* 0x000ee20008000800 */
[----:B------:R-:W4:Y:S01]  /*4ef0*/  LDCU UR7, c[0x0][0x388] ;  /* 0x00007100ff0777ac */ /* 0x000f220008000800 */
[----:B------:R-:W-:Y:S01]  /*4f00*/  UMOV UR6, URZ ;  /* 0x000000ff00067c82 */ /* 0x000fe20008000000 */
[----:B0-----:R-:W-:Y:S01]  /*4f10*/  IMAD.U32 R46, RZ, RZ, UR5 ;  /* 0x00000005ff2e7e24 */ /* 0x001fe2000f8e00ff */
[----:B------:R-:W-:Y:S01]  /*4f20*/  UMOV UR5, URZ ;  /* 0x000000ff00057c82 */ /* 0x000fe20008000000 */
[----:B-1234-:R-:W-:-:S07]  /*4f30*/  IADD3 R0, PT, PT, R2, UR4, RZ ;  /* 0x0000000402007c10 */ /* 0x01efce000fffe0ff */
.L_x_49:
[----:B01----:R-:W0:Y:S01]  /*4f40*/  LDC R29, c[0x0][0x364] ;  /* 0x0000d900ff1d7b82 */ /* 0x003e220000000800 */
[----:B------:R-:W-:Y:S01]  /*4f50*/  VIADD R30, R6, UR5 ;  /* 0x00000005061e7c36 */ /* 0x000fe20008000000 */
[----:B------:R-:W-:Y:S01]  /*4f60*/  UIADD3 UR6, UPT, UPT, UR6, 0x4, URZ ;  /* 0x0000000406067890 */ /* 0x000fe2000fffe0ff */
[----:B------:R-:W-:Y:S02]  /*4f70*/  BSSY.RECONVERGENT B0, `(.L_x_40) ;  /* 0x000002e000007945 */ /* 0x000fe40003800200 */
[----:B------:R-:W-:Y:S01]  /*4f80*/  IMAD R6, R46, 0x80, R30 ;  /* 0x000000802e067824 */ /* 0x000fe200078e021e */
[----:B------:R-:W-:Y:S02]  /*4f90*/  ISETP.GE.U32.AND P0, PT, R30, 0x80, PT ;  /* 0x000000801e00780c */ /* 0x000fe40003f06070 */
[----:B------:R-:W-:Y:S02]  /*4fa0*/  ISETP.NE.AND P1, PT, R4, UR6, PT ;  /* 0x0000000604007c0c */ /* 0x000fe4000bf25270 */
[----:B------:R-:W-:-:S02]  /*4fb0*/  ISETP.LT.AND P2, PT, R6, UR9, PT ;  /* 0x0000000906007c0c */ /* 0x000fc4000bf41270 */
[C---:B0-----:R-:W-:Y:S02]  /*4fc0*/  IADD3 R3, PT, PT, R29.reuse, R29, R2 ;  /* 0x0000001d1d037210 */ /* 0x041fe40007ffe002 */
[C-C-:B------:R-:W-:Y:S02]  /*4fd0*/  IADD3 R2, PT, PT, R29.reuse, R0, R29.reuse ;  /* 0x000000001d027210 */ /* 0x140fe40007ffe01d */
[C-C-:B------:R-:W-:Y:S02]  /*4fe0*/  IADD3 R3, PT, PT, R29.reuse, R3, R29.reuse ;  /* 0x000000031d037210 */ /* 0x140fe40007ffe01d */
[----:B------:R-:W-:Y:S02]  /*4ff0*/  IADD3 R2, PT, PT, R29, R2, R29 ;  /* 0x000000021d027210 */ /* 0x000fe40007ffe01d */
[----:B------:R-:W-:-:S04]  /*5000*/  ISETP.LT.U32.AND P0, PT, R3, 0x8, !P0 ;  /* 0x000000080300780c */ /* 0x000fc80004701070 */
[----:B------:R-:W-:-:S13]  /*5010*/  ISETP.LT.AND P0, PT, R2, UR7, P0 ;  /* 0x0000000702007c0c */ /* 0x000fda0008701270 */
[----:B------:R-:W-:Y:S05]  /*5020*/  @P0 BRA P2, `(.L_x_41) ;  /* 0x00000000003c0947 */ /* 0x000fea0001000000 */
[----:B------:R-:W0:Y:S01]  /*5030*/  S2R R28, SR_CgaCtaId ;  /* 0x00000000001c7919 */ /* 0x000e220000008800 */
[----:B------:R-:W1:Y:S01]  /*5040*/  LDC R6, c[0x0][0x364] ;  /* 0x0000d900ff067b82 */ /* 0x000e620000000800 */
[----:B------:R-:W-:Y:S01]  /*5050*/  MOV R3, 0x400 ;  /* 0x0000040000037802 */ /* 0x000fe20000000f00 */
[----:B------:R-:W2:Y:S03]  /*5060*/  S2R R2, SR_TID.Y ;  /* 0x0000000000027919 */ /* 0x000ea60000002200 */
[----:B------:R-:W-:-:S04]  /*5070*/  IADD3 R3, PT, PT, R3, 0x2400, RZ ;  /* 0x0000240003037810 */ /* 0x000fc80007ffe0ff */
[----:B0-----:R-:W-:-:S05]  /*5080*/  LEA R3, R28, R3, 0x18 ;  /* 0x000000031c037211 */ /* 0x001fca00078ec0ff */
[----:B--2---:R-:W-:-:S04]  /*5090*/  IMAD R47, R2, 0x408, R3 ;  /* 0x00000408022f7824 */ /* 0x004fc800078e0203 */
[----:B-1----:R-:W-:-:S04]  /*50a0*/  IMAD R3, R6, 0x408, R47 ;  /* 0x0000040806037824 */ /* 0x002fc800078e022f */
[----:B------:R-:W-:-:S04]  /*50b0*/  IMAD R3, R6, 0x408, R3 ;  /* 0x0000040806037824 */ /* 0x000fc800078e0203 */
[----:B------:R-:W-:-:S04]  /*50c0*/  IMAD R3, R6, 0x408, R3 ;  /* 0x0000040806037824 */ /* 0x000fc800078e0203 */
[----:B------:R-:W-:Y:S02]  /*50d0*/  IMAD R3, R6, 0x408, R3 ;  /* 0x0000040806037824 */ /* 0x000fe400078e0203 */
[----:B------:R-:W0:Y:S02]  /*50e0*/  S2R R6, SR_TID.X ;  /* 0x0000000000067919 */ /* 0x000e240000002100 */
[----:B------:R-:W-:-:S05]  /*50f0*/  IMAD R3, R30, 0x8, R3 ;  /* 0x000000081e037824 */ /* 0x000fca00078e0203 */
[----:B------:R1:W-:Y:S01]  /*5100*/  STS.64 [R3], RZ ;  /* 0x000000ff03007388 */ /* 0x0003e20000000a00 */
[----:B------:R-:W-:Y:S05]  /*5110*/  BRA `(.L_x_42) ;  /* 0x00000000004c7947 */ /* 0x000fea0003800000 */
.L_x_41:
[----:B------:R-:W0:Y:S01]  /*5120*/  S2R R2, SR_TID.Y ;  /* 0x0000000000027919 */ /* 0x000e220000002200 */
[----:B------:R-:W0:Y:S02]  /*5130*/  LDC R6, c[0x0][0x364] ;  /* 0x0000d900ff067b82 */ /* 0x000e240000000800 */
[----:B0-----:R-:W-:-:S04]  /*5140*/  IADD3 R3, PT, PT, R6, R6, R2 ;  /* 0x0000000606037210 */ /* 0x001fc80007ffe002 */
[----:B------:R-:W-:-:S05]  /*5150*/  IADD3 R3, PT, PT, R6, R3, R6 ;  /* 0x0000000306037210 */ /* 0x000fca0007ffe006 */
[----:B------:R-:W-:-:S04]  /*5160*/  IMAD R3, R3, UR10, R30 ;  /* 0x0000000a03037c24 */ /* 0x000fc8000f8e021e */
        /* <DEDUP_REMOVED lines=10> */
[----:B------:R-:W-:Y:S02]  /*5210*/  IMAD R3, R6, 0x408, R3 ;  /* 0x0000040806037824 */ /* 0x000fe400078e0203 */
[----:B------:R-:W3:Y:S02]  /*5220*/  S2R R6, SR_TID.X ;  /* 0x0000000000067919 */ /* 0x000ee40000002100 */
[----:B------:R-:W-:-:S05]  /*5230*/  IMAD R3, R30, 0x8, R3 ;  /* 0x000000081e037824 */ /* 0x000fca00078e0203 */
[----:B--23--:R2:W-:Y:S02]  /*5240*/  STS.64 [R3], R28 ;  /* 0x0000001c03007388 */ /* 0x00c5e40000000a00 */
.L_x_42:
[----:B------:R-:W-:Y:S05]  /*5250*/  BSYNC.RECONVERGENT B0 ;  /* 0x0000000000007941 */ /* 0x000fea0003800200 */
.L_x_40:
[----:B------:R-:W1:Y:S01]  /*5260*/  LDC R31, c[0x0][0x364] ;  /* 0x0000d900ff1f7b82 */ /* 0x000e620000000800 */
[----:B------:R-:W3:Y:S07]  /*5270*/  S2R R46, SR_CTAID.X ;  /* 0x00000000002e7919 */ /* 0x000eee0000002500 */
[----:B--2---:R-:W0:Y:S01]  /*5280*/  LDC R29, c[0x0][0x360] ;  /* 0x0000d800ff1d7b82 */ /* 0x004e220000000800 */
[C-C-:B-1----:R-:W-:Y:S02]  /*5290*/  IADD3 R3, PT, PT, R31.reuse, UR4, R2.reuse ;  /* 0x000000041f037c10 */ /* 0x142fe4000fffe002 */
[----:B------:R-:W-:-:S02]  /*52a0*/  IADD3 R28, PT, PT, R31, R31, R2 ;  /* 0x0000001f1f1c7210 */ /* 0x000fc40007ffe002 */
[C-C-:B------:R-:W-:Y:S02]  /*52b0*/  IADD3 R3, PT, PT, R31.reuse, R3, R31.reuse ;  /* 0x000000031f037210 */ /* 0x140fe40007ffe01f */
[----:B------:R-:W-:Y:S02]  /*52c0*/  IADD3 R28, PT, PT, R31, R28, R31 ;  /* 0x0000001c1f1c7210 */ /* 0x000fe40007ffe01f */
[----:B0-----:R-:W-:Y:S02]  /*52d0*/  IADD3 R29, PT, PT, R29, UR5, R6 ;  /* 0x000000051d1d7c10 */ /* 0x001fe4000fffe006 */
[----:B------:R-:W-:Y:S02]  /*52e0*/  IADD3 R3, PT, PT, R3, R31, RZ ;  /* 0x0000001f03037210 */ /* 0x000fe40007ffe0ff */
[----:B------:R-:W-:Y:S01]  /*52f0*/  ISETP.GE.U32.AND P0, PT, R29, 0x80, PT ;  /* 0x000000801d00780c */ /* 0x000fe20003f06070 */
[----:B---3--:R-:W-:-:S03]  /*5300*/  IMAD R29, R46, 0x80, R29 ;  /* 0x000000802e1d7824 */ /* 0x008fc600078e021d */
[----:B------:R-:W-:-:S04]  /*5310*/  ISETP.LT.U32.AND P0, PT, R28, 0x8, !P0 ;  /* 0x000000081c00780c */ /* 0x000fc80004701070 */
[----:B------:R-:W-:-:S04]  /*5320*/  ISETP.LT.AND P0, PT, R3, UR7, P0 ;  /* 0x0000000703007c0c */ /* 0x000fc80008701270 */
[----:B------:R-:W-:-:S13]  /*5330*/  ISETP.LT.AND P0, PT, R29, UR9, P0 ;  /* 0x000000091d007c0c */ /* 0x000fda0008701270 */
[----:B------:R-:W0:Y:S08]  /*5340*/  @!P0 LDC R42, c[0x0][0x364] ;  /* 0x0000d900ff2a8b82 */ /* 0x000e300000000800 */
[----:B------:R-:W1:Y:S08]  /*5350*/  @!P0 LDC R41, c[0x0][0x360] ;  /* 0x0000d800ff298b82 */ /* 0x000e700000000800 */
[----:B------:R-:W2:Y:S08]  /*5360*/  @P0 LDC R43, c[0x0][0x364] ;  /* 0x0000d900ff2b0b82 */ /* 0x000eb00000000800 */
[----:B------:R-:W3:Y:S08]  /*5370*/  @P0 LDC R29, c[0x0][0x360] ;  /* 0x0000d800ff1d0b82 */ /* 0x000ef00000000800 */
[----:B------:R-:W4:Y:S01]  /*5380*/  @P0 LDC R28, c[0x0][0x3b0] ;  /* 0x0000ec00ff1c0b82 */ /* 0x000f220000000800 */
[----:B--2---:R-:W-:-:S04]  /*5390*/  @P0 IADD3 R3, PT, PT, R43, R43, R2 ;  /* 0x0000002b2b030210 */ /* 0x004fc80007ffe002 */
[----:B------:R-:W-:Y:S02]  /*53a0*/  @P0 IADD3 R3, PT, PT, R43, R3, R43 ;  /* 0x000000032b030210 */ /* 0x000fe40007ffe02b */
[----:B---3--:R-:W-:-:S05]  /*53b0*/  @P0 IADD3 R40, PT, PT, R29, UR5, R6 ;  /* 0x000000051d280c10 */ /* 0x008fca000fffe006 */
[----:B----4-:R-:W-:-:S04]  /*53c0*/  @P0 IMAD R3, R3, R28, R40 ;  /* 0x0000001c03030224 */ /* 0x010fc800078e0228 */
[----:B------:R-:W-:-:S06]  /*53d0*/  @P0 IMAD.WIDE R28, R3, 0x8, R14 ;  /* 0x00000008031c0825 */ /* 0x000fcc00078e020e */
[----:B------:R-:W2:Y:S01]  /*53e0*/  @P0 LDG.E.64.CONSTANT R28, desc[UR12][R28.64] ;  /* 0x0000000c1c1c0981 */ /* 0x000ea2000c1e9b00 */
[----:B------:R-:W3:Y:S01]  /*53f0*/  LDC R45, c[0x0][0x364] ;  /* 0x0000d900ff2d7b82 */ /* 0x000ee20000000800 */
[C-C-:B0-----:R-:W-:Y:S01]  /*5400*/  @!P0 IMAD R3, R42.reuse, 0x408, R47.reuse ;  /* 0x000004082a038824 */ /* 0x141fe200078e022f */
[----:B------:R-:W-:Y:S01]  /*5410*/  BSSY.RECONVERGENT B0, `(.L_x_43) ;  /* 0x0000035000007945 */ /* 0x000fe20003800200 */
[C---:B------:R-:W-:Y:S02]  /*5420*/  @P0 IMAD R30, R43.reuse, 0x408, R47 ;  /* 0x000004082b1e0824 */ /* 0x040fe400078e022f */
[C---:B------:R-:W-:Y:S02]  /*5430*/  @!P0 IMAD R3, R42.reuse, 0x408, R3 ;  /* 0x000004082a038824 */ /* 0x040fe400078e0203 */
[----:B------:R-:W-:Y:S01]  /*5440*/  @P0 IMAD R30, R43, 0x408, R30 ;  /* 0x000004082b1e0824 */ /* 0x000fe200078e021e */
[----:B------:R-:W0:Y:S01]  /*5450*/  LDC R44, c[0x0][0x360] ;  /* 0x0000d800ff2c7b82 */ /* 0x000e220000000800 */
[----:B------:R-:W-:-:S02]  /*5460*/  @!P0 IMAD R3, R42, 0x408, R3 ;  /* 0x000004082a038824 */ /* 0x000fc400078e0203 */
[----:B------:R-:W-:Y:S01]  /*5470*/  @P0 IMAD R31, R43, 0x408, R30 ;  /* 0x000004082b1f0824 */ /* 0x000fe200078e021e */
[----:B-1----:R-:W-:Y:S01]  /*5480*/  @!P0 IADD3 R30, PT, PT, R41, UR5, R6 ;  /* 0x00000005291e8c10 */ /* 0x002fe2000fffe006 */
[----:B------:R-:W-:Y:S02]  /*5490*/  @!P0 IMAD R3, R42, 0x408, R3 ;  /* 0x000004082a038824 */ /* 0x000fe400078e0203 */
[----:B------:R-:W-:Y:S02]  /*54a0*/  @P0 IMAD R31, R43, 0x408, R31 ;  /* 0x000004082b1f0824 */ /* 0x000fe400078e021f */
[----:B------:R-:W-:Y:S02]  /*54b0*/  @!P0 IMAD R3, R30, 0x8, R3 ;  /* 0x000000081e038824 */ /* 0x000fe400078e0203 */
[----:B------:R-:W-:-:S03]  /*54c0*/  @P0 IMAD R31, R40, 0x8, R31 ;  /* 0x00000008281f0824 */ /* 0x000fc600078e021f */
[----:B------:R1:W-:Y:S01]  /*54d0*/  @!P0 STS.64 [R3], RZ ;  /* 0x000000ff03008388 */ /* 0x0003e20000000a00 */
[C-C-:B---3--:R-:W-:Y:S02]  /*54e0*/  IADD3 R30, PT, PT, R45.reuse, UR4, R2.reuse ;  /* 0x000000042d1e7c10 */ /* 0x148fe4000fffe002 */
[C---:B------:R-:W-:Y:S02]  /*54f0*/  IADD3 R40, PT, PT, R45.reuse, R45, R2 ;  /* 0x0000002d2d287210 */ /* 0x040fe40007ffe002 */
[C-C-:B------:R-:W-:Y:S02]  /*5500*/  IADD3 R30, PT, PT, R45.reuse, R30, R45.reuse ;  /* 0x0000001e2d1e7210 */ /* 0x140fe40007ffe02d */
[--C-:B------:R-:W-:Y:S02]  /*5510*/  IADD3 R40, PT, PT, R45, R40, R45.reuse ;  /* 0x000000282d287210 */ /* 0x100fe40007ffe02d */
[----:B0-----:R-:W-:Y:S01]  /*5520*/  IADD3 R41, PT, PT, R44, UR5, R6 ;  /* 0x000000052c297c10 */ /* 0x001fe2000fffe006 */
[----:B------:R-:W-:-:S03]  /*5530*/  IMAD.IADD R30, R30, 0x1, R45 ;  /* 0x000000011e1e7824 */ /* 0x000fc600078e022d */
[----:B------:R-:W-:Y:S01]  /*5540*/  IADD3 R41, PT, PT, R41, R44, RZ ;  /* 0x0000002c29297210 */ /* 0x000fe20007ffe0ff */
[----:B--2---:R1:W-:Y:S03]  /*5550*/  @P0 STS.64 [R31], R28 ;  /* 0x0000001c1f000388 */ /* 0x0043e60000000a00 */
[----:B------:R-:W-:Y:S01]  /*5560*/  ISETP.GE.U32.AND P0, PT, R41, 0x80, PT ;  /* 0x000000802900780c */ /* 0x000fe20003f06070 */
[----:B------:R-:W-:-:S03]  /*5570*/  IMAD R41, R46, 0x80, R41 ;  /* 0x000000802e297824 */ /* 0x000fc600078e0229 */
[----:B------:R-:W-:Y:S02]  /*5580*/  ISETP.LT.U32.AND P0, PT, R40, 0x8, !P0 ;  /* 0x000000082800780c */ /* 0x000fe40004701070 */
[----:B------:R-:W-:Y:S02]  /*5590*/  ISETP.LT.AND P2, PT, R41, UR9, PT ;  /* 0x0000000929007c0c */ /* 0x000fe4000bf41270 */
[----:B------:R-:W-:-:S13]  /*55a0*/  ISETP.LT.AND P0, PT, R30, UR7, P0 ;  /* 0x000000071e007c0c */ /* 0x000fda0008701270 */
[----:B-1----:R-:W-:Y:S05]  /*55b0*/  @P0 BRA P2, `(.L_x_44) ;  /* 0x00000000002c0947 */ /* 0x002fea0001000000 */
[----:B------:R-:W0:Y:S08]  /*55c0*/  LDC R30, c[0x0][0x364] ;  /* 0x0000d900ff1e7b82 */ /* 0x000e300000000800 */
[----:B------:R-:W1:Y:S01]  /*55d0*/  LDC R29, c[0x0][0x360] ;  /* 0x0000d800ff1d7b82 */ /* 0x000e620000000800 */
[----:B0-----:R-:W-:-:S04]  /*55e0*/  IMAD R3, R30, 0x408, R47 ;  /* 0x000004081e037824 */ /* 0x001fc800078e022f */
[----:B------:R-:W-:Y:S01]  /*55f0*/  IMAD R3, R30, 0x408, R3 ;  /* 0x000004081e037824 */ /* 0x000fe200078e0203 */
[----:B-1----:R-:W-:-:S03]  /*5600*/  IADD3 R28, PT, PT, R29, UR5, R6 ;  /* 0x000000051d1c7c10 */ /* 0x002fc6000fffe006 */
[----:B------:R-:W-:-:S04]  /*5610*/  IMAD R3, R30, 0x408, R3 ;  /* 0x000004081e037824 */ /* 0x000fc800078e0203 */
[----:B------:R-:W-:Y:S02]  /*5620*/  IMAD R3, R30, 0x408, R3 ;  /* 0x000004081e037824 */ /* 0x000fe400078e0203 */
[----:B------:R-:W-:-:S05]  /*5630*/  IMAD.IADD R28, R28, 0x1, R29 ;  /* 0x000000011c1c7824 */ /* 0x000fca00078e021d */
[----:B------:R-:W-:-:S05]  /*5640*/  LEA R3, R28, R3, 0x3 ;  /* 0x000000031c037211 */ /* 0x000fca00078e18ff */
[----:B------:R0:W-:Y:S01]  /*5650*/  STS.64 [R3], RZ ;  /* 0x000000ff03007388 */ /* 0x0001e20000000a00 */
[----:B------:R-:W-:Y:S05]  /*5660*/  BRA `(.L_x_45) ;  /* 0x00000000003c7947 */ /* 0x000fea0003800000 */
.L_x_44:
[----:B------:R-:W0:Y:S08]  /*5670*/  LDC R40, c[0x0][0x364] ;  /* 0x0000d900ff287b82 */ /* 0x000e300000000800 */
[----:B------:R-:W1:Y:S01]  /*5680*/  LDC R29, c[0x0][0x360] ;  /* 0x0000d800ff1d7b82 */ /* 0x000e620000000800 */
[----:B0-----:R-:W-:-:S04]  /*5690*/  IADD3 R3, PT, PT, R40, R40, R2 ;  /* 0x0000002828037210 */ /* 0x001fc80007ffe002 */
[----:B------:R-:W-:Y:S02]  /*56a0*/  IADD3 R3, PT, PT, R40, R3, R40 ;  /* 0x0000000328037210 */ /* 0x000fe40007ffe028 */
[----:B-1----:R-:W-:-:S05]  /*56b0*/  IADD3 R28, PT, PT, R29, UR5, R6 ;  /* 0x000000051d1c7c10 */ /* 0x002fca000fffe006 */
[----:B------:R-:W-:-:S04]  /*56c0*/  IMAD.IADD R30, R28, 0x1, R29 ;  /* 0x000000011c1e7824 */ /* 0x000fc800078e021d */
[----:B------:R-:W-:-:S04]  /*56d0*/  IMAD R3, R3, UR10, R30 ;  /* 0x0000000a03037c24 */ /* 0x000fc8000f8e021e */
[----:B------:R-:W-:-:S06]  /*56e0*/  IMAD.WIDE R28, R3, 0x8, R14 ;  /* 0x00000008031c7825 */ /* 0x000fcc00078e020e */
[----:B------:R-:W2:Y:S01]  /*56f0*/  LDG.E.64.CONSTANT R28, desc[UR12][R28.64] ;  /* 0x0000000c1c1c7981 */ /* 0x000ea2000c1e9b00 */
[----:B------:R-:W-:-:S04]  /*5700*/  IMAD R3, R40, 0x408, R47 ;  /* 0x0000040828037824 */ /* 0x000fc800078e022f */
[----:B------:R-:W-:-:S04]  /*5710*/  IMAD R3, R40, 0x408, R3 ;  /* 0x0000040828037824 */ /* 0x000fc800078e0203 */
[----:B------:R-:W-:-:S04]  /*5720*/  IMAD R3, R40, 0x408, R3 ;  /* 0x0000040828037824 */ /* 0x000fc800078e0203 */
[----:B------:R-:W-:-:S04]  /*5730*/  IMAD R3, R40, 0x408, R3 ;  /* 0x0000040828037824 */ /* 0x000fc800078e0203 */
[----:B------:R-:W-:-:S05]  /*5740*/  IMAD R3, R30, 0x8, R3 ;  /* 0x000000081e037824 */ /* 0x000fca00078e0203 */
[----:B--2---:R1:W-:Y:S02]  /*5750*/  STS.64 [R3], R28 ;  /* 0x0000001c03007388 */ /* 0x0043e40000000a00 */
.L_x_45:
[----:B------:R-:W-:Y:S05]  /*5760*/  BSYNC.RECONVERGENT B0 ;  /* 0x0000000000007941 */ /* 0x000fea0003800200 */
.L_x_43:
[----:B------:R-:W0:Y:S01]  /*5770*/  LDC R31, c[0x0][0x364] ;  /* 0x0000d900ff1f7b82 */ /* 0x000e220000000800 */
[----:B------:R-:W-:Y:S07]  /*5780*/  BSSY.RECONVERGENT B0, `(.L_x_46) ;  /* 0x0000029000007945 */ /* 0x000fee0003800200 */
[----:B------:R-:W2:Y:S01]  /*5790*/  LDC R30, c[0x0][0x360] ;  /* 0x0000d800ff1e7b82 */ /* 0x000ea20000000800 */
[C-C-:B01----:R-:W-:Y:S02]  /*57a0*/  IADD3 R3, PT, PT, R31.reuse, UR4, R2.reuse ;  /* 0x000000041f037c10 */ /* 0x143fe4000fffe002 */
[----:B------:R-:W-:-:S02]  /*57b0*/  IADD3 R28, PT, PT, R31, R31, R2 ;  /* 0x0000001f1f1c7210 */ /* 0x000fc40007ffe002 */
[C-C-:B------:R-:W-:Y:S02]  /*57c0*/  IADD3 R3, PT, PT, R31.reuse, R3, R31.reuse ;  /* 0x000000031f037210 */ /* 0x140fe40007ffe01f */
[--C-:B------:R-:W-:Y:S02]  /*57d0*/  IADD3 R28, PT, PT, R31, R28, R31.reuse ;  /* 0x0000001c1f1c7210 */ /* 0x100fe40007ffe01f */
[----:B--2---:R-:W-:Y:S01]  /*57e0*/  IADD3 R29, PT, PT, R30, UR5, R6 ;  /* 0x000000051e1d7c10 */ /* 0x004fe2000fffe006 */
[----:B------:R-:W-:-:S03]  /*57f0*/  IMAD.IADD R3, R3, 0x1, R31 ;  /* 0x0000000103037824 */ /* 0x000fc600078e021f */
[----:B------:R-:W-:-:S04]  /*5800*/  IADD3 R29, PT, PT, R30, R29, R30 ;  /* 0x0000001d1e1d7210 */ /* 0x000fc80007ffe01e */
[----:B------:R-:W-:Y:S02]  /*5810*/  ISETP.GE.U32.AND P0, PT, R29, 0x80, PT ;  /* 0x000000801d00780c */ /* 0x000fe40003f06070 */
[----:B------:R-:W-:Y:S02]  /*5820*/  LEA R29, R46, R29, 0x7 ;  /* 0x0000001d2e1d7211 */ /* 0x000fe400078e38ff */
[----:B------:R-:W-:Y:S02]  /*5830*/  ISETP.LT.U32.AND P0, PT, R28, 0x8, !P0 ;  /* 0x000000081c00780c */ /* 0x000fe40004701070 */
[----:B------:R-:W-:Y:S02]  /*5840*/  ISETP.LT.AND P2, PT, R29, UR9, PT ;  /* 0x000000091d007c0c */ /* 0x000fe4000bf41270 */
[----:B------:R-:W-:-:S13]  /*5850*/  ISETP.LT.AND P0, PT, R3, UR7, P0 ;  /* 0x0000000703007c0c */ /* 0x000fda0008701270 */
[----:B------:R-:W-:Y:S05]  /*5860*/  @P0 BRA P2, `(.L_x_47) ;  /* 0x00000000002c0947 */ /* 0x000fea0001000000 */
[----:B------:R-:W0:Y:S08]  /*5870*/  LDC R30, c[0x0][0x364] ;  /* 0x0000d900ff1e7b82 */ /* 0x000e300000000800 */
[----:B------:R-:W1:Y:S01]  /*5880*/  LDC R29, c[0x0][0x360] ;  /* 0x0000d800ff1d7b82 */ /* 0x000e620000000800 */
[----:B0-----:R-:W-:-:S04]  /*5890*/  IMAD R3, R30, 0x408, R47 ;  /* 0x000004081e037824 */ /* 0x001fc800078e022f */
[----:B------:R-:W-:Y:S01]  /*58a0*/  IMAD R3, R30, 0x408, R3 ;  /* 0x000004081e037824 */ /* 0x000fe200078e0203 */
[----:B-1----:R-:W-:-:S03]  /*58b0*/  IADD3 R28, PT, PT, R29, UR5, R6 ;  /* 0x000000051d1c7c10 */ /* 0x002fc6000fffe006 */
[----:B------:R-:W-:Y:S01]  /*58c0*/  IMAD R3, R30, 0x408, R3 ;  /* 0x000004081e037824 */ /* 0x000fe200078e0203 */
[----:B------:R-:W-:-:S03]  /*58d0*/  IADD3 R28, PT, PT, R29, R28, R29 ;  /* 0x0000001c1d1c7210 */ /* 0x000fc60007ffe01d */
[----:B------:R-:W-:-:S04]  /*58e0*/  IMAD R3, R30, 0x408, R3 ;  /* 0x000004081e037824 */ /* 0x000fc800078e0203 */
[----:B------:R-:W-:-:S05]  /*58f0*/  IMAD R3, R28, 0x8, R3 ;  /* 0x000000081c037824 */ /* 0x000fca00078e0203 */
[----:B------:R0:W-:Y:S01]  /*5900*/  STS.64 [R3], RZ ;  /* 0x000000ff03007388 */ /* 0x0001e20000000a00 */
[----:B------:R-:W-:Y:S05]  /*5910*/  BRA `(.L_x_48) ;  /* 0x00000000003c7947 */ /* 0x000fea0003800000 */
.L_x_47:
[----:B------:R-:W0:Y:S08]  /*5920*/  LDC R40, c[0x0][0x364] ;  /* 0x0000d900ff287b82 */ /* 0x000e300000000800 */
[----:B------:R-:W1:Y:S01]  /*5930*/  LDC R29, c[0x0][0x360] ;  /* 0x0000d800ff1d7b82 */ /* 0x000e620000000800 */
[----:B0-----:R-:W-:-:S04]  /*5940*/  IADD3 R3, PT, PT, R40, R40, R2 ;  /* 0x0000002828037210 */ /* 0x001fc80007ffe002 */
[----:B------:R-:W-:Y:S02]  /*5950*/  IADD3 R3, PT, PT, R40, R3, R40 ;  /* 0x0000000328037210 */ /* 0x000fe40007ffe028 */
[----:B-1----:R-:W-:-:S04]  /*5960*/  IADD3 R28, PT, PT, R29, UR5, R6 ;  /* 0x000000051d1c7c10 */ /* 0x002fc8000fffe006 */
[----:B------:R-:W-:-:S05]  /*5970*/  IADD3 R30, PT, PT, R29, R28, R29 ;  /* 0x0000001c1d1e7210 */ /* 0x000fca0007ffe01d */
        /* <DEDUP_REMOVED lines=9> */
.L_x_48:
[----:B------:R-:W-:Y:S05]  /*5a10*/  BSYNC.RECONVERGENT B0 ;  /* 0x0000000000007941 */ /* 0x000fea0003800200 */
.L_x_46:
[----:B------:R-:W2:Y:S02]  /*5a20*/  LDCU UR8, c[0x0][0x360] ;  /* 0x00006c00ff0877ac */ /* 0x000ea40008000800 */
[----:B--2---:R-:W-:Y:S01]  /*5a30*/  ULEA UR5, UR8, UR5, 0x2 ;  /* 0x0000000508057291 */ /* 0x004fe2000f8e10ff */
[----:B------:R-:W-:Y:S11]  /*5a40*/  @P1 BRA `(.L_x_49) ;  /* 0xfffffff4003c1947 */ /* 0x000ff6000383ffff */
.L_x_39:
        /* <DEDUP_REMOVED lines=9> */
[CC--:B------:R-:W-:Y:S02]  /*5ae0*/  IADD3 R2, PT, PT, R3.reuse, R3.reuse, R40 ;  /* 0x0000000303027210 */ /* 0x0c0fe40007ffe028 */
[C-C-:B------:R-:W-:Y:S02]  /*5af0*/  IADD3 R0, PT, PT, R3.reuse, R0, R3.reuse ;  /* 0x0000000003007210 */ /* 0x140fe40007ffe003 */
[----:B------:R-:W-:Y:S02]  /*5b00*/  IADD3 R2, PT, PT, R3, R2, R3 ;  /* 0x0000000203027210 */ /* 0x000fe40007ffe003 */
[----:B------:R-:W-:Y:S01]  /*5b10*/  IADD3 R0, PT, PT, R0, R3, RZ ;  /* 0x0000000300007210 */ /* 0x000fe20007ffe0ff */
[----:B-1----:R-:W-:Y:S01]  /*5b20*/  IMAD R3, R30, 0x80, R31 ;  /* 0x000000801e037824 */ /* 0x002fe200078e021f */
[----:B------:R-:W-:-:S04]  /*5b30*/  ISETP.LT.U32.AND P0, PT, R2, 0x8, !P0 ;  /* 0x000000080200780c */ /* 0x000fc80004701070 */
[----:B0-----:R-:W-:Y:S02]  /*5b40*/  ISETP.LT.AND P1, PT, R3, UR6, PT ;  /* 0x0000000603007c0c */ /* 0x001fe4000bf21270 */
        /* <DEDUP_REMOVED lines=10> */
[----:B------:R-:W-:-:S04]  /*5bf0*/  IMAD R0, R3, 0x408, R0 ;  /* 0x0000040803007824 */ /* 0x000fc800078e0200 */
[----:B------:R-:W-:-:S04]  /*5c00*/  IMAD R0, R3, 0x408, R0 ;  /* 0x0000040803007824 */ /* 0x000fc800078e0200 */
[----:B------:R-:W-:-:S05]  /*5c10*/  IMAD R0, R31, 0x8, R0 ;  /* 0x000000081f007824 */ /* 0x000fca00078e0200 */
[----:B------:R0:W-:Y:S01]  /*5c20*/  STS.64 [R0], RZ ;  /* 0x000000ff00007388 */ /* 0x0001e20000000a00 */
[----:B------:R-:W-:Y:S05]  /*5c30*/  BRA `(.L_x_53) ;  /* 0x0000000000487947 */ /* 0x000fea0003800000 */
.L_x_52:
[----:B------:R-:W0:Y:S01]  /*5c40*/  LDC R29, c[0x0][0x364] ;  /* 0x0000d900ff1d7b82 */ /* 0x000e220000000800 */
[----:B------:R-:W1:Y:S01]  /*5c50*/  LDCU UR5, c[0x0][0x3b0] ;  /* 0x00007600ff0577ac */ /* 0x000e620008000800 */
[----:B0-----:R-:W-:-:S04]  /*5c60*/  IADD3 R0, PT, PT, R29, R29, R40 ;  /* 0x0000001d1d007210 */ /* 0x001fc80007ffe028 */
[----:B------:R-:W-:-:S05]  /*5c70*/  IADD3 R0, PT, PT, R29, R0, R29 ;  /* 0x000000001d007210 */ /* 0x000fca0007ffe01d */
[----:B-1----:R-:W-:-:S04]  /*5c80*/  IMAD R3, R0, UR5, R31 ;  /* 0x0000000500037c24 */ /* 0x002fc8000f8e021f */
[----:B------:R-:W-:-:S06]  /*5c90*/  IMAD.WIDE R2, R3, 0x8, R14 ;  /* 0x0000000803027825 */ /* 0x000fcc00078e020e */
[----:B------:R-:W2:Y:S01]  /*5ca0*/  LDG.E.64.CONSTANT R2, desc[UR12][R2.64] ;  /* 0x0000000c02027981 */ /* 0x000ea2000c1e9b00 */
[----:B------:R-:W-:Y:S01]  /*5cb0*/  MOV R0, 0x400 ;  /* 0x0000040000007802 */ /* 0x000fe20000000f00 */
[----:B------:R-:W0:Y:S03]  /*5cc0*/  S2R R41, SR_CgaCtaId ;  /* 0x0000000000297919 */ /* 0x000e260000008800 */
[----:B------:R-:W-:-:S04]  /*5cd0*/  IADD3 R0, PT, PT, R0, 0x2400, RZ ;  /* 0x0000240000007810 */ /* 0x000fc80007ffe0ff */
[----:B0-----:R-:W-:-:S05]  /*5ce0*/  LEA R41, R41, R0, 0x18 ;  /* 0x0000000029297211 */ /* 0x001fca00078ec0ff */
[----:B------:R-:W-:-:S04]  /*5cf0*/  IMAD R42, R40, 0x408, R41 ;  /* 0x00000408282a7824 */ /* 0x000fc800078e0229 */
[----:B------:R-:W-:-:S04]  /*5d00*/  IMAD R0, R29, 0x408, R42 ;  /* 0x000004081d007824 */ /* 0x000fc800078e022a */
[----:B------:R-:W-:-:S04]  /*5d10*/  IMAD R0, R29, 0x408, R0 ;  /* 0x000004081d007824 */ /* 0x000fc800078e0200 */
[----:B------:R-:W-:-:S04]  /*5d20*/  IMAD R0, R29, 0x408, R0 ;  /* 0x000004081d007824 */ /* 0x000fc800078e0200 */
[----:B------:R-:W-:-:S04]  /*5d30*/  IMAD R0, R29, 0x408, R0 ;  /* 0x000004081d007824 */ /* 0x000fc800078e0200 */
[----:B------:R-:W-:-:S05]  /*5d40*/  IMAD R29, R31, 0x8, R0 ;  /* 0x000000081f1d7824 */ /* 0x000fca00078e0200 */
[----:B--2---:R1:W-:Y:S02]  /*5d50*/  STS.64 [R29], R2 ;  /* 0x000000021d007388 */ /* 0x0043e40000000a00 */
.L_x_53:
[----:B------:R-:W-:Y:S05]  /*5d60*/  BSYNC.RECONVERGENT B0 ;  /* 0x0000000000007941 */ /* 0x000fea0003800200 */
.L_x_51:
[----:B------:R-:W-:-:S13]  /*5d70*/  ISETP.NE.AND P0, PT, R5, 0x1, PT ;  /* 0x000000010500780c */ /* 0x000fda0003f05270 */
[----:B------:R-:W-:Y:S05]  /*5d80*/  @!P0 BRA `(.L_x_50) ;  /* 0x0000000400108947 */ /* 0x000fea0003800000 */
[----:B-1----:R-:W0:Y:S01]  /*5d90*/  LDC R3, c[0x0][0x364] ;  /* 0x0000d900ff037b82 */ /* 0x002e220000000800 */
[----:B------:R-:W1:Y:S02]  /*5da0*/  LDCU UR5, c[0x0][0x360] ;  /* 0x00006c00ff0577ac */ /* 0x000e640008000800 */
[----:B-1----:R-:W-:Y:S01]  /*5db0*/  VIADD R41, R31, UR5 ;  /* 0x000000051f297c36 */ /* 0x002fe20008000000 */
[C-C-:B0-----:R-:W-:Y:S02]  /*5dc0*/  IADD3 R0, PT, PT, R3.reuse, UR4, R40.reuse ;  /* 0x0000000403007c10 */ /* 0x141fe4000fffe028 */
[C---:B------:R-:W-:Y:S02]  /*5dd0*/  IADD3 R2, PT, PT, R3.reuse, R3, R40 ;  /* 0x0000000303027210 */ /* 0x040fe40007ffe028 */
[C-C-:B------:R-:W-:Y:S02]  /*5de0*/  IADD3 R0, PT, PT, R3.reuse, R0, R3.reuse ;  /* 0x0000000003007210 */ /* 0x140fe40007ffe003 */
[----:B------:R-:W-:-:S02]  /*5df0*/  IADD3 R2, PT, PT, R3, R2, R3 ;  /* 0x0000000203027210 */ /* 0x000fc40007ffe003 */
[----:B------:R-:W-:Y:S01]  /*5e00*/  ISETP.GE.U32.AND P0, PT, R41, 0x80, PT ;  /* 0x000000802900780c */ /* 0x000fe20003f06070 */
[----:B------:R-:W-:Y:S01]  /*5e10*/  IMAD.IADD R0, R0, 0x1, R3 ;  /* 0x0000000100007824 */ /* 0x000fe200078e0203 */
[----:B------:R-:W-:Y:S02]  /*5e20*/  LEA R30, R30, R41, 0x7 ;  /* 0x000000291e1e7211 */ /* 0x000fe400078e38ff */
[----:B------:R-:W-:-:S04]  /*5e30*/  ISETP.LT.U32.AND P0, PT, R2, 0x8, !P0 ;  /* 0x000000080200780c */ /* 0x000fc80004701070 */
[----:B------:R-:W-:-:S04]  /*5e40*/  ISETP.LT.AND P0, PT, R0, UR7, P0 ;  /* 0x0000000700007c0c */ /* 0x000fc80008701270 */
[----:B------:R-:W-:-:S13]  /*5e50*/  ISETP.LT.AND P0, PT, R30, UR6, P0 ;  /* 0x000000061e007c0c */ /* 0x000fda0008701270 */
[----:B------:R-:W0:Y:S08]  /*5e60*/  @!P0 LDC R29, c[0x0][0x364] ;  /* 0x0000d900ff1d8b82 */ /* 0x000e300000000800 */
[----:B------:R-:W1:Y:S08]  /*5e70*/  @P0 LDC R31, c[0x0][0x364] ;  /* 0x0000d900ff1f0b82 */ /* 0x000e700000000800 */
[----:B------:R-:W2:Y:S01]  /*5e80*/  @P0 LDC R3, c[0x0][0x3b0] ;  /* 0x0000ec00ff030b82 */ /* 0x000ea20000000800 */
[----:B-1----:R-:W-:-:S04]  /*5e90*/  @P0 IADD3 R0, PT, PT, R31, R31, R40 ;  /* 0x0000001f1f000210 */ /* 0x002fc80007ffe028 */
[----:B------:R-:W-:-:S05]  /*5ea0*/  @P0 IADD3 R0, PT, PT, R31, R0, R31 ;  /* 0x000000001f000210 */ /* 0x000fca0007ffe01f */
        /* <DEDUP_REMOVED lines=8> */
[----:B------:R-:W-:-:S02]  /*5f30*/  @P0 IMAD R28, R31, 0x408, R28 ;  /* 0x000004081f1c0824 */ /* 0x000fc400078e021c */
[----:B------:R-:W-:Y:S02]  /*5f40*/  @!P0 IMAD R0, R29, 0x408, R0 ;  /* 0x000004081d008824 */ /* 0x000fe400078e0200 */
[----:B------:R-:W-:Y:S02]  /*5f50*/  @P0 IMAD R28, R31, 0x408, R28 ;  /* 0x000004081f1c0824 */ /* 0x000fe400078e021c */
[C---:B------:R-:W-:Y:S02]  /*5f60*/  @!P0 IMAD R0, R41.reuse, 0x8, R0 ;  /* 0x0000000829008824 */ /* 0x040fe400078e0200 */
[----:B------:R-:W-:-:S03]  /*5f70*/  @P0 IMAD R29, R41, 0x8, R28 ;  /* 0x00000008291d0824 */ /* 0x000fc600078e021c */
[----:B------:R4:W-:Y:S04]  /*5f80*/  @!P0 STS.64 [R0], RZ ;  /* 0x000000ff00008388 */ /* 0x0009e80000000a00 */
[----:B--2---:R4:W-:Y:S01]  /*5f90*/  @P0 STS.64 [R29], R2 ;  /* 0x000000021d000388 */ /* 0x0049e20000000a00 */
[----:B------:R-:W-:-:S13]  /*5fa0*/  ISETP.NE.AND P0, PT, R5, 0x2, PT ;  /* 0x000000020500780c */ /* 0x000fda0003f05270 */
[----:B----4-:R-:W-:Y:S05]  /*5fb0*/  @!P0 BRA `(.L_x_50) ;  /* 0x0000000000848947 */ /* 0x010fea0003800000 */
[----:B------:R-:W0:Y:S01]  /*5fc0*/  LDC R3, c[0x0][0x364] ;  /* 0x0000d900ff037b82 */ /* 0x000e220000000800 */
[----:B------:R-:W1:Y:S02]  /*5fd0*/  LDCU UR5, c[0x0][0x360] ;  /* 0x00006c00ff0577ac */ /* 0x000e640008000800 */
[----:B-1----:R-:W-:Y:S01]  /*5fe0*/  VIADD R41, R41, UR5 ;  /* 0x0000000529297c36 */ /* 0x002fe20008000000 */
[C-C-:B0-----:R-:W-:Y:S02]  /*5ff0*/  IADD3 R0, PT, PT, R3.reuse, UR4, R40.reuse ;  /* 0x0000000403007c10 */ /* 0x141fe4000fffe028 */
[C---:B------:R-:W-:Y:S02]  /*6000*/  IADD3 R2, PT, PT, R3.reuse, R3, R40 ;  /* 0x0000000303027210 */ /* 0x040fe40007ffe028 */
[C-C-:B------:R-:W-:Y:S02]  /*6010*/  IADD3 R0, PT, PT, R3.reuse, R0, R3.reuse ;  /* 0x0000000003007210 */ /* 0x140fe40007ffe003 */
[----:B------:R-:W-:-:S02]  /*6020*/  IADD3 R2, PT, PT, R3, R2, R3 ;  /* 0x0000000203027210 */ /* 0x000fc40007ffe003 */
[----:B------:R-:W-:Y:S02]  /*6030*/  ISETP.GE.U32.AND P0, PT, R41, 0x80, PT ;  /* 0x000000802900780c */ /* 0x000fe40003f06070 */
[----:B------:R-:W-:Y:S02]  /*6040*/  IADD3 R0, PT, PT, R0, R3, RZ ;  /* 0x0000000300007210 */ /* 0x000fe40007ffe0ff */
[----:B------:R-:W-:Y:S01]  /*6050*/  ISETP.LT.U32.AND P0, PT, R2, 0x8, !P0 ;  /* 0x000000080200780c */ /* 0x000fe20004701070 */
[----:B------:R-:W-:-:S03]  /*6060*/  VIADD R2, R30, UR5 ;  /* 0x000000051e027c36 */ /* 0x000fc60008000000 */
        /* <DEDUP_REMOVED lines=21> */
[----:B--2---:R4:W-:Y:S02]  /*61c0*/  @P0 STS.64 [R29], R2 ;  /* 0x000000021d000388 */ /* 0x0049e40000000a00 */
.L_x_50:
[----:B------:R-:W5:Y:S02]  /*61d0*/  LDCU UR5, c[0x0][0x360] ;  /* 0x00006c00ff0577ac */ /* 0x000f640008000800 */
[----:B-----5:R-:W-:-:S03]  /*61e0*/  UISETP.GT.U32.AND UP0, UPT, UR5, 0x2a, UPT ;  /* 0x0000002a0500788c */ /* 0x020fc6000bf04070 */
[----:B------:R-:W-:-:S06]  /*61f0*/  UMOV UR5, URZ ;  /* 0x000000ff00057c82 */ /* 0x000fcc0008000000 */
[----:B------:R-:W-:Y:S05]  /*6200*/  BRA.U UP0, `(.L_x_54) ;  /* 0x0000000d00387547 */ /* 0x000fea000b800000 */
[----:B01-34-:R-:W2:Y:S01]  /*6210*/  S2R R2, SR_TID.Y ;  /* 0x0000000000027919 */ /* 0x01bea20000002200 */
        /* <DEDUP_REMOVED lines=8> */
.L_x_67:
[----:B01----:R-:W0:Y:S01]  /*62a0*/  LDC R29, c[0x0][0x364] ;  /* 0x0000d900ff1d7b82 */ /* 0x003e220000000800 */
[----:B------:R-:W-:Y:S01]  /*62b0*/  VIADD R40, R6, UR5 ;  /* 0x0000000506287c36 */ /* 0x000fe20008000000 */
[----:B------:R-:W-:Y:S01]  /*62c0*/  UIADD3 UR6, UPT, UPT, UR6, 0x4, URZ ;  /* 0x0000000406067890 */ /* 0x000fe2000fffe0ff */
[----:B------:R-:W-:Y:S03]  /*62d0*/  BSSY.RECONVERGENT B0, `(.L_x_55) ;  /* 0x0000033000007945 */ /* 0x000fe60003800200 */
[----:B------:R-:W-:Y:S02]  /*62e0*/  ISETP.GE.U32.AND P0, PT, R40, 0x80, PT ;  /* 0x000000802800780c */ /* 0x000fe40003f06070 */
[----:B------:R-:W-:Y:S02]  /*62f0*/  LEA R3, R3, R40, 0x7 ;  /* 0x0000002803037211 */ /* 0x000fe400078e38ff */
[----:B------:R-:W-:-:S02]  /*6300*/  ISETP.NE.AND P1, PT, R4, UR6, PT ;  /* 0x0000000604007c0c */ /* 0x000fc4000bf25270 */
[----:B------:R-:W-:Y:S02]  /*6310*/  ISETP.LT.AND P2, PT, R3, UR9, PT ;  /* 0x0000000903007c0c */ /* 0x000fe4000bf41270 */
[C---:B0-----:R-:W-:Y:S02]  /*6320*/  IADD3 R28, PT, PT, R29.reuse, R29, R2 ;  /* 0x0000001d1d1c7210 */ /* 0x041fe40007ffe002 */
[C-C-:B------:R-:W-:Y:S02]  /*6330*/  IADD3 R2, PT, PT, R29.reuse, R0, R29.reuse ;  /* 0x000000001d027210 */ /* 0x140fe40007ffe01d */
[C-C-:B------:R-:W-:Y:S02]  /*6340*/  IADD3 R28, PT, PT, R29.reuse, R28, R29.reuse ;  /* 0x0000001c1d1c7210 */ /* 0x140fe40007ffe01d */
        /* <DEDUP_REMOVED lines=9> */
[----:B------:R-:W2:Y:S04]  /*63e0*/  S2R R2, SR_TID.Y ;  /* 0x0000000000027919 */ /* 0x000ea80000002200 */
[----:B------:R-:W-:-:S05]  /*63f0*/  VIADD R3, R3, 0x2400 ;  /* 0x0000240003037836 */ /* 0x000fca0000000000 */
[----:B0-----:R-:W-:-:S05]  /*6400*/  LEA R3, R28, R3, 0x18 ;  /* 0x000000031c037211 */ /* 0x001fca00078ec0ff */
[----:B--2---:R-:W-:-:S04]  /*6410*/  IMAD R28, R2, 0x408, R3 ;  /* 0x00000408021c7824 */ /* 0x004fc800078e0203 */
[----:B-1----:R-:W-:-:S04]  /*6420*/  IMAD R3, R6, 0x408, R28 ;  /* 0x0000040806037824 */ /* 0x002fc800078e021c */
[----:B------:R-:W-:-:S04]  /*6430*/  IMAD R3, R6, 0x408, R3 ;  /* 0x0000040806037824 */ /* 0x000fc800078e0203 */
[----:B------:R-:W-:-:S04]  /*6440*/  IMAD R3, R6, 0x408, R3 ;  /* 0x0000040806037824 */ /* 0x000fc800078e0203 */
[----:B------:R-:W-:-:S04]  /*6450*/  IMAD R3, R6, 0x408, R3 ;  /* 0x0000040806037824 */ /* 0x000fc800078e0203 */
[----:B------:R-:W-:Y:S02]  /*6460*/  IMAD R3, R6, 0x408, R3 ;  /* 0x0000040806037824 */ /* 0x000fe400078e0203 */
[----:B------:R-:W0:Y:S02]  /*6470*/  S2R R6, SR_TID.X ;  /* 0x0000000000067919 */ /* 0x000e240000002100 */
[----:B------:R-:W-:-:S05]  /*6480*/  IMAD R3, R40, 0x8, R3 ;  /* 0x0000000828037824 */ /* 0x000fca00078e0203 */
[----:B------:R2:W-:Y:S01]  /*6490*/  STS.64 [R3], RZ ;  /* 0x000000ff03007388 */ /* 0x0005e20000000a00 */
[----:B------:R-:W-:Y:S05]  /*64a0*/  BRA `(.L_x_57) ;  /* 0x0000000000547947 */ /* 0x000fea0003800000 */
.L_x_56:
[----:B------:R-:W0:Y:S01]  /*64b0*/  S2R R2, SR_TID.Y ;  /* 0x0000000000027919 */ /* 0x000e220000002200 */
[----:B------:R-:W0:Y:S02]  /*64c0*/  LDC R6, c[0x0][0x364] ;  /* 0x0000d900ff067b82 */ /* 0x000e240000000800 */
[----:B0-----:R-:W-:-:S04]  /*64d0*/  IADD3 R3, PT, PT, R6, R6, R2 ;  /* 0x0000000606037210 */ /* 0x001fc80007ffe002 */
[----:B------:R-:W-:-:S04]  /*64e0*/  IADD3 R3, PT, PT, R6, R3, R6 ;  /* 0x0000000306037210 */ /* 0x000fc80007ffe006 */
[----:B------:R-:W-:-:S05]  /*64f0*/  IADD3 R3, PT, PT, R3, R6, RZ ;  /* 0x0000000603037210 */ /* 0x000fca0007ffe0ff */
        /* <DEDUP_REMOVED lines=11> */
[----:B------:R-:W-:-:S04]  /*65b0*/  IMAD R3, R6, 0x408, R3 ;  /* 0x0000040806037824 */ /* 0x000fc800078e0203 */
[----:B------:R-:W-:Y:S02]  /*65c0*/  IMAD R3, R6, 0x408, R3 ;  /* 0x0000040806037824 */ /* 0x000fe400078e0203 */
[----:B------:R-:W0:Y:S02]  /*65d0*/  S2R R6, SR_TID.X ;  /* 0x0000000000067919 */ /* 0x000e240000002100 */
[----:B------:R-:W-:-:S05]  /*65e0*/  IMAD R3, R40, 0x8, R3 ;  /* 0x0000000828037824 */ /* 0x000fca00078e0203 */
[----:B0-2---:R1:W-:Y:S02]  /*65f0*/  STS.64 [R3], R30 ;  /* 0x0000001e03007388 */ /* 0x0053e40000000a00 */
.L_x_57:
[----:B------:R-:W-:Y:S05]  /*6600*/  BSYNC.RECONVERGENT B0 ;  /* 0x0000000000007941 */ /* 0x000fea0003800200 */
.L_x_55:
[----:B-1----:R-:W1:Y:S01]  /*6610*/  LDC R31, c[0x0][0x364] ;  /* 0x0000d900ff1f7b82 */ /* 0x002e620000000800 */
[----:B--2---:R-:W2:Y:S01]  /*6620*/  S2R R3, SR_CTAID.X ;  /* 0x0000000000037919 */ /* 0x004ea20000002500 */
[----:B------:R-:W-:Y:S06]  /*6630*/  BSSY.RECONVERGENT B0, `(.L_x_58) ;  /* 0x000002a000007945 */ /* 0x000fec0003800200 */
[----:B------:R-:W0:Y:S01]  /*6640*/  LDC R41, c[0x0][0x360] ;  /* 0x0000d800ff297b82 */ /* 0x000e220000000800 */
[C-C-:B-1----:R-:W-:Y:S02]  /*6650*/  IADD3 R30, PT, PT, R31.reuse, R31, R2.reuse ;  /* 0x0000001f1f1e7210 */ /* 0x142fe40007ffe002 */
[----:B------:R-:W-:-:S02]  /*6660*/  IADD3 R29, PT, PT, R31, UR4, R2 ;  /* 0x000000041f1d7c10 */ /* 0x000fc4000fffe002 */
[C-C-:B------:R-:W-:Y:S02]  /*6670*/  IADD3 R30, PT, PT, R31.reuse, R30, R31.reuse ;  /* 0x0000001e1f1e7210 */ /* 0x140fe40007ffe01f */
[--C-:B------:R-:W-:Y:S02]  /*6680*/  IADD3 R29, PT, PT, R31, R29, R31.reuse ;  /* 0x0000001d1f1d7210 */ /* 0x100fe40007ffe01f */
[----:B0-----:R-:W-:Y:S01]  /*6690*/  IADD3 R40, PT, PT, R41, UR5, R6 ;  /* 0x0000000529287c10 */ /* 0x001fe2000fffe006 */
[--C-:B------:R-:W-:Y:S01]  /*66a0*/  IMAD.IADD R30, R30, 0x1, R31.reuse ;  /* 0x000000011e1e7824 */ /* 0x100fe200078e021f */
[----:B------:R-:W-:Y:S02]  /*66b0*/  IADD3 R29, PT, PT, R31, R29, R31 ;  /* 0x0000001d1f1d7210 */ /* 0x000fe40007ffe01f */
[----:B------:R-:W-:Y:S02]  /*66c0*/  ISETP.GE.U32.AND P0, PT, R40, 0x80, PT ;  /* 0x000000802800780c */ /* 0x000fe40003f06070 */
[----:B--2---:R-:W-:-:S02]  /*66d0*/  LEA R40, R3, R40, 0x7 ;  /* 0x0000002803287211 */ /* 0x004fc400078e38ff */
[----:B------:R-:W-:Y:S02]  /*66e0*/  ISETP.LT.U32.AND P0, PT, R30, 0x8, !P0 ;  /* 0x000000081e00780c */ /* 0x000fe40004701070 */
[----:B------:R-:W-:Y:S02]  /*66f0*/  ISETP.LT.AND P2, PT, R40, UR9, PT ;  /* 0x0000000928007c0c */ /* 0x000fe4000bf41270 */
[----:B------:R-:W-:-:S13]  /*6700*/  ISETP.LT.AND P0, PT, R29, UR7, P0 ;  /* 0x000000071d007c0c */ /* 0x000fda0008701270 */
[----:B------:R-:W-:Y:S05]  /*6710*/  @P0 BRA P2, `(.L_x_59) ;  /* 0x00000000002c0947 */ /* 0x000fea0001000000 */
[----:B------:R-:W0:Y:S08]  /*6720*/  LDC R30, c[0x0][0x364] ;  /* 0x0000d900ff1e7b82 */ /* 0x000e300000000800 */
[----:B------:R-:W1:Y:S01]  /*6730*/  LDC R31, c[0x0][0x360] ;  /* 0x0000d800ff1f7b82 */ /* 0x000e620000000800 */
[----:B0-----:R-:W-:-:S04]  /*6740*/  IMAD R29, R30, 0x408, R28 ;  /* 0x000004081e1d7824 */ /* 0x001fc800078e021c */
[----:B------:R-:W-:-:S04]  /*6750*/  IMAD R29, R30, 0x408, R29 ;  /* 0x000004081e1d7824 */ /* 0x000fc800078e021d */
[----:B------:R-:W-:-:S04]  /*6760*/  IMAD R29, R30, 0x408, R29 ;  /* 0x000004081e1d7824 */ /* 0x000fc800078e021d */
[----:B------:R-:W-:-:S04]  /*6770*/  IMAD R29, R30, 0x408, R29 ;  /* 0x000004081e1d7824 */ /* 0x000fc800078e021d */
[----:B------:R-:W-:Y:S01]  /*6780*/  IMAD R29, R30, 0x408, R29 ;  /* 0x000004081e1d7824 */ /* 0x000fe200078e021d */
[----:B-1----:R-:W-:-:S05]  /*6790*/  IADD3 R30, PT, PT, R31, UR5, R6 ;  /* 0x000000051f1e7c10 */ /* 0x002fca000fffe006 */
[----:B------:R-:W-:-:S05]  /*67a0*/  IMAD R29, R30, 0x8, R29 ;  /* 0x000000081e1d7824 */ /* 0x000fca00078e021d */
[----:B------:R0:W-:Y:S01]  /*67b0*/  STS.64 [R29], RZ ;  /* 0x000000ff1d007388 */ /* 0x0001e20000000a00 */
[----:B------:R-:W-:Y:S05]  /*67c0*/  BRA `(.L_x_60) ;  /* 0x0000000000407947 */ /* 0x000fea0003800000 */
.L_x_59:
[----:B------:R-:W0:Y:S08]  /*67d0*/  LDC R42, c[0x0][0x364] ;  /* 0x0000d900ff2a7b82 */ /* 0x000e300000000800 */
[----:B------:R-:W1:Y:S01]  /*67e0*/  LDC R31, c[0x0][0x360] ;  /* 0x0000d800ff1f7b82 */ /* 0x000e620000000800 */
[----:B0-----:R-:W-:-:S04]  /*67f0*/  IADD3 R29, PT, PT, R42, R42, R2 ;  /* 0x0000002a2a1d7210 */ /* 0x001fc80007ffe002 */
[----:B------:R-:W-:Y:S02]  /*6800*/  IADD3 R29, PT, PT, R42, R29, R42 ;  /* 0x0000001d2a1d7210 */ /* 0x000fe40007ffe02a */
[----:B-1----:R-:W-:-:S03]  /*6810*/  IADD3 R40, PT, PT, R31, UR5, R6 ;  /* 0x000000051f287c10 */ /* 0x002fc6000fffe006 */
        /* <DEDUP_REMOVED lines=8> */
[----:B------:R-:W-:-:S04]  /*68a0*/  IMAD R29, R42, 0x408, R29 ;  /* 0x000004082a1d7824 */ /* 0x000fc800078e021d */
[----:B------:R-:W-:-:S05]  /*68b0*/  IMAD R29, R40, 0x8, R29 ;  /* 0x00000008281d7824 */ /* 0x000fca00078e021d */
[----:B--2---:R1:W-:Y:S02]  /*68c0*/  STS.64 [R29], R30 ;  /* 0x0000001e1d007388 */ /* 0x0043e40000000a00 */
.L_x_60:
[----:B------:R-:W-:Y:S05]  /*68d0*/  BSYNC.RECONVERGENT B0 ;  /* 0x0000000000007941 */ /* 0x000fea0003800200 */
.L_x_58:
[----:B------:R-:W1:Y:S01]  /*68e0*/  LDC R41, c[0x0][0x364] ;  /* 0x0000d900ff297b82 */ /* 0x000e620000000800 */
[----:B------:R-:W-:Y:S07]  /*68f0*/  BSSY.RECONVERGENT B0, `(.L_x_61) ;  /* 0x000002d000007945 */ /* 0x000fee0003800200 */
[----:B------:R-:W2:Y:S01]  /*6900*/  LDC R40, c[0x0][0x360] ;  /* 0x0000d800ff287b82 */ /* 0x000ea20000000800 */
[C-C-:B-1----:R-:W-:Y:S02]  /*6910*/  IADD3 R30, PT, PT, R41.reuse, R41, R2.reuse ;  /* 0x00000029291e7210 */ /* 0x142fe40007ffe002 */
[----:B0-----:R-:W-:-:S02]  /*6920*/  IADD3 R29, PT, PT, R41, UR4, R2 ;  /* 0x00000004291d7c10 */ /* 0x001fc4000fffe002 */
[C-C-:B------:R-:W-:Y:S02]  /*6930*/  IADD3 R30, PT, PT, R41.reuse, R30, R41.reuse ;  /* 0x0000001e291e7210 */ /* 0x140fe40007ffe029 */
[C-C-:B------:R-:W-:Y:S02]  /*6940*/  IADD3 R29, PT, PT, R41.reuse, R29, R41.reuse ;  /* 0x0000001d291d7210 */ /* 0x140fe40007ffe029 */
[----:B--2---:R-:W-:Y:S01]  /*6950*/  IADD3 R31, PT, PT, R40, UR5, R6 ;  /* 0x00000005281f7c10 */ /* 0x004fe2000fffe006 */
[--C-:B------:R-:W-:Y:S01]  /*6960*/  IMAD.IADD R30, R30, 0x1, R41.reuse ;  /* 0x000000011e1e7824 */ /* 0x100fe200078e0229 */
[----:B------:R-:W-:Y:S02]  /*6970*/  IADD3 R29, PT, PT, R41, R29, R41 ;  /* 0x0000001d291d7210 */ /* 0x000fe40007ffe029 */
[----:B------:R-:W-:-:S04]  /*6980*/  IADD3 R40, PT, PT, R31, R40, RZ ;  /* 0x000000281f287210 */ /* 0x000fc80007ffe0ff */
[----:B------:R-:W-:Y:S01]  /*6990*/  ISETP.GE.U32.AND P0, PT, R40, 0x80, PT ;  /* 0x000000802800780c */ /* 0x000fe20003f06070 */
[----:B------:R-:W-:-:S03]  /*69a0*/  IMAD R40, R3, 0x80, R40 ;  /* 0x0000008003287824 */ /* 0x000fc600078e0228 */
        /* <DEDUP_REMOVED lines=8> */
[----:B------:R-:W-:Y:S01]  /*6a30*/  IMAD R29, R40, 0x408, R29 ;  /* 0x00000408281d7824 */ /* 0x000fe200078e021d */
[----:B-1----:R-:W-:-:S03]  /*6a40*/  IADD3 R30, PT, PT, R31, UR5, R6 ;  /* 0x000000051f1e7c10 */ /* 0x002fc6000fffe006 */
[----:B------:R-:W-:Y:S02]  /*6a50*/  IMAD R29, R40, 0x408, R29 ;  /* 0x00000408281d7824 */ /* 0x000fe400078e021d */
[----:B------:R-:W-:Y:S02]  /*6a60*/  IMAD.IADD R30, R30, 0x1, R31 ;  /* 0x000000011e1e7824 */ /* 0x000fe400078e021f */
[----:B------:R-:W-:-:S05]  /*6a70*/  IMAD R29, R40, 0x408, R29 ;  /* 0x00000408281d7824 */ /* 0x000fca00078e021d */
[----:B------:R-:W-:-:S05]  /*6a80*/  LEA R29, R30, R29, 0x3 ;  /* 0x0000001d1e1d7211 */ /* 0x000fca00078e18ff */
[----:B------:R1:W-:Y:S01]  /*6a90*/  STS.64 [R29], RZ ;  /* 0x000000ff1d007388 */ /* 0x0003e20000000a00 */
[----:B------:R-:W-:Y:S05]  /*6aa0*/  BRA `(.L_x_63) ;  /* 0x0000000000447947 */ /* 0x000fea0003800000 */
.L_x_62:
[----:B------:R-:W0:Y:S08]  /*6ab0*/  LDC R42, c[0x0][0x364] ;  /* 0x0000d900ff2a7b82 */ /* 0x000e300000000800 */
[----:B------:R-:W1:Y:S01]  /*6ac0*/  LDC R31, c[0x0][0x360] ;  /* 0x0000d800ff1f7b82 */ /* 0x000e620000000800 */
[----:B0-----:R-:W-:-:S04]  /*6ad0*/  IADD3 R29, PT, PT, R42, R42, R2 ;  /* 0x0000002a2a1d7210 */ /* 0x001fc80007ffe002 */
[----:B------:R-:W-:Y:S02]  /*6ae0*/  IADD3 R29, PT, PT, R42, R29, R42 ;  /* 0x0000001d2a1d7210 */ /* 0x000fe40007ffe02a */
[----:B-1----:R-:W-:-:S03]  /*6af0*/  IADD3 R30, PT, PT, R31, UR5, R6 ;  /* 0x000000051f1e7c10 */ /* 0x002fc6000fffe006 */
[----:B------:R-:W-:Y:S02]  /*6b00*/  IMAD.IADD R29, R29, 0x1, R42 ;  /* 0x000000011d1d7824 */ /* 0x000fe400078e022a */
        /* <DEDUP_REMOVED lines=11> */
.L_x_63:
[----:B------:R-:W-:Y:S05]  /*6bc0*/  BSYNC.RECONVERGENT B0 ;  /* 0x0000000000007941 */ /* 0x000fea0003800200 */
.L_x_61:
[----:B------:R-:W0:Y:S01]  /*6bd0*/  LDC R41, c[0x0][0x364] ;  /* 0x0000d900ff297b82 */ /* 0x000e220000000800 */
[----:B------:R-:W-:Y:S07]  /*6be0*/  BSSY.RECONVERGENT B0, `(.L_x_64) ;  /* 0x000002d000007945 */ /* 0x000fee0003800200 */
[----:B------:R-:W2:Y:S01]  /*6bf0*/  LDC R40, c[0x0][0x360] ;  /* 0x0000d800ff287b82 */ /* 0x000ea20000000800 */
[C-C-:B0-----:R-:W-:Y:S02]  /*6c00*/  IADD3 R30, PT, PT, R41.reuse, R41, R2.reuse ;  /* 0x00000029291e7210 */ /* 0x141fe40007ffe002 */
[----:B-1----:R-:W-:-:S02]  /*6c10*/  IADD3 R29, PT, PT, R41, UR4, R2 ;  /* 0x00000004291d7c10 */ /* 0x002fc4000fffe002 */
[C-C-:B------:R-:W-:Y:S02]  /*6c20*/  IADD3 R30, PT, PT, R41.reuse, R30, R41.reuse ;  /* 0x0000001e291e7210 */ /* 0x140fe40007ffe029 */
[C-C-:B------:R-:W-:Y:S02]  /*6c30*/  IADD3 R29, PT, PT, R41.reuse, R29, R41.reuse ;  /* 0x0000001d291d7210 */ /* 0x140fe40007ffe029 */
[----:B--2---:R-:W-:Y:S02]  /*6c40*/  IADD3 R31, PT, PT, R40, UR5, R6 ;  /* 0x00000005281f7c10 */ /* 0x004fe4000fffe006 */
[----:B------:R-:W-:Y:S02]  /*6c50*/  IADD3 R30, PT, PT, R30, R41, RZ ;  /* 0x000000291e1e7210 */ /* 0x000fe40007ffe0ff */
[----:B------:R-:W-:Y:S02]  /*6c60*/  IADD3 R40, PT, PT, R40, R31, R40 ;  /* 0x0000001f28287210 */ /* 0x000fe40007ffe028 */
[----:B------:R-:W-:-:S02]  /*6c70*/  IADD3 R29, PT, PT, R41, R29, R41 ;  /* 0x0000001d291d7210 */ /* 0x000fc40007ffe029 */
        /* <DEDUP_REMOVED lines=18> */
.L_x_65:
[----:B------:R-:W0:Y:S08]  /*6da0*/  LDC R41, c[0x0][0x364] ;  /* 0x0000d900ff297b82 */ /* 0x000e300000000800 */
[----:B------:R-:W1:Y:S01]  /*6db0*/  LDC R31, c[0x0][0x360] ;  /* 0x0000d800ff1f7b82 */ /* 0x000e620000000800 */
[----:B0-----:R-:W-:-:S04]  /*6dc0*/  IADD3 R29, PT, PT, R41, R41, R2 ;  /* 0x00000029291d7210 */ /* 0x001fc80007ffe002 */
[----:B------:R-:W-:Y:S02]  /*6dd0*/  IADD3 R29, PT, PT, R41, R29, R41 ;  /* 0x0000001d291d7210 */ /* 0x000fe40007ffe029 */
[----:B-1----:R-:W-:-:S03]  /*6de0*/  IADD3 R30, PT, PT, R31, UR5, R6 ;  /* 0x000000051f1e7c10 */ /* 0x002fc6000fffe006 */
[----:B------:R-:W-:Y:S01]  /*6df0*/  IMAD.IADD R29, R29, 0x1, R41 ;  /* 0x000000011d1d7824 */ /* 0x000fe200078e0229 */
        /* <DEDUP_REMOVED lines=9> */
[----:B------:R-:W-:-:S05]  /*6e90*/  LEA R29, R40, R29, 0x3 ;  /* 0x0000001d281d7211 */ /* 0x000fca00078e18ff */
[----:B--2---:R1:W-:Y:S02]  /*6ea0*/  STS.64 [R29], R30 ;  /* 0x0000001e1d007388 */ /* 0x0043e40000000a00 */
.L_x_66:
[----:B------:R-:W-:Y:S05]  /*6eb0*/  BSYNC.RECONVERGENT B0 ;  /* 0x0000000000007941 */ /* 0x000fea0003800200 */
.L_x_64:
[----:B------:R-:W2:Y:S02]  /*6ec0*/  LDCU UR8, c[0x0][0x360] ;  /* 0x00006c00ff0877ac */ /* 0x000ea40008000800 */
[----:B--2---:R-:W-:Y:S01]  /*6ed0*/  ULEA UR5, UR8, UR5, 0x2 ;  /* 0x0000000508057291 */ /* 0x004fe2000f8e10ff */
[----:B------:R-:W-:Y:S11]  /*6ee0*/  @P1 BRA `(.L_x_67) ;  /* 0xfffffff000ec1947 */ /* 0x000ff6000383ffff */
.L_x_54:
[----:B------:R-:W-:Y:S05]  /*6ef0*/  @!P3 BRA `(.L_x_68) ;  /* 0x00000008000cb947 */ /* 0x000fea0003800000 */
[----:B0-----:R-:W0:Y:S01]  /*6f00*/  S2R R40, SR_TID.Y ;  /* 0x0000000000287919 */ /* 0x001e220000002200 */
[----:B-1-34-:R-:W0:Y:S01]  /*6f10*/  LDC R3, c[0x0][0x364] ;  /* 0x0000d900ff037b82 */ /* 0x01ae220000000800 */
[----:B------:R-:W1:Y:S01]  /*6f20*/  LDCU UR6, c[0x0][0x384] ;  /* 0x00007080ff0677ac */ /* 0x000e620008000800 */
[----:B------:R-:W-:Y:S01]  /*6f30*/  VIADD R31, R6, UR5 ;  /* 0x00000005061f7c36 */ /* 0x000fe20008000000 */
[----:B------:R-:W3:Y:S01]  /*6f40*/  S2R R30, SR_CTAID.X ;  /* 0x00000000001e7919 */ /* 0x000ee20000002500 */
[----:B------:R-:W-:Y:S03]  /*6f50*/  BSSY.RECONVERGENT B0, `(.L_x_69) ;  /* 0x000002f000007945 */ /* 0x000fe60003800200 */
[----:B------:R-:W-:Y:S02]  /*6f60*/  ISETP.GE.U32.AND P0, PT, R31, 0x80, PT ;  /* 0x000000801f00780c */ /* 0x000fe40003f06070 */
[----:B0-----:R-:W-:-:S02]  /*6f70*/  IADD3 R2, PT, PT, R3, R3, R40 ;  /* 0x0000000303027210 */ /* 0x001fc40007ffe028 */
[C---:B--2---:R-:W-:Y:S02]  /*6f80*/  IADD3 R0, PT, PT, R3.reuse, UR4, R40 ;  /* 0x0000000403007c10 */ /* 0x044fe4000fffe028 */
[C-C-:B------:R-:W-:Y:S02]  /*6f90*/  IADD3 R2, PT, PT, R3.reuse, R2, R3.reuse ;  /* 0x0000000203027210 */ /* 0x140fe40007ffe003 */
[----:B------:R-:W-:-:S03]  /*6fa0*/  IADD3 R0, PT, PT, R3, R0, R3 ;  /* 0x0000000003007210 */ /* 0x000fc60007ffe003 */
        /* <DEDUP_REMOVED lines=15> */
[----:B------:R-:W-:-:S04]  /*70a0*/  IMAD R0, R3, 0x408, R0 ;  /* 0x0000040803007824 */ /* 0x000fc800078e0200 */
[----:B------:R-:W-:-:S04]  /*70b0*/  IMAD R0, R3, 0x408, R0 ;  /* 0x0000040803007824 */ /* 0x000fc800078e0200 */
[----:B------:R-:W-:-:S04]  /*70c0*/  IMAD R0, R3, 0x408, R0 ;  /* 0x0000040803007824 */ /* 0x000fc800078e0200 */
[----:B------:R-:W-:-:S05]  /*70d0*/  IMAD R0, R31, 0x8, R0 ;  /* 0x000000081f007824 */ /* 0x000fca00078e0200 */
[----:B------:R1:W-:Y:S01]  /*70e0*/  STS.64 [R0], RZ ;  /* 0x000000ff00007388 */ /* 0x0003e20000000a00 */
[----:B------:R-:W-:Y:S05]  /*70f0*/  BRA `(.L_x_71) ;  /* 0x0000000000507947 */ /* 0x000fea0003800000 */
.L_x_70:
[----:B------:R-:W0:Y:S01]  /*7100*/  LDC R29, c[0x0][0x364] ;  /* 0x0000d900ff1d7b82 */ /* 0x000e220000000800 */
[----:B------:R-:W1:Y:S01]  /*7110*/  LDCU UR5, c[0x0][0x3b0] ;  /* 0x00007600ff0577ac */ /* 0x000e620008000800 */
[----:B0-----:R-:W-:-:S04]  /*7120*/  IADD3 R0, PT, PT, R29, R29, R40 ;  /* 0x0000001d1d007210 */ /* 0x001fc80007ffe028 */
[----:B------:R-:W-:-:S05]  /*7130*/  IADD3 R0, PT, PT, R29, R0, R29 ;  /* 0x000000001d007210 */ /* 0x000fca0007ffe01d */
        /* <DEDUP_REMOVED lines=13> */
[----:B------:R-:W-:-:S05]  /*7210*/  IMAD R0, R29, 0x408, R0 ;  /* 0x000004081d007824 */ /* 0x000fca00078e0200 */
[----:B------:R-:W-:-:S05]  /*7220*/  LEA R29, R31, R0, 0x3 ;  /* 0x000000001f1d7211 */ /* 0x000fca00078e18ff */
[----:B--2---:R0:W-:Y:S02]  /*7230*/  STS.64 [R29], R2 ;  /* 0x000000021d007388 */ /* 0x0041e40000000a00 */
.L_x_71:
[----:B------:R-:W-:Y:S05]  /*7240*/  BSYNC.RECONVERGENT B0 ;  /* 0x0000000000007941 */ /* 0x000fea0003800200 */
.L_x_69:
[----:B------:R-:W-:-:S13]  /*7250*/  ISETP.NE.AND P0, PT, R5, 0x1, PT ;  /* 0x000000010500780c */ /* 0x000fda0003f05270 */
[----:B------:R-:W-:Y:S05]  /*7260*/  @!P0 BRA `(.L_x_68) ;  /* 0x0000000400308947 */ /* 0x000fea0003800000 */
[----:B0-----:R-:W0:Y:S01]  /*7270*/  LDC R3, c[0x0][0x364] ;  /* 0x0000d900ff037b82 */ /* 0x001e220000000800 */
[----:B------:R-:W2:Y:S02]  /*7280*/  LDCU UR5, c[0x0][0x360] ;  /* 0x00006c00ff0577ac */ /* 0x000ea40008000800 */
[----:B--2---:R-:W-:-:S04]  /*7290*/  VIADD R41, R31, UR5 ;  /* 0x000000051f297c36 */ /* 0x004fc80008000000 */
[----:B------:R-:W-:Y:S01]  /*72a0*/  IMAD R30, R30, 0x80, R41 ;  /* 0x000000801e1e7824 */ /* 0x000fe200078e0229 */
[C-C-:B0-----:R-:W-:Y:S02]  /*72b0*/  IADD3 R2, PT, PT, R3.reuse, R3, R40.reuse ;  /* 0x0000000303027210 */ /* 0x141fe40007ffe028 */
[C---:B-1----:R-:W-:Y:S02]  /*72c0*/  IADD3 R0, PT, PT, R3.reuse, UR4, R40 ;  /* 0x0000000403007c10 */ /* 0x042fe4000fffe028 */
[C-C-:B------:R-:W-:Y:S02]  /*72d0*/  IADD3 R2, PT, PT, R3.reuse, R2, R3.reuse ;  /* 0x0000000203027210 */ /* 0x140fe40007ffe003 */
[--C-:B------:R-:W-:Y:S02]  /*72e0*/  IADD3 R0, PT, PT, R3, R0, R3.reuse ;  /* 0x0000000003007210 */ /* 0x100fe40007ffe003 */
[----:B------:R-:W-:Y:S01]  /*72f0*/  ISETP.GE.U32.AND P0, PT, R41, 0x80, PT ;  /* 0x000000802900780c */ /* 0x000fe20003f06070 */
        /* <DEDUP_REMOVED lines=8> */
[----:B-1----:R-:W-:-:S04]  /*7380*/  @P0 IADD3 R0, PT, PT, R31, R31, R40 ;  /* 0x0000001f1f000210 */ /* 0x002fc80007ffe028 */
[----:B------:R-:W-:-:S04]  /*7390*/  @P0 IADD3 R0, PT, PT, R31, R0, R31 ;  /* 0x000000001f000210 */ /* 0x000fc80007ffe01f */
[----:B------:R-:W-:-:S05]  /*73a0*/  @P0 IADD3 R0, PT, PT, R0, R31, RZ ;  /* 0x0000001f00000210 */ /* 0x000fca0007ffe0ff */
        /* <DEDUP_REMOVED lines=11> */
[----:B------:R-:W-:Y:S02]  /*7460*/  @!P0 IMAD R0, R29, 0x408, R0 ;  /* 0x000004081d008824 */ /* 0x000fe400078e0200 */
[----:B------:R-:W-:Y:S02]  /*7470*/  @P0 IMAD R28, R31, 0x408, R28 ;  /* 0x000004081f1c0824 */ /* 0x000fe400078e021c */
[C---:B------:R-:W-:Y:S02]  /*7480*/  @!P0 IMAD R0, R41.reuse, 0x8, R0 ;  /* 0x0000000829008824 */ /* 0x040fe400078e0200 */
[----:B------:R-:W-:-:S03]  /*7490*/  @P0 IMAD R29, R41, 0x8, R28 ;  /* 0x00000008291d0824 */ /* 0x000fc600078e021c */
[----:B------:R0:W-:Y:S04]  /*74a0*/  @!P0 STS.64 [R0], RZ ;  /* 0x000000ff00008388 */ /* 0x0001e80000000a00 */
[----:B--2---:R0:W-:Y:S01]  /*74b0*/  @P0 STS.64 [R29], R2 ;  /* 0x000000021d000388 */ /* 0x0041e20000000a00 */
[----:B------:R-:W-:-:S13]  /*74c0*/  ISETP.NE.AND P0, PT, R5, 0x2, PT ;  /* 0x000000020500780c */ /* 0x000fda0003f05270 */
[----:B0-----:R-:W-:Y:S05]  /*74d0*/  @!P0 BRA `(.L_x_68) ;  /* 0x0000000000948947 */ /* 0x001fea0003800000 */
[----:B------:R-:W0:Y:S01]  /*74e0*/  LDC R3, c[0x0][0x364] ;  /* 0x0000d900ff037b82 */ /* 0x000e220000000800 */
[----:B------:R-:W1:Y:S02]  /*74f0*/  LDCU UR5, c[0x0][0x360] ;  /* 0x00006c00ff0577ac */ /* 0x000e640008000800 */
[----:B-1----:R-:W-:Y:S01]  /*7500*/  VIADD R41, R41, UR5 ;  /* 0x0000000529297c36 */ /* 0x002fe20008000000 */
[C-C-:B0-----:R-:W-:Y:S02]  /*7510*/  IADD3 R2, PT, PT, R3.reuse, R3, R40.reuse ;  /* 0x0000000303027210 */ /* 0x141fe40007ffe028 */
[C---:B------:R-:W-:Y:S02]  /*7520*/  IADD3 R0, PT, PT, R3.reuse, UR4, R40 ;  /* 0x0000000403007c10 */ /* 0x040fe4000fffe028 */
[C-C-:B------:R-:W-:Y:S02]  /*7530*/  IADD3 R2, PT, PT, R3.reuse, R2, R3.reuse ;  /* 0x0000000203027210 */ /* 0x140fe40007ffe003 */
[----:B------:R-:W-:-:S02]  /*7540*/  IADD3 R0, PT, PT, R3, R0, R3 ;  /* 0x0000000003007210 */ /* 0x000fc40007ffe003 */
[----:B------:R-:W-:Y:S02]  /*7550*/  ISETP.GE.U32.AND P0, PT, R41, 0x80, PT ;  /* 0x000000802900780c */ /* 0x000fe40003f06070 */
[----:B------:R-:W-:Y:S02]  /*7560*/  IADD3 R2, PT, PT, R2, R3, RZ ;  /* 0x0000000302027210 */ /* 0x000fe40007ffe0ff */
[----:B------:R-:W-:Y:S02]  /*7570*/  IADD3 R0, PT, PT, R3, R0, R3 ;  /* 0x0000000003007210 */ /* 0x000fe40007ffe003 */
        /* <DEDUP_REMOVED lines=23> */
[----:B------:R-:W-:-:S03]  /*76f0*/  @!P0 IMAD R0, R41, 0x8, R0 ;  /* 0x0000000829008824 */ /* 0x000fc600078e0200 */
[----:B------:R-:W-:Y:S02]  /*7700*/  @P0 LEA R29, R41, R28, 0x3 ;  /* 0x0000001c291d0211 */ /* 0x000fe400078e18ff */
[----:B------:R0:W-:Y:S04]  /*7710*/  @!P0 STS.64 [R0], RZ ;  /* 0x000000ff00008388 */ /* 0x0001e80000000a00 */
[----:B--2---:R0:W-:Y:S02]  /*7720*/  @P0 STS.64 [R29], R2 ;  /* 0x000000021d000388 */ /* 0x0041e40000000a00 */
.L_x_68:
        /* <DEDUP_REMOVED lines=12> */
[----:B-1234-:R-:W-:-:S07]  /*77f0*/  VIADD R0, R2, UR4 ;  /* 0x0000000402007c36 */ /* 0x01efce0008000000 */
.L_x_85:
        /* <DEDUP_REMOVED lines=11> */
[C-C-:B------:R-:W-:Y:S02]  /*78b0*/  IADD3 R2, PT, PT, R29.reuse, R2, R29.reuse ;  /* 0x000000021d027210 */ /* 0x140fe40007ffe01d */
[----:B------:R-:W-:-:S02]  /*78c0*/  IADD3 R28, PT, PT, R29, R28, R29 ;  /* 0x0000001c1d1c7210 */ /* 0x000fc40007ffe01d */
[----:B------:R-:W-:Y:S02]  /*78d0*/  IADD3 R2, PT, PT, R29, R2, R29 ;  /* 0x000000021d027210 */ /* 0x000fe40007ffe01d */
        /* <DEDUP_REMOVED lines=20> */
.L_x_74:
[----:B------:R-:W0:Y:S01]  /*7a20*/  S2R R2, SR_TID.Y ;  /* 0x0000000000027919 */ /* 0x000e220000002200 */
[----:B------:R-:W0:Y:S02]  /*7a30*/  LDC R6, c[0x0][0x364] ;  /* 0x0000d900ff067b82 */ /* 0x000e240000000800 */
[----:B0-----:R-:W-:-:S04]  /*7a40*/  IADD3 R3, PT, PT, R6, R6, R2 ;  /* 0x0000000606037210 */ /* 0x001fc80007ffe002 */
[----:B------:R-:W-:-:S04]  /*7a50*/  IADD3 R3, PT, PT, R6, R3, R6 ;  /* 0x0000000306037210 */ /* 0x000fc80007ffe006 */
        /* <DEDUP_REMOVED lines=13> */
[----:B------:R-:W-:-:S04]  /*7b30*/  IMAD R3, R6, 0x408, R3 ;  /* 0x0000040806037824 */ /* 0x000fc800078e0203 */
[----:B------:R-:W-:Y:S02]  /*7b40*/  IMAD R3, R6, 0x408, R3 ;  /* 0x0000040806037824 */ /* 0x000fe400078e0203 */
[----:B------:R-:W3:Y:S03]  /*7b50*/  S2R R6, SR_TID.X ;  /* 0x0000000000067919 */ /* 0x000ee60000002100 */
[----:B------:R-:W-:-:S05]  /*7b60*/  LEA R3, R40, R3, 0x3 ;  /* 0x0000000328037211 */ /* 0x000fca00078e18ff */
[----:B--23--:R2:W-:Y:S02]  /*7b70*/  STS.64 [R3], R30 ;  /* 0x0000001e03007388 */ /* 0x00c5e40000000a00 */
.L_x_75:
[----:B------:R-:W-:Y:S05]  /*7b80*/  BSYNC.RECONVERGENT B0 ;  /* 0x0000000000007941 */ /* 0x000fea0003800200 */
.L_x_73:
[----:B--2---:R-:W2:Y:S01]  /*7b90*/  LDC R31, c[0x0][0x364] ;  /* 0x0000d900ff1f7b82 */ /* 0x004ea20000000800 */
[----:B-1----:R-:W1:Y:S01]  /*7ba0*/  S2R R3, SR_CTAID.X ;  /* 0x0000000000037919 */ /* 0x002e620000002500 */
[----:B------:R-:W-:Y:S06]  /*7bb0*/  BSSY.RECONVERGENT B0, `(.L_x_76) ;  /* 0x000002d000007945 */ /* 0x000fec0003800200 */
[----:B------:R-:W0:Y:S01]  /*7bc0*/  LDC R41, c[0x0][0x360] ;  /* 0x0000d800ff297b82 */ /* 0x000e220000000800 */
[C-C-:B--2---:R-:W-:Y:S02]  /*7bd0*/  IADD3 R29, PT, PT, R31.reuse, UR4, R2.reuse ;  /* 0x000000041f1d7c10 */ /* 0x144fe4000fffe002 */
[----:B------:R-:W-:-:S02]  /*7be0*/  IADD3 R30, PT, PT, R31, R31, R2 ;  /* 0x0000001f1f1e7210 */ /* 0x000fc40007ffe002 */
[C-C-:B------:R-:W-:Y:S02]  /*7bf0*/  IADD3 R29, PT, PT, R31.reuse, R29, R31.reuse ;  /* 0x0000001d1f1d7210 */ /* 0x140fe40007ffe01f */
[--C-:B------:R-:W-:Y:S02]  /*7c00*/  IADD3 R30, PT, PT, R31, R30, R31.reuse ;  /* 0x0000001e1f1e7210 */ /* 0x100fe40007ffe01f */
[----:B0-----:R-:W-:Y:S02]  /*7c10*/  IADD3 R40, PT, PT, R41, UR5, R6 ;  /* 0x0000000529287c10 */ /* 0x001fe4000fffe006 */
[C-C-:B------:R-:W-:Y:S02]  /*7c20*/  IADD3 R29, PT, PT, R31.reuse, R29, R31.reuse ;  /* 0x0000001d1f1d7210 */ /* 0x140fe40007ffe01f */
[--C-:B------:R-:W-:Y:S02]  /*7c30*/  IADD3 R30, PT, PT, R31, R30, R31.reuse ;  /* 0x0000001e1f1e7210 */ /* 0x100fe40007ffe01f */
[----:B------:R-:W-:Y:S01]  /*7c40*/  ISETP.GE.U32.AND P0, PT, R40, 0x80, PT ;  /* 0x000000802800780c */ /* 0x000fe20003f06070 */
[----:B------:R-:W-:-:S02]  /*7c50*/  IMAD.IADD R29, R29, 0x1, R31 ;  /* 0x000000011d1d7824 */ /* 0x000fc400078e021f */
[----:B-1----:R-:W-:Y:S01]  /*7c60*/  IMAD R40, R3, 0x80, R40 ;  /* 0x0000008003287824 */ /* 0x002fe200078e0228 */
[----:B------:R-:W-:-:S04]  /*7c70*/  ISETP.LT.U32.AND P0, PT, R30, 0x8, !P0 ;  /* 0x000000081e00780c */ /* 0x000fc80004701070 */
        /* <DEDUP_REMOVED lines=15> */
.L_x_77:
[----:B------:R-:W0:Y:S08]  /*7d70*/  LDC R42, c[0x0][0x364] ;  /* 0x0000d900ff2a7b82 */ /* 0x000e300000000800 */
[----:B------:R-:W1:Y:S01]  /*7d80*/  LDC R31, c[0x0][0x360] ;  /* 0x0000d800ff1f7b82 */ /* 0x000e620000000800 */
[----:B0-----:R-:W-:-:S04]  /*7d90*/  IADD3 R29, PT, PT, R42, R42, R2 ;  /* 0x0000002a2a1d7210 */ /* 0x001fc80007ffe002 */
[C---:B------:R-:W-:Y:S02]  /*7da0*/  IADD3 R29, PT, PT, R42.reuse, R29, R42 ;  /* 0x0000001d2a1d7210 */ /* 0x040fe40007ffe02a */
[----:B-1----:R-:W-:Y:S02]  /*7db0*/  IADD3 R40, PT, PT, R31, UR5, R6 ;  /* 0x000000051f287c10 */ /* 0x002fe4000fffe006 */
        /* <DEDUP_REMOVED lines=12> */
.L_x_78:
[----:B------:R-:W-:Y:S05]  /*7e80*/  BSYNC.RECONVERGENT B0 ;  /* 0x0000000000007941 */ /* 0x000fea0003800200 */
.L_x_76:
[----:B------:R-:W0:Y:S01]  /*7e90*/  LDC R41, c[0x0][0x364] ;  /* 0x0000d900ff297b82 */ /* 0x000e220000000800 */
[----:B------:R-:W-:Y:S07]  /*7ea0*/  BSSY.RECONVERGENT B0, `(.L_x_79) ;  /* 0x0000030000007945 */ /* 0x000fee0003800200 */
[----:B------:R-:W2:Y:S01]  /*7eb0*/  LDC R40, c[0x0][0x360] ;  /* 0x0000d800ff287b82 */ /* 0x000ea20000000800 */
[C-C-:B01----:R-:W-:Y:S02]  /*7ec0*/  IADD3 R29, PT, PT, R41.reuse, UR4, R2.reuse ;  /* 0x00000004291d7c10 */ /* 0x143fe4000fffe002 */
[----:B------:R-:W-:-:S02]  /*7ed0*/  IADD3 R30, PT, PT, R41, R41, R2 ;  /* 0x00000029291e7210 */ /* 0x000fc40007ffe002 */
[C-C-:B------:R-:W-:Y:S02]  /*7ee0*/  IADD3 R29, PT, PT, R41.reuse, R29, R41.reuse ;  /* 0x0000001d291d7210 */ /* 0x140fe40007ffe029 */
[C-C-:B------:R-:W-:Y:S02]  /*7ef0*/  IADD3 R30, PT, PT, R41.reuse, R30, R41.reuse ;  /* 0x0000001e291e7210 */ /* 0x140fe40007ffe029 */
[----:B--2---:R-:W-:Y:S02]  /*7f00*/  IADD3 R31, PT, PT, R40, UR5, R6 ;  /* 0x00000005281f7c10 */ /* 0x004fe4000fffe006 */
[C-C-:B------:R-:W-:Y:S02]  /*7f10*/  IADD3 R29, PT, PT, R41.reuse, R29, R41.reuse ;  /* 0x0000001d291d7210 */ /* 0x140fe40007ffe029 */
[--C-:B------:R-:W-:Y:S01]  /*7f20*/  IADD3 R30, PT, PT, R41, R30, R41.reuse ;  /* 0x0000001e291e7210 */ /* 0x100fe20007ffe029 */
[----:B------:R-:W-:Y:S02]  /*7f30*/  IMAD.IADD R40, R31, 0x1, R40 ;  /* 0x000000011f287824 */ /* 0x000fe400078e0228 */
[----:B------:R-:W-:-:S03]  /*7f40*/  IMAD.IADD R29, R29, 0x1, R41 ;  /* 0x000000011d1d7824 */ /* 0x000fc600078e0229 */
        /* <DEDUP_REMOVED lines=13> */
[----:B------:R-:W-:-:S03]  /*8020*/  IADD3 R30, PT, PT, R30, R31, RZ ;  /* 0x0000001f1e1e7210 */ /* 0x000fc60007ffe0ff */
[----:B------:R-:W-:-:S04]  /*8030*/  IMAD R29, R40, 0x408, R29 ;  /* 0x00000408281d7824 */ /* 0x000fc800078e021d */
[----:B------:R-:W-:-:S04]  /*8040*/  IMAD R29, R40, 0x408, R29 ;  /* 0x00000408281d7824 */ /* 0x000fc800078e021d */
[----:B------:R-:W-:-:S05]  /*8050*/  IMAD R29, R30, 0x8, R29 ;  /* 0x000000081e1d7824 */ /* 0x000fca00078e021d */
[----:B------:R0:W-:Y:S01]  /*8060*/  STS.64 [R29], RZ ;  /* 0x000000ff1d007388 */ /* 0x0001e20000000a00 */
[----:B------:R-:W-:Y:S05]  /*8070*/  BRA `(.L_x_81) ;  /* 0x0000000000487947 */ /* 0x000fea0003800000 */
.L_x_80:
[----:B------:R-:W0:Y:S08]  /*8080*/  LDC R42, c[0x0][0x364] ;  /* 0x0000d900ff2a7b82 */ /* 0x000e300000000800 */
[----:B------:R-:W1:Y:S01]  /*8090*/  LDC R31, c[0x0][0x360] ;  /* 0x0000d800ff1f7b82 */ /* 0x000e620000000800 */
[----:B0-----:R-:W-:-:S04]  /*80a0*/  IADD3 R29, PT, PT, R42, R42, R2 ;  /* 0x0000002a2a1d7210 */ /* 0x001fc80007ffe002 */
[C---:B------:R-:W-:Y:S02]  /*80b0*/  IADD3 R29, PT, PT, R42.reuse, R29, R42 ;  /* 0x0000001d2a1d7210 */ /* 0x040fe40007ffe02a */
[----:B-1----:R-:W-:Y:S02]  /*80c0*/  IADD3 R30, PT, PT, R31, UR5, R6 ;  /* 0x000000051f1e7c10 */ /* 0x002fe4000fffe006 */
[----:B------:R-:W-:-:S03]  /*80d0*/  IADD3 R29, PT, PT, R42, R29, R42 ;  /* 0x0000001d2a1d7210 */ /* 0x000fc60007ffe02a */
        /* <DEDUP_REMOVED lines=9> */
[----:B------:R-:W-:-:S04]  /*8170*/  IMAD R29, R42, 0x408, R29 ;  /* 0x000004082a1d7824 */ /* 0x000fc800078e021d */
[----:B------:R-:W-:-:S05]  /*8180*/  IMAD R29, R40, 0x8, R29 ;  /* 0x00000008281d7824 */ /* 0x000fca00078e021d */
[----:B--2---:R1:W-:Y:S02]  /*8190*/  STS.64 [R29], R30 ;  /* 0x0000001e1d007388 */ /* 0x0043e40000000a00 */
.L_x_81:
[----:B------:R-:W-:Y:S05]  /*81a0*/  BSYNC.RECONVERGENT B0 ;  /* 0x0000000000007941 */ /* 0x000fea0003800200 */
.L_x_79:
[----:B------:R-:W0:Y:S01]  /*81b0*/  LDC R41, c[0x0][0x364] ;  /* 0x0000d900ff297b82 */ /* 0x000e220000000800 */
[----:B------:R-:W-:Y:S07]  /*81c0*/  BSSY.RECONVERGENT B0, `(.L_x_82) ;  /* 0x0000030000007945 */ /* 0x000fee0003800200 */
[----:B------:R-:W2:Y:S01]  /*81d0*/  LDC R40, c[0x0][0x360] ;  /* 0x0000d800ff287b82 */ /* 0x000ea20000000800 */
[C-C-:B01----:R-:W-:Y:S02]  /*81e0*/  IADD3 R29, PT, PT, R41.reuse, UR4, R2.reuse ;  /* 0x00000004291d7c10 */ /* 0x143fe4000fffe002 */
[----:B------:R-:W-:-:S02]  /*81f0*/  IADD3 R30, PT, PT, R41, R41, R2 ;  /* 0x00000029291e7210 */ /* 0x000fc40007ffe002 */
[C-C-:B------:R-:W-:Y:S02]  /*8200*/  IADD3 R29, PT, PT, R41.reuse, R29, R41.reuse ;  /* 0x0000001d291d7210 */ /* 0x140fe40007ffe029 */
[C-C-:B------:R-:W-:Y:S02]  /*8210*/  IADD3 R30, PT, PT, R41.reuse, R30, R41.reuse ;  /* 0x0000001e291e7210 */ /* 0x140fe40007ffe029 */
[C---:B--2---:R-:W-:Y:S02]  /*8220*/  IADD3 R31, PT, PT, R40.reuse, UR5, R6 ;  /* 0x00000005281f7c10 */ /* 0x044fe4000fffe006 */
[C-C-:B------:R-:W-:Y:S02]  /*8230*/  IADD3 R29, PT, PT, R41.reuse, R29, R41.reuse ;  /* 0x0000001d291d7210 */ /* 0x140fe40007ffe029 */
[----:B------:R-:W-:Y:S02]  /*8240*/  IADD3 R40, PT, PT, R40, R31, R40 ;  /* 0x0000001f28287210 */ /* 0x000fe40007ffe028 */
[----:B------:R-:W-:-:S02]  /*8250*/  IADD3 R30, PT, PT, R41, R30, R41 ;  /* 0x0000001e291e7210 */ /* 0x000fc40007ffe029 */
[----:B------:R-:W-:Y:S01]  /*8260*/  ISETP.GE.U32.AND P0, PT, R40, 0x80, PT ;  /* 0x000000802800780c */ /* 0x000fe20003f06070 */
[----:B------:R-:W-:Y:S01]  /*8270*/  IMAD R40, R3, 0x80, R40 ;  /* 0x0000008003287824 */ /* 0x000fe200078e0228 */
[----:B------:R-:W-:Y:S02]  /*8280*/  IADD3 R29, PT, PT, R29, R41, RZ ;  /* 0x000000291d1d7210 */ /* 0x000fe40007ffe0ff */
        /* <DEDUP_REMOVED lines=13> */
[----:B------:R-:W-:-:S04]  /*8360*/  IMAD R28, R31, 0x408, R28 ;  /* 0x000004081f1c7824 */ /* 0x000fc800078e021c */
[----:B------:R-:W-:-:S05]  /*8370*/  IMAD R28, R29, 0x8, R28 ;  /* 0x000000081d1c7824 */ /* 0x000fca00078e021c */
[----:B------:R0:W-:Y:S01]  /*8380*/  STS.64 [R28], RZ ;  /* 0x000000ff1c007388 */ /* 0x0001e20000000a00 */
[----:B------:R-:W-:Y:S05]  /*8390*/  BRA `(.L_x_84) ;  /* 0x0000000000487947 */ /* 0x000fea0003800000 */
.L_x_83:
[----:B------:R-:W0:Y:S08]  /*83a0*/  LDC R41, c[0x0][0x364] ;  /* 0x0000d900ff297b82 */ /* 0x000e300000000800 */
[----:B------:R-:W1:Y:S01]  /*83b0*/  LDC R31, c[0x0][0x360] ;  /* 0x0000d800ff1f7b82 */ /* 0x000e620000000800 */
[----:B0-----:R-:W-:-:S04]  /*83c0*/  IADD3 R29, PT, PT, R41, R41, R2 ;  /* 0x00000029291d7210 */ /* 0x001fc80007ffe002 */
[--C-:B------:R-:W-:Y:S02]  /*83d0*/  IADD3 R29, PT, PT, R41, R29, R41.reuse ;  /* 0x0000001d291d7210 */ /* 0x100fe40007ffe029 */
[----:B-1----:R-:W-:Y:S02]  /*83e0*/  IADD3 R30, PT, PT, R31, UR5, R6 ;  /* 0x000000051f1e7c10 */ /* 0x002fe4000fffe006 */
[----:B------:R-:W-:Y:S02]  /*83f0*/  IADD3 R29, PT, PT, R41, R29, R41 ;  /* 0x0000001d291d7210 */ /* 0x000fe40007ffe029 */
        /* <DEDUP_REMOVED lines=12> */
.L_x_84:
[----:B------:R-:W-:Y:S05]  /*84c0*/  BSYNC.RECONVERGENT B0 ;  /* 0x0000000000007941 */ /* 0x000fea0003800200 */
.L_x_82:
[----:B------:R-:W2:Y:S02]  /*84d0*/  LDCU UR8, c[0x0][0x360] ;  /* 0x00006c00ff0877ac */ /* 0x000ea40008000800 */
[----:B--2---:R-:W-:Y:S01]  /*84e0*/  ULEA UR5, UR8, UR5, 0x2 ;  /* 0x0000000508057291 */ /* 0x004fe2000f8e10ff */
[----:B------:R-:W-:Y:S11]  /*84f0*/  @P1 BRA `(.L_x_85) ;  /* 0xfffffff000c01947 */ /* 0x000ff6000383ffff */
.L_x_72:
[----:B------:R-:W-:Y:S05]  /*8500*/  @!P3 BRA `(.L_x_86) ;  /* 0x000000080030b947 */ /* 0x000fea0003800000 */
[----:B0-----:R-:W2:Y:S01]  /*8510*/  S2R R40, SR_TID.Y ;  /* 0x0000000000287919 */ /* 0x001ea20000002200 */
[----:B-1-34-:R-:W2:Y:S01]  /*8520*/  LDC R3, c[0x0][0x364] ;  /* 0x0000d900ff037b82 */ /* 0x01aea20000000800 */
[----:B------:R-:W0:Y:S01]  /*8530*/  LDCU UR6, c[0x0][0x384] ;  /* 0x00007080ff0677ac */ /* 0x000e220008000800 */
[----:B------:R-:W-:Y:S01]  /*8540*/  IADD3 R31, PT, PT, R6, UR5, RZ ;  /* 0x00000005061f7c10 */ /* 0x000fe2000fffe0ff */
[----:B------:R-:W1:Y:S01]  /*8550*/  S2R R30, SR_CTAID.X ;  /* 0x00000000001e7919 */ /* 0x000e620000002500 */
[----:B------:R-:W-:Y:S02]  /*8560*/  BSSY.RECONVERGENT B0, `(.L_x_87) ;  /* 0x0000032000007945 */ /* 0x000fe40003800200 */
[----:B------:R-:W-:Y:S02]  /*8570*/  ISETP.GE.U32.AND P0, PT, R31, 0x80, PT ;  /* 0x000000801f00780c */ /* 0x000fe40003f06070 */
[C-C-:B--2---:R-:W-:Y:S02]  /*8580*/  IADD3 R0, PT, PT, R3.reuse, UR4, R40.reuse ;  /* 0x0000000403007c10 */ /* 0x144fe4000fffe028 */
[----:B------:R-:W-:-:S02]  /*8590*/  IADD3 R2, PT, PT, R3, R3, R40 ;  /* 0x0000000303027210 */ /* 0x000fc40007ffe028 */
[C-C-:B------:R-:W-:Y:S02]  /*85a0*/  IADD3 R0, PT, PT, R3.reuse, R0, R3.reuse ;  /* 0x0000000003007210 */ /* 0x140fe40007ffe003 */
[C-C-:B------:R-:W-:Y:S02]  /*85b0*/  IADD3 R2, PT, PT, R3.reuse, R2, R3.reuse ;  /* 0x0000000203027210 */ /* 0x140fe40007ffe003 */
[C-C-:B------:R-:W-:Y:S02]  /*85c0*/  IADD3 R0, PT, PT, R3.reuse, R0, R3.reuse ;  /* 0x0000000003007210 */ /* 0x140fe40007ffe003 */
        /* <DEDUP_REMOVED lines=19> */
[----:B------:R-:W-:-:S05]  /*8700*/  LEA R0, R31, R0, 0x3 ;  /* 0x000000001f007211 */ /* 0x000fca00078e18ff */
[----:B------:R0:W-:Y:S01]  /*8710*/  STS.64 [R0], RZ ;  /* 0x000000ff00007388 */ /* 0x0001e20000000a00 */
[----:B------:R-:W-:Y:S05]  /*8720*/  BRA `(.L_x_89) ;  /* 0x0000000000547947 */ /* 0x000fea0003800000 */
.L_x_88:
[----:B------:R-:W0:Y:S01]  /*8730*/  LDC R29, c[0x0][0x364] ;  /* 0x0000d900ff1d7b82 */ /* 0x000e220000000800 */
[----:B------:R-:W1:Y:S01]  /*8740*/  LDCU UR5, c[0x0][0x3b0] ;  /* 0x00007600ff0577ac */ /* 0x000e620008000800 */
[----:B0-----:R-:W-:-:S04]  /*8750*/  IADD3 R0, PT, PT, R29, R29, R40 ;  /* 0x0000001d1d007210 */ /* 0x001fc80007ffe028 */
[----:B------:R-:W-:-:S04]  /*8760*/  IADD3 R0, PT, PT, R29, R0, R29 ;  /* 0x000000001d007210 */ /* 0x000fc80007ffe01d */
[----:B------:R-:W-:-:S05]  /*8770*/  IADD3 R0, PT, PT, R29, R0, R29 ;  /* 0x000000001d007210 */ /* 0x000fca0007ffe01d */
        /* <DEDUP_REMOVED lines=16> */
.L_x_89:
[----:B------:R-:W-:Y:S05]  /*8880*/  BSYNC.RECONVERGENT B0 ;  /* 0x0000000000007941 */ /* 0x000fea0003800200 */
.L_x_87:
[----:B------:R-:W-:-:S13]  /*8890*/  ISETP.NE.AND P0, PT, R5, 0x1, PT ;  /* 0x000000010500780c */ /* 0x000fda0003f05270 */
[----:B------:R-:W-:Y:S05]  /*88a0*/  @!P0 BRA `(.L_x_86) ;  /* 0x0000000400488947 */ /* 0x000fea0003800000 */
[----:B-1----:R-:W0:Y:S01]  /*88b0*/  LDC R3, c[0x0][0x364] ;  /* 0x0000d900ff037b82 */ /* 0x002e220000000800 */
[----:B------:R-:W1:Y:S02]  /*88c0*/  LDCU UR5, c[0x0][0x360] ;  /* 0x00006c00ff0577ac */ /* 0x000e640008000800 */
[----:B-1----:R-:W-:-:S04]  /*88d0*/  VIADD R41, R31, UR5 ;  /* 0x000000051f297c36 */ /* 0x002fc80008000000 */
[----:B------:R-:W-:Y:S01]  /*88e0*/  IMAD R30, R30, 0x80, R41 ;  /* 0x000000801e1e7824 */ /* 0x000fe200078e0229 */
[C-C-:B0-----:R-:W-:Y:S02]  /*88f0*/  IADD3 R0, PT, PT, R3.reuse, UR4, R40.reuse ;  /* 0x0000000403007c10 */ /* 0x141fe4000fffe028 */
[C---:B------:R-:W-:Y:S02]  /*8900*/  IADD3 R2, PT, PT, R3.reuse, R3, R40 ;  /* 0x0000000303027210 */ /* 0x040fe40007ffe028 */
[C-C-:B------:R-:W-:Y:S02]  /*8910*/  IADD3 R0, PT, PT, R3.reuse, R0, R3.reuse ;  /* 0x0000000003007210 */ /* 0x140fe40007ffe003 */
[--C-:B------:R-:W-:Y:S02]  /*8920*/  IADD3 R2, PT, PT, R3, R2, R3.reuse ;  /* 0x0000000203027210 */ /* 0x100fe40007ffe003 */
[----:B------:R-:W-:Y:S02]  /*8930*/  ISETP.GE.U32.AND P0, PT, R41, 0x80, PT ;  /* 0x000000802900780c */ /* 0x000fe40003f06070 */
[----:B------:R-:W-:-:S02]  /*8940*/  IADD3 R0, PT, PT, R3, R0, R3 ;  /* 0x0000000003007210 */ /* 0x000fc40007ffe003 */
[----:B------:R-:W-:Y:S02]  /*8950*/  IADD3 R2, PT, PT, R3, R2, R3 ;  /* 0x0000000203027210 */ /* 0x000fe40007ffe003 */
[----:B------:R-:W-:Y:S02]  /*8960*/  IADD3 R0, PT, PT, R0, R3, RZ ;  /* 0x0000000300007210 */ /* 0x000fe40007ffe0ff */
        /* <DEDUP_REMOVED lines=22> */
[----:B------:R-:W-:Y:S02]  /*8ad0*/  @!P0 IMAD R0, R29, 0x408, R0 ;  /* 0x000004081d008824 */ /* 0x000fe400078e0200 */
[----:B------:R-:W-:-:S02]  /*8ae0*/  @P0 IMAD R28, R31, 0x408, R28 ;  /* 0x000004081f1c0824 */ /* 0x000fc400078e021c */
        /* <DEDUP_REMOVED lines=8> */
[----:B-1----:R-:W-:-:S04]  /*8b70*/  IADD3 R41, PT, PT, R41, UR5, RZ ;  /* 0x0000000529297c10 */ /* 0x002fc8000fffe0ff */
[----:B------:R-:W-:Y:S02]  /*8b80*/  ISETP.GE.U32.AND P0, PT, R41, 0x80, PT ;  /* 0x000000802900780c */ /* 0x000fe40003f06070 */
[C-C-:B0-----:R-:W-:Y:S02]  /*8b90*/  IADD3 R0, PT, PT, R3.reuse, UR4, R40.reuse ;  /* 0x0000000403007c10 */ /* 0x141fe4000fffe028 */
[C---:B------:R-:W-:Y:S02]  /*8ba0*/  IADD3 R2, PT, PT, R3.reuse, R3, R40 ;  /* 0x0000000303027210 */ /* 0x040fe40007ffe028 */
[C-C-:B------:R-:W-:Y:S02]  /*8bb0*/  IADD3 R0, PT, PT, R3.reuse, R0, R3.reuse ;  /* 0x0000000003007210 */ /* 0x140fe40007ffe003 */
[C-C-:B------:R-:W-:Y:S02]  /*8bc0*/  IADD3 R2, PT, PT, R3.reuse, R2, R3.reuse ;  /* 0x0000000203027210 */ /* 0x140fe40007ffe003 */
[----:B------:R-:W-:-:S02]  /*8bd0*/  IADD3 R0, PT, PT, R3, R0, R3 ;  /* 0x0000000003007210 */ /* 0x000fc40007ffe003 */
[----:B------:R-:W-:-:S03]  /*8be0*/  IADD3 R2, PT, PT, R3, R2, R3 ;  /* 0x0000000203027210 */ /* 0x000fc60007ffe003 */
[----:B------:R-:W-:Y:S01]  /*8bf0*/  IMAD.IADD R0, R0, 0x1, R3 ;  /* 0x0000000100007824 */ /* 0x000fe200078e0203 */
        /* <DEDUP_REMOVED lines=25> */
[----:B------:R-:W-:-:S03]  /*8d90*/  @!P0 IMAD R0, R41, 0x8, R0 ;  /* 0x0000000829008824 */ /* 0x000fc600078e0200 */
[----:B------:R-:W-:Y:S02]  /*8da0*/  @P0 LEA R29, R41, R28, 0x3 ;  /* 0x0000001c291d0211 */ /* 0x000fe400078e18ff */
[----:B------:R0:W-:Y:S04]  /*8db0*/  @!P0 STS.64 [R0], RZ ;  /* 0x000000ff00008388 */ /* 0x0001e80000000a00 */
[----:B--2---:R0:W-:Y:S02]  /*8dc0*/  @P0 STS.64 [R29], R2 ;  /* 0x000000021d000388 */ /* 0x0041e40000000a00 */
.L_x_86:
[----:B01-34-:R-:W2:Y:S01]  /*8dd0*/  S2R R2, SR_TID.Y ;  /* 0x0000000000027919 */ /* 0x01bea20000002200 */
[----:B------:R-:W0:Y:S01]  /*8de0*/  LDCU UR5, c[0x0][0x360] ;  /* 0x00006c00ff0577ac */ /* 0x000e220008000800 */
[----:B------:R-:W2:Y:S01]  /*8df0*/  LDC R3, c[0x0][0x364] ;  /* 0x0000d900ff037b82 */ /* 0x000ea20000000800 */
[----:B0-----:R-:W-:-:S03]  /*8e00*/  UISETP.GT.U32.AND UP0, UPT, UR5, 0x2a, UPT ;  /* 0x0000002a0500788c */ /* 0x001fc6000bf04070 */
[----:B------:R-:W-:Y:S01]  /*8e10*/  UMOV UR5, URZ ;  /* 0x000000ff00057c82 */ /* 0x000fe20008000000 */
[----:B--2---:R-:W-:-:S04]  /*8e20*/  IADD3 R0, PT, PT, R3, UR4, R2 ;  /* 0x0000000403007c10 */ /* 0x004fc8000fffe002 */
[----:B------:R-:W-:-:S04]  /*8e30*/  IADD3 R0, PT, PT, R3, R0, R3 ;  /* 0x0000000003007210 */ /* 0x000fc80007ffe003 */
[----:B------:R-:W-:-:S04]  /*8e40*/  IADD3 R0, PT, PT, R3, R0, R3 ;  /* 0x0000000003007210 */ /* 0x000fc80007ffe003 */
[----:B------:R-:W-:Y:S01]  /*8e50*/  IADD3 R0, PT, PT, R3, R0, R3 ;  /* 0x0000000003007210 */ /* 0x000fe20007ffe003 */
[----:B------:R-:W-:Y:S06]  /*8e60*/  BRA.U UP0, `(.L_x_90) ;  /* 0x0000000d00607547 */ /* 0x000fec000b800000 */
[----:B------:R-:W0:Y:S01]  /*8e70*/  S2UR UR5, SR_CTAID.X ;  /* 0x00000000000579c3 */ /* 0x000e220000002500 */
[----:B------:R-:W1:Y:S01]  /*8e80*/  LDCU UR10, c[0x0][0x3b0] ;  /* 0x00007600ff0a77ac */ /* 0x000e620008000800 */
[----:B------:R-:W2:Y:S01]  /*8e90*/  LDCU UR9, c[0x0][0x384] ;  /* 0x00007080ff0977ac */ /* 0x000ea20008000800 */
[----:B------:R-:W3:Y:S01]  /*8ea0*/  LDCU UR7, c[0x0][0x388] ;  /* 0x00007100ff0777ac */ /* 0x000ee20008000800 */
[----:B------:R-:W-:Y:S01]  /*8eb0*/  UMOV UR6, URZ ;  /* 0x000000ff00067c82 */ /* 0x000fe20008000000 */
[----:B0-----:R-:W-:Y:S01]  /*8ec0*/  IMAD.U32 R3, RZ, RZ, UR5 ;  /* 0x00000005ff037e24 */ /* 0x001fe2000f8e00ff */
[----:B-123--:R-:W-:-:S06]  /*8ed0*/  UMOV UR5, URZ ;  /* 0x000000ff00057c82 */ /* 0x00efcc0008000000 */
.L_x_103:
[----:B0-----:R-:W0:Y:S01]  /*8ee0*/  LDC R29, c[0x0][0x364] ;  /* 0x0000d900ff1d7b82 */ /* 0x001e220000000800 */
[----:B------:R-:W-:Y:S01]  /*8ef0*/  VIADD R40, R6, UR5 ;  /* 0x0000000506287c36 */ /* 0x000fe20008000000 */
[----:B------:R-:W-:Y:S01]  /*8f00*/  UIADD3 UR6, UPT, UPT, UR6, 0x4, URZ ;  /* 0x0000000406067890 */ /* 0x000fe2000fffe0ff */
[----:B------:R-:W-:Y:S03]  /*8f10*/  BSSY.RECONVERGENT B0, `(.L_x_91) ;  /* 0x0000036000007945 */ /* 0x000fe60003800200 */
[----:B------:R-:W-:Y:S02]  /*8f20*/  ISETP.GE.U32.AND P0, PT, R40, 0x80, PT ;  /* 0x000000802800780c */ /* 0x000fe40003f06070 */
[----:B------:R-:W-:Y:S02]  /*8f30*/  LEA R3, R3, R40, 0x7 ;  /* 0x0000002803037211 */ /* 0x000fe400078e38ff */
[----:B------:R-:W-:-:S02]  /*8f40*/  ISETP.NE.AND P1, PT, R4, UR6, PT ;  /* 0x0000000604007c0c */ /* 0x000fc4000bf25270 */
[----:B------:R-:W-:Y:S02]  /*8f50*/  ISETP.LT.AND P2, PT, R3, UR9, PT ;  /* 0x0000000903007c0c */ /* 0x000fe4000bf41270 */
[----:B0-----:R-:W-:-:S04]  /*8f60*/  IADD3 R2, PT, PT, R29, R29, R2 ;  /* 0x0000001d1d027210 */ /* 0x001fc80007ffe002 */
[----:B------:R-:W-:-:S04]  /*8f70*/  IADD3 R2, PT, PT, R29, R2, R29 ;  /* 0x000000021d027210 */ /* 0x000fc80007ffe01d */
[----:B------:R-:W-:-:S05]  /*8f80*/  IADD3 R2, PT, PT, R29, R2, R29 ;  /* 0x000000021d027210 */ /* 0x000fca0007ffe01d */
[----:B------:R-:W-:-:S05]  /*8f90*/  IMAD.IADD R2, R2, 0x1, R29 ;  /* 0x0000000102027824 */ /* 0x000fca00078e021d */
[----:B------:R-:W-:-:S04]  /*8fa0*/  ISETP.LT.U32.AND P0, PT, R2, 0x8, !P0 ;  /* 0x000000080200780c */ /* 0x000fc80004701070 */
[----:B------:R-:W-:-:S13]  /*8fb0*/  ISETP.LT.AND P0, PT, R0, UR7, P0 ;  /* 0x0000000700007c0c */ /* 0x000fda0008701270 */
[----:B-1----:R-:W-:Y:S05]  /*8fc0*/  @P0 BRA P2, `(.L_x_92) ;  /* 0x0000000000480947 */ /* 0x002fea0001000000 */
        /* <DEDUP_REMOVED lines=18> */
.L_x_92:
[----:B------:R-:W0:Y:S01]  /*90f0*/  S2R R2, SR_TID.Y ;  /* 0x0000000000027919 */ /* 0x000e220000002200 */
[----:B------:R-:W0:Y:S02]  /*9100*/  LDC R6, c[0x0][0x364] ;  /* 0x0000d900ff067b82 */ /* 0x000e240000000800 */
[----:B0-----:R-:W-:-:S04]  /*9110*/  IADD3 R3, PT, PT, R6, R6, R2 ;  /* 0x0000000606037210 */ /* 0x001fc80007ffe002 */
[----:B------:R-:W-:-:S04]  /*9120*/  IADD3 R3, PT, PT, R6, R3, R6 ;  /* 0x0000000306037210 */ /* 0x000fc80007ffe006 */
[----:B------:R-:W-:-:S05]  /*9130*/  IADD3 R3, PT, PT, R6, R3, R6 ;  /* 0x0000000306037210 */ /* 0x000fca0007ffe006 */
[----:B------:R-:W-:-:S04]  /*9140*/  IMAD.IADD R3, R3, 0x1, R6 ;  /* 0x0000000103037824 */ /* 0x000fc800078e0206 */
[----:B------:R-:W-:-:S04]  /*9150*/  IMAD R3, R3, UR10, R40 ;  /* 0x0000000a03037c24 */ /* 0x000fc8000f8e0228 */
        /* <DEDUP_REMOVED lines=17> */
.L_x_93:
[----:B------:R-:W-:Y:S05]  /*9270*/  BSYNC.RECONVERGENT B0 ;  /* 0x0000000000007941 */ /* 0x000fea0003800200 */
.L_x_91:
[----:B------:R-:W3:Y:S01]  /*9280*/  LDC R40, c[0x0][0x364] ;  /* 0x0000d900ff287b82 */ /* 0x000ee20000000800 */
[----:B-12---:R-:W1:Y:S01]  /*9290*/  S2R R3, SR_CTAID.X ;  /* 0x0000000000037919 */ /* 0x006e620000002500 */
[----:B------:R-:W-:Y:S06]  /*92a0*/  BSSY.RECONVERGENT B0, `(.L_x_94) ;  /* 0x000002d000007945 */ /* 0x000fec0003800200 */
[----:B------:R-:W0:Y:S01]  /*92b0*/  LDC R31, c[0x0][0x360] ;  /* 0x0000d800ff1f7b82 */ /* 0x000e220000000800 */
[----:B---3--:R-:W-:-:S04]  /*92c0*/  IADD3 R29, PT, PT, R40, R40, R2 ;  /* 0x00000028281d7210 */ /* 0x008fc80007ffe002 */
[----:B------:R-:W-:-:S04]  /*92d0*/  IADD3 R29, PT, PT, R40, R29, R40 ;  /* 0x0000001d281d7210 */ /* 0x000fc80007ffe028 */
[----:B------:R-:W-:Y:S02]  /*92e0*/  IADD3 R29, PT, PT, R40, R29, R40 ;  /* 0x0000001d281d7210 */ /* 0x000fe40007ffe028 */
[----:B0-----:R-:W-:-:S03]  /*92f0*/  IADD3 R30, PT, PT, R31, UR5, R6 ;  /* 0x000000051f1e7c10 */ /* 0x001fc6000fffe006 */
[----:B------:R-:W-:Y:S01]  /*9300*/  IMAD.IADD R29, R29, 0x1, R40 ;  /* 0x000000011d1d7824 */ /* 0x000fe200078e0228 */
[----:B------:R-:W-:Y:S01]  /*9310*/  ISETP.GE.U32.AND P0, PT, R30, 0x80, PT ;  /* 0x000000801e00780c */ /* 0x000fe20003f06070 */
[----:B-1----:R-:W-:-:S03]  /*9320*/  IMAD R30, R3, 0x80, R30 ;  /* 0x00000080031e7824 */ /* 0x002fc600078e021e */
        /* <DEDUP_REMOVED lines=11> */
[----:B------:R-:W-:-:S04]  /*93e0*/  IMAD R29, R30, 0x408, R29 ;  /* 0x000004081e1d7824 */ /* 0x000fc800078e021d */
[----:B------:R-:W-:Y:S01]  /*93f0*/  IMAD R29, R30, 0x408, R29 ;  /* 0x000004081e1d7824 */ /* 0x000fe200078e021d */
[----:B-1----:R-:W-:-:S04]  /*9400*/  IADD3 R30, PT, PT, R31, UR5, R6 ;  /* 0x000000051f1e7c10 */ /* 0x002fc8000fffe006 */
[----:B------:R-:W-:-:S05]  /*9410*/  LEA R29, R30, R29, 0x3 ;  /* 0x0000001d1e1d7211 */ /* 0x000fca00078e18ff */
[----:B------:R1:W-:Y:S01]  /*9420*/  STS.64 [R29], RZ ;  /* 0x000000ff1d007388 */ /* 0x0003e20000000a00 */
[----:B------:R-:W-:Y:S05]  /*9430*/  BRA `(.L_x_96) ;  /* 0x00000000004c7947 */ /* 0x000fea0003800000 */
.L_x_95:
[----:B------:R-:W0:Y:S08]  /*9440*/  LDC R42, c[0x0][0x364] ;  /* 0x0000d900ff2a7b82 */ /* 0x000e300000000800 */
[----:B------:R-:W1:Y:S01]  /*9450*/  LDC R31, c[0x0][0x360] ;  /* 0x0000d800ff1f7b82 */ /* 0x000e620000000800 */
[----:B0-----:R-:W-:-:S04]  /*9460*/  IADD3 R29, PT, PT, R42, R42, R2 ;  /* 0x0000002a2a1d7210 */ /* 0x001fc80007ffe002 */
[----:B------:R-:W-:-:S04]  /*9470*/  IADD3 R29, PT, PT, R42, R29, R42 ;  /* 0x0000001d2a1d7210 */ /* 0x000fc80007ffe02a */
        /* <DEDUP_REMOVED lines=15> */
.L_x_96:
[----:B------:R-:W-:Y:S05]  /*9570*/  BSYNC.RECONVERGENT B0 ;  /* 0x0000000000007941 */ /* 0x000fea0003800200 */
.L_x_94:
[----:B------:R-:W1:Y:S01]  /*9580*/  LDC R40, c[0x0][0x364] ;  /* 0x0000d900ff287b82 */ /* 0x000e620000000800 */
[----:B------:R-:W-:Y:S07]  /*9590*/  BSSY.RECONVERGENT B0, `(.L_x_97) ;  /* 0x0000030000007945 */ /* 0x000fee0003800200 */
[----:B0-----:R-:W0:Y:S01]  /*95a0*/  LDC R31, c[0x0][0x360] ;  /* 0x0000d800ff1f7b82 */ /* 0x001e220000000800 */
[----:B-1----:R-:W-:-:S04]  /*95b0*/  IADD3 R29, PT, PT, R40, R40, R2 ;  /* 0x00000028281d7210 */ /* 0x002fc80007ffe002 */
[C---:B------:R-:W-:Y:S02]  /*95c0*/  IADD3 R29, PT, PT, R40.reuse, R29, R40 ;  /* 0x0000001d281d7210 */ /* 0x040fe40007ffe028 */
[----:B0-----:R-:W-:Y:S02]  /*95d0*/  IADD3 R30, PT, PT, R31, UR5, R6 ;  /* 0x000000051f1e7c10 */ /* 0x001fe4000fffe006 */
[----:B------:R-:W-:-:S03]  /*95e0*/  IADD3 R29, PT, PT, R40, R29, R40 ;  /* 0x0000001d281d7210 */ /* 0x000fc60007ffe028 */
[----:B------:R-:W-:Y:S01]  /*95f0*/  IMAD.IADD R30, R30, 0x1, R31 ;  /* 0x000000011e1e7824 */ /* 0x000fe200078e021f */
        /* <DEDUP_REMOVED lines=15> */
[----:B------:R-:W-:-:S04]  /*96f0*/  IMAD R29, R40, 0x408, R29 ;  /* 0x00000408281d7824 */ /* 0x000fc800078e021d */
[----:B------:R-:W-:-:S04]  /*9700*/  IMAD R29, R40, 0x408, R29 ;  /* 0x00000408281d7824 */ /* 0x000fc800078e021d */
[----:B------:R-:W-:-:S04]  /*9710*/  IMAD R29, R40, 0x408, R29 ;  /* 0x00000408281d7824 */ /* 0x000fc800078e021d */
[----:B------:R-:W-:-:S05]  /*9720*/  IMAD R29, R30, 0x8, R29 ;  /* 0x000000081e1d7824 */ /* 0x000fca00078e021d */
[----:B------:R1:W-:Y:S01]  /*9730*/  STS.64 [R29], RZ ;  /* 0x000000ff1d007388 */ /* 0x0003e20000000a00 */
[----:B------:R-:W-:Y:S05]  /*9740*/  BRA `(.L_x_99) ;  /* 0x0000000000507947 */ /* 0x000fea0003800000 */
.L_x_98:
[----:B------:R-:W0:Y:S08]  /*9750*/  LDC R42, c[0x0][0x364] ;  /* 0x0000d900ff2a7b82 */ /* 0x000e300000000800 */
[----:B------:R-:W1:Y:S01]  /*9760*/  LDC R31, c[0x0][0x360] ;  /* 0x0000d800ff1f7b82 */ /* 0x000e620000000800 */
[----:B0-----:R-:W-:-:S04]  /*9770*/  IADD3 R29, PT, PT, R42, R42, R2 ;  /* 0x0000002a2a1d7210 */ /* 0x001fc80007ffe002 */
[C---:B------:R-:W-:Y:S02]  /*9780*/  IADD3 R29, PT, PT, R42.reuse, R29, R42 ;  /* 0x0000001d2a1d7210 */ /* 0x040fe40007ffe02a */
[----:B-1----:R-:W-:Y:S02]  /*9790*/  IADD3 R30, PT, PT, R31, UR5, R6 ;  /* 0x000000051f1e7c10 */ /* 0x002fe4000fffe006 */
[----:B------:R-:W-:Y:S02]  /*97a0*/  IADD3 R29, PT, PT, R42, R29, R42 ;  /* 0x0000001d2a1d7210 */ /* 0x000fe40007ffe02a */
[----:B------:R-:W-:-:S03]  /*97b0*/  IADD3 R40, PT, PT, R30, R31, RZ ;  /* 0x0000001f1e287210 */ /* 0x000fc60007ffe0ff */
        /* <DEDUP_REMOVED lines=13> */
.L_x_99:
[----:B------:R-:W-:Y:S05]  /*9890*/  BSYNC.RECONVERGENT B0 ;  /* 0x0000000000007941 */ /* 0x000fea0003800200 */
.L_x_97:
[----:B------:R-:W1:Y:S01]  /*98a0*/  LDC R40, c[0x0][0x364] ;  /* 0x0000d900ff287b82 */ /* 0x000e620000000800 */
[----:B------:R-:W-:Y:S07]  /*98b0*/  BSSY.RECONVERGENT B0, `(.L_x_100) ;  /* 0x0000030000007945 */ /* 0x000fee0003800200 */
[----:B0-----:R-:W0:Y:S01]  /*98c0*/  LDC R31, c[0x0][0x360] ;  /* 0x0000d800ff1f7b82 */ /* 0x001e220000000800 */
[----:B-1----:R-:W-:-:S04]  /*98d0*/  IADD3 R29, PT, PT, R40, R40, R2 ;  /* 0x00000028281d7210 */ /* 0x002fc80007ffe002 */
[C---:B------:R-:W-:Y:S02]  /*98e0*/  IADD3 R29, PT, PT, R40.reuse, R29, R40 ;  /* 0x0000001d281d7210 */ /* 0x040fe40007ffe028 */
[C---:B0-----:R-:W-:Y:S02]  /*98f0*/  IADD3 R30, PT, PT, R31.reuse, UR5, R6 ;  /* 0x000000051f1e7c10 */ /* 0x041fe4000fffe006 */
[----:B------:R-:W-:Y:S02]  /*9900*/  IADD3 R29, PT, PT, R40, R29, R40 ;  /* 0x0000001d281d7210 */ /* 0x000fe40007ffe028 */
[----:B------:R-:W-:-:S03]  /*9910*/  IADD3 R30, PT, PT, R31, R30, R31 ;  /* 0x0000001e1f1e7210 */ /* 0x000fc60007ffe01f */
[----:B------:R-:W-:Y:S01]  /*9920*/  IMAD.IADD R29, R29, 0x1, R40 ;  /* 0x000000011d1d7824 */ /* 0x000fe200078e0228 */
        /* <DEDUP_REMOVED lines=16> */
[----:B------:R-:W-:-:S04]  /*9a30*/  IMAD R28, R31, 0x408, R28 ;  /* 0x000004081f1c7824 */ /* 0x000fc800078e021c */
[----:B------:R-:W-:-:S05]  /*9a40*/  IMAD R28, R29, 0x8, R28 ;  /* 0x000000081d1c7824 */ /* 0x000fca00078e021c */
[----:B------:R1:W-:Y:S01]  /*9a50*/  STS.64 [R28], RZ ;  /* 0x000000ff1c007388 */ /* 0x0003e20000000a00 */
[----:B------:R-:W-:Y:S05]  /*9a60*/  BRA `(.L_x_102) ;  /* 0x0000000000507947 */ /* 0x000fea0003800000 */
.L_x_101:
[----:B------:R-:W0:Y:S08]  /*9a70*/  LDC R41, c[0x0][0x364] ;  /* 0x0000d900ff297b82 */ /* 0x000e300000000800 */
[----:B------:R-:W1:Y:S01]  /*9a80*/  LDC R31, c[0x0][0x360] ;  /* 0x0000d800ff1f7b82 */ /* 0x000e620000000800 */
[----:B0-----:R-:W-:-:S04]  /*9a90*/  IADD3 R29, PT, PT, R41, R41, R2 ;  /* 0x00000029291d7210 */ /* 0x001fc80007ffe002 */
[--C-:B------:R-:W-:Y:S02]  /*9aa0*/  IADD3 R29, PT, PT, R41, R29, R41.reuse ;  /* 0x0000001d291d7210 */ /* 0x100fe40007ffe029 */
[----:B-1----:R-:W-:Y:S02]  /*9ab0*/  IADD3 R30, PT, PT, R31, UR5, R6 ;  /* 0x000000051f1e7c10 */ /* 0x002fe4000fffe006 */
[----:B------:R-:W-:Y:S02]  /*9ac0*/  IADD3 R29, PT, PT, R41, R29, R41 ;  /* 0x0000001d291d7210 */ /* 0x000fe40007ffe029 */
        /* <DEDUP_REMOVED lines=14> */
.L_x_102:
[----:B------:R-:W-:Y:S05]  /*9bb0*/  BSYNC.RECONVERGENT B0 ;  /* 0x0000000000007941 */ /* 0x000fea0003800200 */
.L_x_100:
[----:B------:R-:W2:Y:S02]  /*9bc0*/  LDCU UR8, c[0x0][0x360] ;  /* 0x00006c00ff0877ac */ /* 0x000ea40008000800 */
[----:B--2---:R-:W-:Y:S01]  /*9bd0*/  ULEA UR5, UR8, UR5, 0x2 ;  /* 0x0000000508057291 */ /* 0x004fe2000f8e10ff */
[----:B------:R-:W-:Y:S11]  /*9be0*/  @P1 BRA `(.L_x_103) ;  /* 0xfffffff000bc1947 */ /* 0x000ff6000383ffff */
.L_x_90:
[----:B------:R-:W-:Y:S05]  /*9bf0*/  @!P3 BRA `(.L_x_9) ;  /* 0x00000008004cb947 */ /* 0x000fea0003800000 */
[----:B-1----:R-:W1:Y:S01]  /*9c00*/  LDC R28, c[0x0][0x364] ;  /* 0x0000d900ff1c7b82 */ /* 0x002e620000000800 */
[----:B0-----:R-:W0:Y:S01]  /*9c10*/  S2R R31, SR_CTAID.X ;  /* 0x00000000001f7919 */ /* 0x001e220000002500 */
[----:B------:R-:W2:Y:S01]  /*9c20*/  LDCU UR6, c[0x0][0x384] ;  /* 0x00007080ff0677ac */ /* 0x000ea20008000800 */
[----:B------:R-:W-:Y:S01]  /*9c30*/  IADD3 R40, PT, PT, R6, UR5, RZ ;  /* 0x0000000506287c10 */ /* 0x000fe2000fffe0ff */
[----:B------:R-:W-:Y:S03]  /*9c40*/  BSSY.RECONVERGENT B0, `(.L_x_104) ;  /* 0x0000032000007945 */ /* 0x000fe60003800200 */
[----:B------:R-:W-:Y:S02]  /*9c50*/  ISETP.GE.U32.AND P0, PT, R40, 0x80, PT ;  /* 0x000000802800780c */ /* 0x000fe40003f06070 */
[----:B-1----:R-:W-:-:S04]  /*9c60*/  IADD3 R3, PT, PT, R28, R28, R2 ;  /* 0x0000001c1c037210 */ /* 0x002fc80007ffe002 */
[----:B------:R-:W-:-:S04]  /*9c70*/  IADD3 R3, PT, PT, R28, R3, R28 ;  /* 0x000000031c037210 */ /* 0x000fc80007ffe01c */
[----:B------:R-:W-:-:S05]  /*9c80*/  IADD3 R3, PT, PT, R28, R3, R28 ;  /* 0x000000031c037210 */ /* 0x000fca0007ffe01c */
[----:B------:R-:W-:Y:S02]  /*9c90*/  IMAD.IADD R3, R3, 0x1, R28 ;  /* 0x0000000103037824 */ /* 0x000fe400078e021c */
[----:B0-----:R-:W-:-:S03]  /*9ca0*/  IMAD R28, R31, 0x80, R40 ;  /* 0x000000801f1c7824 */ /* 0x001fc600078e0228 */
[----:B------:R-:W-:Y:S02]  /*9cb0*/  ISETP.LT.U32.AND P0, PT, R3, 0x8, !P0 ;  /* 0x000000080300780c */ /* 0x000fe40004701070 */
[----:B--2---:R-:W-:Y:S02]  /*9cc0*/  ISETP.LT.AND P1, PT, R28, UR6, PT ;  /* 0x000000061c007c0c */ /* 0x004fe4000bf21270 */
        /* <DEDUP_REMOVED lines=18> */
.L_x_105:
[----:B------:R-:W0:Y:S01]  /*9df0*/  LDC R30, c[0x0][0x364] ;  /* 0x0000d900ff1e7b82 */ /* 0x000e220000000800 */
[----:B------:R-:W1:Y:S01]  /*9e00*/  LDCU UR5, c[0x0][0x3b0] ;  /* 0x00007600ff0577ac */ /* 0x000e620008000800 */
[----:B0-----:R-:W-:-:S04]  /*9e10*/  IADD3 R3, PT, PT, R30, R30, R2 ;  /* 0x0000001e1e037210 */ /* 0x001fc80007ffe002 */
[----:B------:R-:W-:-:S04]  /*9e20*/  IADD3 R3, PT, PT, R30, R3, R30 ;  /* 0x000000031e037210 */ /* 0x000fc80007ffe01e */
        /* <DEDUP_REMOVED lines=19> */
.L_x_106:
[----:B------:R-:W-:Y:S05]  /*9f60*/  BSYNC.RECONVERGENT B0 ;  /* 0x0000000000007941 */ /* 0x000fea0003800200 */
.L_x_104:
[----:B------:R-:W-:-:S13]  /*9f70*/  ISETP.NE.AND P0, PT, R5, 0x1, PT ;  /* 0x000000010500780c */ /* 0x000fda0003f05270 */
[----:B------:R-:W-:Y:S05]  /*9f80*/  @!P0 BRA `(.L_x_9) ;  /* 0x0000000400688947 */ /* 0x000fea0003800000 */
[----:B0-----:R-:W1:Y:S01]  /*9f90*/  LDC R28, c[0x0][0x364] ;  /* 0x0000d900ff1c7b82 */ /* 0x001e620000000800 */
[----:B------:R-:W0:Y:S01]  /*9fa0*/  LDCU UR5, c[0x0][0x360] ;  /* 0x00006c00ff0577ac */ /* 0x000e220008000800 */
[----:B------:R-:W-:Y:S01]  /*9fb0*/  BSSY.RECONVERGENT B0, `(.L_x_107) ;  /* 0x0000029000007945 */ /* 0x000fe20003800200 */
[----:B0-----:R-:W-:-:S04]  /*9fc0*/  IADD3 R40, PT, PT, R40, UR5, RZ ;  /* 0x0000000528287c10 */ /* 0x001fc8000fffe0ff */
[----:B------:R-:W-:Y:S01]  /*9fd0*/  ISETP.GE.U32.AND P0, PT, R40, 0x80, PT ;  /* 0x000000802800780c */ /* 0x000fe20003f06070 */
[----:B------:R-:W-:Y:S01]  /*9fe0*/  IMAD R31, R31, 0x80, R40 ;  /* 0x000000801f1f7824 */ /* 0x000fe200078e0228 */
[----:B-1----:R-:W-:-:S04]  /*9ff0*/  IADD3 R3, PT, PT, R28, R28, R2 ;  /* 0x0000001c1c037210 */ /* 0x002fc80007ffe002 */
[C-C-:B------:R-:W-:Y:S02]  /*a000*/  IADD3 R3, PT, PT, R28.reuse, R3, R28.reuse ;  /* 0x000000031c037210 */ /* 0x140fe40007ffe01c */
[----:B------:R-:W-:Y:S02]  /*a010*/  ISETP.LT.AND P1, PT, R31, UR6, PT ;  /* 0x000000061f007c0c */ /* 0x000fe4000bf21270 */
[----:B------:R-:W-:-:S05]  /*a020*/  IADD3 R3, PT, PT, R28, R3, R28 ;  /* 0x000000031c037210 */ /* 0x000fca0007ffe01c */
[----:B------:R-:W-:-:S05]  /*a030*/  IMAD.IADD R3, R3, 0x1, R28 ;  /* 0x0000000103037824 */ /* 0x000fca00078e021c */
[----:B------:R-:W-:-:S04]  /*a040*/  ISETP.LT.U32.AND P0, PT, R3, 0x8, !P0 ;  /* 0x000000080300780c */ /* 0x000fc80004701070 */
[----:B------:R-:W-:-:S13]  /*a050*/  ISETP.LT.AND P0, PT, R0, UR7, P0 ;  /* 0x0000000700007c0c */ /* 0x000fda0008701270 */
[----:B------:R-:W-:Y:S05]  /*a060*/  @P0 BRA P1, `(.L_x_108) ;  /* 0x00000000002c0947 */ /* 0x000fea0000800000 */
[----:B------:R-:W0:Y:S02]  /*a070*/  LDC R28, c[0x0][0x364] ;  /* 0x0000d900ff1c7b82 */ /* 0x000e240000000800 */
[----:B0-----:R-:W-:-:S04]  /*a080*/  IMAD R3, R28, 0x408, R43 ;  /* 0x000004081c037824 */ /* 0x001fc800078e022b */
[----:B------:R-:W-:-:S04]  /*a090*/  IMAD R3, R28, 0x408, R3 ;  /* 0x000004081c037824 */ /* 0x000fc800078e0203 */
[----:B------:R-:W-:-:S04]  /*a0a0*/  IMAD R3, R28, 0x408, R3 ;  /* 0x000004081c037824 */ /* 0x000fc800078e0203 */
[----:B------:R-:W-:-:S04]  /*a0b0*/  IMAD R3, R28, 0x408, R3 ;  /* 0x000004081c037824 */ /* 0x000fc800078e0203 */
[----:B------:R-:W-:-:S04]  /*a0c0*/  IMAD R3, R28, 0x408, R3 ;  /* 0x000004081c037824 */ /* 0x000fc800078e0203 */
[----:B------:R-:W-:-:S04]  /*a0d0*/  IMAD R3, R28, 0x408, R3 ;  /* 0x000004081c037824 */ /* 0x000fc800078e0203 */
[----:B------:R-:W-:-:S04]  /*a0e0*/  IMAD R3, R28, 0x408, R3 ;  /* 0x000004081c037824 */ /* 0x000fc800078e0203 */
[----:B------:R-:W-:-:S05]  /*a0f0*/  IMAD R3, R40, 0x8, R3 ;  /* 0x0000000828037824 */ /* 0x000fca00078e0203 */
[----:B------:R0:W-:Y:S01]  /*a100*/  STS.64 [R3], RZ ;  /* 0x000000ff03007388 */ /* 0x0001e20000000a00 */
[----:B------:R-:W-:Y:S05]  /*a110*/  BRA `(.L_x_109) ;  /* 0x0000000000487947 */ /* 0x000fea0003800000 */
.L_x_108:
[----:B------:R-:W0:Y:S01]  /*a120*/  LDC R30, c[0x0][0x364] ;  /* 0x0000d900ff1e7b82 */ /* 0x000e220000000800 */
[----:B------:R-:W1:Y:S01]  /*a130*/  LDCU UR5, c[0x0][0x3b0] ;  /* 0x00007600ff0577ac */ /* 0x000e620008000800 */
[----:B0-----:R-:W-:-:S04]  /*a140*/  IADD3 R3, PT, PT, R30, R30, R2 ;  /* 0x0000001e1e037210 */ /* 0x001fc80007ffe002 */
[----:B------:R-:W-:-:S04]  /*a150*/  IADD3 R3, PT, PT, R30, R3, R30 ;  /* 0x000000031e037210 */ /* 0x000fc80007ffe01e */
[----:B------:R-:W-:-:S04]  /*a160*/  IADD3 R3, PT, PT, R30, R3, R30 ;  /* 0x000000031e037210 */ /* 0x000fc80007ffe01e */
[----:B------:R-:W-:-:S05]  /*a170*/  IADD3 R3, PT, PT, R3, R30, RZ ;  /* 0x0000001e03037210 */ /* 0x000fca0007ffe0ff */
[----:B-1----:R-:W-:-:S04]  /*a180*/  IMAD R3, R3, UR5, R40 ;  /* 0x0000000503037c24 */ /* 0x002fc8000f8e0228 */
        /* <DEDUP_REMOVED lines=11> */
.L_x_109:
[----:B------:R-:W-:Y:S05]  /*a240*/  BSYNC.RECONVERGENT B0 ;  /* 0x0000000000007941 */ /* 0x000fea0003800200 */
.L_x_107:
[----:B------:R-:W-:-:S13]  /*a250*/  ISETP.NE.AND P0, PT, R5, 0x2, PT ;  /* 0x000000020500780c */ /* 0x000fda0003f05270 */
[----:B------:R-:W-:Y:S05]  /*a260*/  @!P0 BRA `(.L_x_9) ;  /* 0x0000000000b08947 */ /* 0x000fea0003800000 */
[----:B-1----:R-:W0:Y:S01]  /*a270*/  LDC R28, c[0x0][0x364] ;  /* 0x0000d900ff1c7b82 */ /* 0x002e220000000800 */
[----:B------:R-:W1:Y:S01]  /*a280*/  LDCU UR5, c[0x0][0x360] ;  /* 0x00006c00ff0577ac */ /* 0x000e620008000800 */
[----:B------:R-:W-:Y:S01]  /*a290*/  BSSY.RECONVERGENT B0, `(.L_x_9) ;  /* 0x0000029000007945 */ /* 0x000fe20003800200 */
[----:B-1----:R-:W-:Y:S01]  /*a2a0*/  VIADD R41, R40, UR5 ;  /* 0x0000000528297c36 */ /* 0x002fe20008000000 */
[----:B0-----:R-:W-:-:S04]  /*a2b0*/  IADD3 R3, PT, PT, R28, R28, R2 ;  /* 0x0000001c1c037210 */ /* 0x001fc80007ffe002 */
[----:B------:R-:W-:Y:S02]  /*a2c0*/  ISETP.GE.U32.AND P0, PT, R41, 0x80, PT ;  /* 0x000000802900780c */ /* 0x000fe40003f06070 */
[----:B------:R-:W-:-:S04]  /*a2d0*/  IADD3 R3, PT, PT, R28, R3, R28 ;  /* 0x000000031c037210 */ /* 0x000fc80007ffe01c */
[----:B------:R-:W-:-:S05]  /*a2e0*/  IADD3 R3, PT, PT, R28, R3, R28 ;  /* 0x000000031c037210 */ /* 0x000fca0007ffe01c */
[----:B------:R-:W-:Y:S01]  /*a2f0*/  IMAD.IADD R3, R3, 0x1, R28 ;  /* 0x0000000103037824 */ /* 0x000fe200078e021c */
[----:B------:R-:W-:-:S04]  /*a300*/  IADD3 R28, PT, PT, R31, UR5, RZ ;  /* 0x000000051f1c7c10 */ /* 0x000fc8000fffe0ff */
[----:B------:R-:W-:Y:S02]  /*a310*/  ISETP.LT.U32.AND P0, PT, R3, 0x8, !P0 ;  /* 0x000000080300780c */ /* 0x000fe40004701070 */
[----:B------:R-:W-:Y:S02]  /*a320*/  ISETP.LT.AND P1, PT, R28, UR6, PT ;  /* 0x000000061c007c0c */ /* 0x000fe4000bf21270 */
        /* <DEDUP_REMOVED lines=13> */
.L_x_110:
        /* <DEDUP_REMOVED lines=18> */
.L_x_111:
[----:B------:R-:W-:Y:S05]  /*a520*/  BSYNC.RECONVERGENT B0 ;  /* 0x0000000000007941 */ /* 0x000fea0003800200 */
.L_x_9:
[----:B01----:R-:W0:Y:S01]  /*a530*/  S2R R29, SR_CgaCtaId ;  /* 0x00000000001d7919 */ /* 0x003e220000008800 */
[----:B--2---:R-:W-:Y:S01]  /*a540*/  MOV R0, 0x400 ;  /* 0x0000040000007802 */ /* 0x004fe20000000f00 */
[----:B------:R-:W1:Y:S01]  /*a550*/  LDCU UR5, c[0x0][0x360] ;  /* 0x00006c00ff0577ac */ /* 0x000e620008000800 */
[----:B------:R-:W-:Y:S01]  /*a560*/  BSSY B0, `(.L_x_112) ;  /* 0x000007c000007945 */ /* 0x000fe20003800000 */
[----:B---3--:R-:W2:Y:S01]  /*a570*/  S2R R3, SR_TID.Y ;  /* 0x0000000000037919 */ /* 0x008ea20000002200 */
[----:B------:R-:W-:Y:S01]  /*a580*/  IADD3 R28, PT, PT, R0, 0x2400, RZ ;  /* 0x00002400001c7810 */ /* 0x000fe20007ffe0ff */
[----:B------:R-:W-:Y:S01]  /*a590*/  BAR.SYNC.DEFER_BLOCKING 0x0 ;  /* 0x0000000000007b1d */ /* 0x000fe20000010000 */
[C---:B0-----:R-:W-:Y:S02]  /*a5a0*/  LEA R2, R29.reuse, R0, 0x18 ;  /* 0x000000001d027211 */ /* 0x041fe400078ec0ff */
[----:B------:R-:W-:-:S03]  /*a5b0*/  LEA R29, R29, R28, 0x18 ;  /* 0x0000001c1d1d7211 */ /* 0x000fc600078ec0ff */
[----:B--2---:R-:W-:Y:S02]  /*a5c0*/  IMAD R2, R3, 0x240, R2 ;  /* 0x0000024003027824 */ /* 0x004fe400078e0202 */
[----:B------:R-:W-:-:S03]  /*a5d0*/  IMAD R0, R6, 0x40, R29 ;  /* 0x0000004006007824 */ /* 0x000fc600078e021d */
[----:B------:R-:W-:Y:S04]  /*a5e0*/  LDS.64 R116, [R2+0x1f8] ;  /* 0x0001f80002747984 */ /* 0x000fe80000000a00 */
[----:B------:R-:W0:Y:S04]  /*a5f0*/  LDS.128 R60, [R0] ;  /* 0x00000000003c7984 */ /* 0x000e280000000c00 */
[----:B------:R-:W2:Y:S04]  /*a600*/  LDS.64 R70, [R2+0x48] ;  /* 0x0000480002467984 */ /* 0x000ea80000000a00 */
[----:B------:R-:W3:Y:S04]  /*a610*/  LDS.128 R48, [R2] ;  /* 0x0000000002307984 */ /* 0x000ee80000000c00 */
[----:B------:R-:W4:Y:S04]  /*a620*/  LDS.128 R44, [R2+0x90] ;  /* 0x00009000022c7984 */ /* 0x000f280000000c00 */
[----:B------:R-:W5:Y:S04]  /*a630*/  LDS.64 R112, [R2+0xd8] ;  /* 0x0000d80002707984 */ /* 0x000f680000000a00 */
[----:B------:R-:W1:Y:S04]  /*a640*/  LDS.128 R40, [R2+0x120] ;  /* 0x0001200002287984 */ /* 0x000e680000000c00 */
[----:B------:R-:W1:Y:S04]  /*a650*/  LDS.64 R114, [R2+0x168] ;  /* 0x0001680002727984 */ /* 0x000e680000000a00 */
[----:B------:R-:W1:Y:S04]  /*a660*/  LDS.128 R28, [R2+0x1b0] ;  /* 0x0001b000021c7984 */ /* 0x000e680000000c00 */
[----:B------:R-:W1:Y:S04]  /*a670*/  LDS.128 R136, [R0+0x10] ;  /* 0x0000100000887984 */ /* 0x000e680000000c00 */
[----:B------:R-:W1:Y:S01]  /*a680*/  LDS.128 R148, [R0+0x20] ;  /* 0x0000200000947984 */ /* 0x000e620000000c00 */
[----:B0-----:R-:W-:-:S03]  /*a690*/  DFMA R54, R116, R60, R180 ;  /* 0x0000003c7436722b */ /* 0x001fc600000000b4 */
[----:B------:R-:W0:Y:S01]  /*a6a0*/  LDS.128 R180, [R0+0x30] ;  /* 0x0000300000b47984 */ /* 0x000e220000000c00 */
[----:B------:R-:W-:Y:S02]  /*a6b0*/  DFMA R86, R116, R62, R86 ;  /* 0x0000003e7456722b */ /* 0x000fe40000000056 */
[C---:B--2---:R-:W-:Y:S02]  /*a6c0*/  DFMA R100, R70.reuse, R60, R110 ;  /* 0x0000003c4664722b */ /* 0x044fe4000000006e */
[----:B------:R-:W-:Y:S02]  /*a6d0*/  DFMA R132, R70, R62, R132 ;  /* 0x0000003e4684722b */ /* 0x000fe40000000084 */
[C---:B---3--:R-:W-:Y:S02]  /*a6e0*/  DFMA R102, R48.reuse, R60, R102 ;  /* 0x0000003c3066722b */ /* 0x048fe40000000066 */
[----:B------:R-:W-:Y:S02]  /*a6f0*/  DFMA R140, R48, R62, R140 ;  /* 0x0000003e308c722b */ /* 0x000fe4000000008c */
[----:B----4-:R-:W-:-:S02]  /*a700*/  DFMA R98, R44, R60, R108 ;  /* 0x0000003c2c62722b */ /* 0x010fc4000000006c */
[----:B------:R-:W-:Y:S02]  /*a710*/  DFMA R130, R44, R62, R130 ;  /* 0x0000003e2c82722b */ /* 0x000fe40000000082 */
[C---:B-----5:R-:W-:Y:S02]  /*a720*/  DFMA R96, R112.reuse, R60, R104 ;  /* 0x0000003c7060722b */ /* 0x060fe40000000068 */
[----:B------:R-:W-:Y:S02]  /*a730*/  DFMA R90, R112, R62, R90 ;  /* 0x0000003e705a722b */ /* 0x000fe4000000005a */
[C---:B-1----:R-:W-:Y:S02]  /*a740*/  DFMA R94, R40.reuse, R60, R94 ;  /* 0x0000003c285e722b */ /* 0x042fe4000000005e */
[----:B------:R-:W-:Y:S02]  /*a750*/  DFMA R128, R40, R62, R128 ;  /* 0x0000003e2880722b */ /* 0x000fe40000000080 */
[----:B------:R-:W-:-:S02]  /*a760*/  DFMA R92, R114, R60, R92 ;  /* 0x0000003c725c722b */ /* 0x000fc4000000005c */
[----:B------:R-:W-:Y:S02]  /*a770*/  DFMA R88, R114, R62, R88 ;  /* 0x0000003e7258722b */ /* 0x000fe40000000058 */
[C---:B------:R-:W-:Y:S02]  /*a780*/  DFMA R56, R28.reuse, R60, R56 ;  /* 0x0000003c1c38722b */ /* 0x040fe40000000038 */
[----:B------:R-:W-:Y:S02]  /*a790*/  DFMA R184, R28, R62, R52 ;  /* 0x0000003e1cb8722b */ /* 0x000fe40000000034 */
[-C--:B------:R-:W-:Y:S02]  /*a7a0*/  DFMA R84, R48, R136.reuse, R84 ;  /* 0x000000883054722b */ /* 0x080fe40000000054 */
[-C--:B------:R-:W-:Y:S02]  /*a7b0*/  DFMA R76, R70, R136.reuse, R76 ;  /* 0x00000088464c722b */ /* 0x080fe4000000004c */
[----:B------:R-:W-:-:S02]  /*a7c0*/  DFMA R82, R44, R136, R82 ;  /* 0x000000882c52722b */ /* 0x000fc40000000052 */
[-C--:B------:R-:W-:Y:S02]  /*a7d0*/  DFMA R74, R112, R136.reuse, R74 ;  /* 0x00000088704a722b */ /* 0x080fe4000000004a */
[-C--:B------:R-:W-:Y:S02]  /*a7e0*/  DFMA R80, R40, R136.reuse, R80 ;  /* 0x000000882850722b */ /* 0x080fe40000000050 */
[-C--:B------:R-:W-:Y:S02]  /*a7f0*/  DFMA R72, R114, R136.reuse, R72 ;  /* 0x000000887248722b */ /* 0x080fe40000000048 */
[-C--:B------:R-:W-:Y:S02]  /*a800*/  DFMA R78, R28, R136.reuse, R78 ;  /* 0x000000881c4e722b */ /* 0x080fe4000000004e */
[----:B------:R-:W-:Y:S02]  /*a810*/  DFMA R110, R116, R136, R10 ;  /* 0x00000088746e722b */ /* 0x000fe4000000000a */
[C---:B------:R-:W-:Y:S01]  /*a820*/  DFMA R136, R48.reuse, R148, R8 ;  /* 0x000000943088722b */ /* 0x040fe20000000008 */
[----:B------:R-:W-:Y:S01]  /*a830*/  IMAD R8, R3, UR5, R6 ;  /* 0x0000000503087c24 */ /* 0x000fe2000f8e0206 */
[----:B------:R-:W-:-:S02]  /*a840*/  DFMA R146, R48, R150, R146 ;  /* 0x000000963092722b */ /* 0x000fc40000000092 */
[-C--:B------:R-:W-:Y:S02]  /*a850*/  DFMA R144, R70, R150.reuse, R144 ;  /* 0x000000964690722b */ /* 0x080fe40000000090 */
[----:B------:R-:W-:Y:S01]  /*a860*/  LOP3.LUT R8, R8, 0x1f, RZ, 0xc0, !PT ;  /* 0x0000001f08087812 */ /* 0x000fe200078ec0ff */
[-C--:B------:R-:W-:Y:S02]  /*a870*/  DFMA R142, R44, R150.reuse, R142 ;  /* 0x000000962c8e722b */ /* 0x080fe4000000008e */
[-C--:B------:R-:W-:Y:S01]  /*a880*/  DFMA R64, R112, R150.reuse, R64 ;  /* 0x000000967040722b */ /* 0x080fe20000000040 */
[----:B------:R-:W-:Y:S01]  /*a890*/  ISETP.GT.U32.AND P0, PT, R8, 0xf, PT ;  /* 0x0000000f0800780c */ /* 0x000fe20003f04070 */
[-C--:B------:R-:W-:Y:S02]  /*a8a0*/  DFMA R62, R40, R150.reuse, R122 ;  /* 0x00000096283e722b */ /* 0x080fe4000000007a */
[-C--:B------:R-:W-:Y:S02]  /*a8b0*/  DFMA R60, R114, R150.reuse, R186 ;  /* 0x00000096723c722b */ /* 0x080fe400000000ba */
[----:B------:R-:W-:-:S02]  /*a8c0*/  DFMA R58, R28, R150, R58 ;  /* 0x000000961c3a722b */ /* 0x000fc4000000003a */
[----:B------:R-:W-:Y:S02]  /*a8d0*/  DFMA R104, R116, R150, R166 ;  /* 0x000000967468722b */ /* 0x000fe400000000a6 */
[-C--:B------:R-:W-:Y:S02]  /*a8e0*/  DFMA R108, R48, R138.reuse, R68 ;  /* 0x0000008a306c722b */ /* 0x080fe40000000044 */
[-C--:B------:R-:W-:Y:S02]  /*a8f0*/  DFMA R66, R70, R138.reuse, R66 ;  /* 0x0000008a4642722b */ /* 0x080fe40000000042 */
[-C--:B------:R-:W-:Y:S02]  /*a900*/  DFMA R106, R44, R138.reuse, R106 ;  /* 0x0000008a2c6a722b */ /* 0x080fe4000000006a */
[-C--:B------:R-:W-:Y:S02]  /*a910*/  DFMA R38, R112, R138.reuse, R38 ;  /* 0x0000008a7026722b */ /* 0x080fe40000000026 */
[----:B------:R-:W-:-:S02]  /*a920*/  DFMA R36, R40, R138, R36 ;  /* 0x0000008a2824722b */ /* 0x000fc40000000024 */
[-C--:B------:R-:W-:Y:S02]  /*a930*/  DFMA R34, R114, R138.reuse, R34 ;  /* 0x0000008a7222722b */ /* 0x080fe40000000022 */
[----:B------:R-:W-:Y:S02]  /*a940*/  DFMA R32, R28, R138, R32 ;  /* 0x0000008a1c20722b */ /* 0x000fe40000000020 */
[-C--:B------:R-:W-:Y:S02]  /*a950*/  DFMA R26, R70, R148.reuse, R26 ;  /* 0x00000094461a722b */ /* 0x080fe4000000001a */
[-C--:B------:R-:W-:Y:S02]  /*a960*/  DFMA R24, R44, R148.reuse, R24 ;  /* 0x000000942c18722b */ /* 0x080fe40000000018 */
[-C--:B------:R-:W-:Y:S02]  /*a970*/  DFMA R22, R112, R148.reuse, R22 ;  /* 0x000000947016722b */ /* 0x080fe40000000016 */
[----:B------:R-:W-:-:S02]  /*a980*/  DFMA R20, R40, R148, R20 ;  /* 0x000000942814722b */ /* 0x000fc40000000014 */
[-C--:B------:R-:W-:Y:S02]  /*a990*/  DFMA R18, R114, R148.reuse, R18 ;  /* 0x000000947212722b */ /* 0x080fe40000000012 */
[----:B------:R-:W-:Y:S02]  /*a9a0*/  DFMA R16, R28, R148, R16 ;  /* 0x000000941c10722b */ /* 0x000fe40000000010 */
[-C--:B0-----:R-:W-:Y:S02]  /*a9b0*/  DFMA R162, R48, R180.reuse, R162 ;  /* 0x000000b430a2722b */ /* 0x081fe400000000a2 */
[-C--:B------:R-:W-:Y:S02]  /*a9c0*/  DFMA R160, R70, R180.reuse, R160 ;  /* 0x000000b446a0722b */ /* 0x080fe400000000a0 */
[-C--:B------:R-:W-:Y:S02]  /*a9d0*/  DFMA R158, R44, R180.reuse, R158 ;  /* 0x000000b42c9e722b */ /* 0x080fe4000000009e */
[----:B------:R-:W-:-:S02]  /*a9e0*/  DFMA R156, R112, R180, R156 ;  /* 0x000000b4709c722b */ /* 0x000fc4000000009c */
[-C--:B------:R-:W-:Y:S02]  /*a9f0*/  DFMA R154, R40, R180.reuse, R154 ;  /* 0x000000b4289a722b */ /* 0x080fe4000000009a */
[-C--:B------:R-:W-:Y:S02]  /*aa00*/  DFMA R152, R114, R180.reuse, R152 ;  /* 0x000000b47298722b */ /* 0x080fe40000000098 */
[----:B------:R-:W-:Y:S02]  /*aa10*/  DFMA R150, R28, R180, R164 ;  /* 0x000000b41c96722b */ /* 0x000fe400000000a4 */
[-C--:B------:R-:W-:Y:S02]  /*aa20*/  DFMA R178, R48, R182.reuse, R178 ;  /* 0x000000b630b2722b */ /* 0x080fe400000000b2 */
[-C--:B------:R-:W-:Y:S02]  /*aa30*/  DFMA R176, R70, R182.reuse, R176 ;  /* 0x000000b646b0722b */ /* 0x080fe400000000b0 */
[----:B------:R-:W-:-:S02]  /*aa40*/  DFMA R174, R44, R182, R174 ;  /* 0x000000b62cae722b */ /* 0x000fc400000000ae */
[-C--:B------:R-:W-:Y:S02]  /*aa50*/  DFMA R172, R112, R182.reuse, R172 ;  /* 0x000000b670ac722b */ /* 0x080fe400000000ac */
[-C--:B------:R-:W-:Y:S02]  /*aa60*/  DFMA R170, R40, R182.reuse, R170 ;  /* 0x000000b628aa722b */ /* 0x080fe400000000aa */
[-C--:B------:R-:W-:Y:S02]  /*aa70*/  DFMA R168, R114, R182.reuse, R168 ;  /* 0x000000b672a8722b */ /* 0x080fe400000000a8 */
[----:B------:R-:W-:Y:S02]  /*aa80*/  DFMA R52, R28, R182, R124 ;  /* 0x000000b61c34722b */ /* 0x000fe4000000007c */
[C---:B------:R-:W-:Y:S02]  /*aa90*/  DFMA R138, R116.reuse, R138, R120 ;  /* 0x0000008a748a722b */ /* 0x040fe40000000078 */
[----:B------:R-:W-:-:S02]  /*aaa0*/  DFMA R148, R116, R148, R134 ;  /* 0x000000947494722b */ /* 0x000fc40000000086 */
[C---:B------:R-:W-:Y:S02]  /*aab0*/  DFMA R180, R116.reuse, R180, R118 ;  /* 0x000000b474b4722b */ /* 0x040fe40000000076 */
[----:B------:R-:W-:Y:S01]  /*aac0*/  DFMA R182, R116, R182, R126 ;  /* 0x000000b674b6722b */ /* 0x000fe2000000007e */
[----:B------:R-:W-:Y:S10]  /*aad0*/  @P0 BRA `(.L_x_113) ;  /* 0x0000000000900947 */ /* 0x000ff40003800000 */
[----:B------:R-:W0:Y:S02]  /*aae0*/  LDCU UR5, c[0x0][0x360] ;  /* 0x00006c00ff0577ac */ /* 0x000e240008000800 */
[----:B0-----:R-:W-:Y:S01]  /*aaf0*/  IMAD R8, R3, UR5, R6 ;  /* 0x0000000503087c24 */ /* 0x001fe2000f8e0206 */
[----:B------:R-:W-:-:S04]  /*ab00*/  UMOV UR5, 0xffffffff ;  /* 0xffffffff00057882 */ /* 0x000fc80000000000 */
[----:B------:R-:W-:-:S05]  /*ab10*/  LOP3.LUT R8, R8, 0x1f, RZ, 0xc0, !PT ;  /* 0x0000001f08087812 */ /* 0x000fca00078ec0ff */
[----:B------:R-:W-:Y:S01]  /*ab20*/  VIADD R10, R8, 0x1 ;  /* 0x00000001080a7836 */ /* 0x000fe20000000000 */
[----:B------:R-:W-:Y:S06]  /*ab30*/  BRA.DIV UR5, `(.L_x_114) ;  /* 0x00000062051c7947 */ /* 0x000fec000b800000 */
.L_x_242:
[----:B------:R-:W-:-:S03]  /*ab40*/  UMOV UR5, 0xffffffff ;  /* 0xffffffff00057882 */ /* 0x000fc60000000000 */
[----:B------:R-:W-:Y:S05]  /*ab50*/  BRA.DIV UR5, `(.L_x_115) ;  /* 0x0000006205307947 */ /* 0x000fea000b800000 */
.L_x_245:
[----:B------:R-:W-:-:S03]  /*ab60*/  UMOV UR5, 0xffffffff ;  /* 0xffffffff00057882 */ /* 0x000fc60000000000 */
[----:B------:R-:W-:Y:S05]  /*ab70*/  BRA.DIV UR5, `(.L_x_116) ;  /* 0x00000062054c7947 */ /* 0x000fea000b800000 */
.L_x_248:
[----:B------:R-:W-:-:S03]  /*ab80*/  UMOV UR5, 0xffffffff ;  /* 0xffffffff00057882 */ /* 0x000fc60000000000 */
[----:B------:R-:W-:Y:S05]  /*ab90*/  BRA.DIV UR5, `(.L_x_117) ;  /* 0x0000006205687947 */ /* 0x000fea000b800000 */
.L_x_251:
[----:B------:R-:W-:-:S03]  /*aba0*/  UMOV UR5, 0xffffffff ;  /* 0xffffffff00057882 */ /* 0x000fc60000000000 */
[----:B------:R-:W-:Y:S05]  /*abb0*/  BRA.DIV UR5, `(.L_x_118) ;  /* 0x0000006205847947 */ /* 0x000fea000b800000 */
.L_x_254:
[----:B------:R-:W-:-:S03]  /*abc0*/  UMOV UR5, 0xffffffff ;  /* 0xffffffff00057882 */ /* 0x000fc60000000000 */
[----:B------:R-:W-:Y:S05]  /*abd0*/  BRA.DIV UR5, `(.L_x_119) ;  /* 0x0000006205a07947 */ /* 0x000fea000b800000 */
.L_x_257:
[----:B------:R-:W-:-:S03]  /*abe0*/  UMOV UR5, 0xffffffff ;  /* 0xffffffff00057882 */ /* 0x000fc60000000000 */
[----:B------:R-:W-:Y:S05]  /*abf0*/  BRA.DIV UR5, `(.L_x_120) ;  /* 0x0000006205bc7947 */ /* 0x000fea000b800000 */
.L_x_260:
[----:B------:R-:W-:-:S03]  /*ac00*/  UMOV UR5, 0xffffffff ;  /* 0xffffffff00057882 */ /* 0x000fc60000000000 */
[----:B------:R-:W-:Y:S05]  /*ac10*/  BRA.DIV UR5, `(.L_x_121) ;  /* 0x0000006205d87947 */ /* 0x000fea000b800000 */
.L_x_263:
[----:B------:R-:W-:-:S03]  /*ac20*/  UMOV UR5, 0xffffffff ;  /* 0xffffffff00057882 */ /* 0x000fc60000000000 */
[----:B------:R-:W-:Y:S05]  /*ac30*/  BRA.DIV UR5, `(.L_x_122) ;  /* 0x0000006205f47947 */ /* 0x000fea000b800000 */
.L_x_266:
[----:B------:R-:W-:-:S03]  /*ac40*/  UMOV UR5, 0xffffffff ;  /* 0xffffffff00057882 */ /* 0x000fc60000000000 */
[----:B------:R-:W-:Y:S05]  /*ac50*/  BRA.DIV UR5, `(.L_x_123) ;  /* 0x0000006605107947 */ /* 0x000fea000b800000 */
.L_x_269:
[----:B------:R-:W-:-:S03]  /*ac60*/  UMOV UR5, 0xffffffff ;  /* 0xffffffff00057882 */ /* 0x000fc60000000000 */
[----:B------:R-:W-:Y:S05]  /*ac70*/  BRA.DIV UR5, `(.L_x_124) ;  /* 0x00000066052c7947 */ /* 0x000fea000b800000 */
.L_x_272:
[----:B------:R-:W-:-:S03]  /*ac80*/  UMOV UR5, 0xffffffff ;  /* 0xffffffff00057882 */ /* 0x000fc60000000000 */
[----:B------:R-:W-:Y:S05]  /*ac90*/  BRA.DIV UR5, `(.L_x_125) ;  /* 0x0000006605487947 */ /* 0x000fea000b800000 */
.L_x_275:
[----:B------:R-:W-:-:S03]  /*aca0*/  UMOV UR5, 0xffffffff ;  /* 0xffffffff00057882 */ /* 0x000fc60000000000 */
[----:B------:R-:W-:Y:S05]  /*acb0*/  BRA.DIV UR5, `(.L_x_126) ;  /* 0x0000006605647947 */ /* 0x000fea000b800000 */
.L_x_278:
[----:B------:R-:W-:-:S03]  /*acc0*/  UMOV UR5, 0xffffffff ;  /* 0xffffffff00057882 */ /* 0x000fc60000000000 */
[----:B------:R-:W-:Y:S05]  /*acd0*/  BRA.DIV UR5, `(.L_x_127) ;  /* 0x0000006605807947 */ /* 0x000fea000b800000 */
.L_x_281:
[----:B------:R-:W-:-:S03]  /*ace0*/  UMOV UR5, 0xffffffff ;  /* 0xffffffff00057882 */ /* 0x000fc60000000000 */
[----:B------:R-:W-:Y:S05]  /*acf0*/  BRA.DIV UR5, `(.L_x_128) ;  /* 0x00000066059c7947 */ /* 0x000fea000b800000 */
.L_x_284:
[----:B------:R-:W-:-:S03]  /*ad00*/  UMOV UR5, 0xffffffff ;  /* 0xffffffff00057882 */ /* 0x000fc60000000000 */
[----:B------:R-:W-:Y:S05]  /*ad10*/  BRA.DIV UR5, `(.L_x_129) ;  /* 0x0000006605b87947 */ /* 0x000fea000b800000 */
.L_x_113:
[----:B------:R-:W-:Y:S05]  /*ad20*/  BSYNC B0 ;  /* 0x0000000000007941 */ /* 0x000fea0003800000 */
.L_x_112:
[----:B------:R-:W0:Y:S01]  /*ad30*/  LDS.128 R68, [R0+0x410] ;  /* 0x0004100000447984 */ /* 0x000e220000000c00 */
[----:B------:R-:W1:Y:S01]  /*ad40*/  LDCU UR5, c[0x0][0x360] ;  /* 0x00006c00ff0577ac */ /* 0x000e620008000800 */
[----:B------:R-:W-:Y:S02]  /*ad50*/  BSSY B0, `(.L_x_130) ;  /* 0x0000071000007945 */ /* 0x000fe40003800000 */
[----:B------:R-:W2:Y:S04]  /*ad60*/  LDS.128 R124, [R2+0x50] ;  /* 0x00005000027c7984 */ /* 0x000ea80000000c00 */
[----:B------:R-:W3:Y:S04]  /*ad70*/  LDS.128 R120, [R2+0xe0] ;  /* 0x0000e00002787984 */ /* 0x000ee80000000c00 */
[----:B------:R-:W4:Y:S04]  /*ad80*/  LDS.128 R116, [R2+0x170] ;  /* 0x0001700002747984 */ /* 0x000f280000000c00 */
[----:B------:R-:W5:Y:S04]  /*ad90*/  LDS.128 R112, [R2+0x200] ;  /* 0x0002000002707984 */ /* 0x000f680000000c00 */
[----:B------:R-:W1:Y:S04]  /*ada0*/  LDS.128 R8, [R0+0x420] ;  /* 0x0004200000087984 */ /* 0x000e680000000c00 */
[----:B------:R-:W1:Y:S04]  /*adb0*/  LDS.128 R164, [R0+0x430] ;  /* 0x0004300000a47984 */ /* 0x000e680000000c00 */
[----:B------:R-:W1:Y:S04]  /*adc0*/  LDS.64 R28, [R0+0x408] ;  /* 0x00040800001c7984 */ /* 0x000e680000000a00 */
[----:B------:R-:W1:Y:S01]  /*add0*/  LDS.64 R44, [R0+0x440] ;  /* 0x00044000002c7984 */ /* 0x000e620000000a00 */
[----:B0-----:R-:W-:-:S02]  /*ade0*/  DFMA R140, R68, R50, R140 ;  /* 0x00000032448c722b */ /* 0x001fc4000000008c */
[C---:B------:R-:W-:Y:S02]  /*adf0*/  DFMA R130, R68.reuse, R46, R130 ;  /* 0x0000002e4482722b */ /* 0x040fe40000000082 */
[C---:B------:R-:W-:Y:S02]  /*ae00*/  DFMA R128, R68.reuse, R42, R128 ;  /* 0x0000002a4480722b */ /* 0x040fe40000000080 */
[----:B------:R-:W-:Y:S02]  /*ae10*/  DFMA R184, R68, R30, R184 ;  /* 0x0000001e44b8722b */ /* 0x000fe400000000b8 */
[-C--:B--2---:R-:W-:Y:S02]  /*ae20*/  DFMA R132, R124, R68.reuse, R132 ;  /* 0x000000447c84722b */ /* 0x084fe40000000084 */
[-C--:B---3--:R-:W-:Y:S02]  /*ae30*/  DFMA R90, R120, R68.reuse, R90 ;  /* 0x00000044785a722b */ /* 0x088fe4000000005a */
[----:B----4-:R-:W-:-:S02]  /*ae40*/  DFMA R88, R116, R68, R88 ;  /* 0x000000447458722b */ /* 0x010fc40000000058 */
[----:B------:R-:W-:Y:S02]  /*ae50*/  DFMA R84, R50, R70, R84 ;  /* 0x000000463254722b */ /* 0x000fe40000000054 */
[----:B-----5:R-:W-:Y:S02]  /*ae60*/  DFMA R86, R112, R68, R86 ;  /* 0x000000447056722b */ /* 0x020fe40000000056 */
[----:B------:R-:W-:Y:S02]  /*ae70*/  DFMA R82, R46, R70, R82 ;  /* 0x000000462e52722b */ /* 0x000fe40000000052 */
[----:B-1----:R-:W-:Y:S02]  /*ae80*/  DFMA R68, R8, R50, R108 ;  /* 0x000000320844722b */ /* 0x002fe4000000006c */
[----:B------:R-:W-:Y:S02]  /*ae90*/  DFMA R66, R124, R8, R66 ;  /* 0x000000087c42722b */ /* 0x000fe40000000042 */
[----:B------:R-:W-:-:S02]  /*aea0*/  DFMA R40, R8, R46, R106 ;  /* 0x0000002e0828722b */ /* 0x000fc4000000006a */
[----:B------:R-:W-:Y:S02]  /*aeb0*/  DFMA R38, R120, R8, R38 ;  /* 0x000000087826722b */ /* 0x000fe40000000026 */
[----:B------:R-:W-:Y:S02]  /*aec0*/  DFMA R36, R8, R42, R36 ;  /* 0x0000002a0824722b */ /* 0x000fe40000000024 */
[----:B------:R-:W-:Y:S02]  /*aed0*/  DFMA R34, R116, R8, R34 ;  /* 0x000000087422722b */ /* 0x000fe40000000022 */
[----:B------:R-:W-:Y:S02]  /*aee0*/  DFMA R32, R8, R30, R32 ;  /* 0x0000001e0820722b */ /* 0x000fe40000000020 */
[----:B------:R-:W-:Y:S01]  /*aef0*/  DFMA R138, R112, R8, R138 ;  /* 0x00000008708a722b */ /* 0x000fe2000000008a */
[----:B------:R-:W-:Y:S01]  /*af00*/  IMAD R8, R3, UR5, R6 ;  /* 0x0000000503087c24 */ /* 0x000fe2000f8e0206 */
[----:B------:R-:W-:-:S02]  /*af10*/  DFMA R80, R42, R70, R80 ;  /* 0x000000462a50722b */ /* 0x000fc40000000050 */
[-C--:B------:R-:W-:Y:S02]  /*af20*/  DFMA R78, R30, R70.reuse, R78 ;  /* 0x000000461e4e722b */ /* 0x080fe4000000004e */
[----:B------:R-:W-:Y:S01]  /*af30*/  LOP3.LUT R8, R8, 0x1f, RZ, 0xc0, !PT ;  /* 0x0000001f08087812 */ /* 0x000fe200078ec0ff */
[-C--:B------:R-:W-:Y:S02]  /*af40*/  DFMA R76, R124, R70.reuse, R76 ;  /* 0x000000467c4c722b */ /* 0x080fe4000000004c */
[-C--:B------:R-:W-:Y:S01]  /*af50*/  DFMA R74, R120, R70.reuse, R74 ;  /* 0x00000046784a722b */ /* 0x080fe2000000004a */
[----:B------:R-:W-:Y:S01]  /*af60*/  ISETP.GT.U32.AND P0, PT, R8, 0xf, PT ;  /* 0x0000000f0800780c */ /* 0x000fe20003f04070 */
[----:B------:R-:W-:Y:S02]  /*af70*/  DFMA R72, R116, R70, R72 ;  /* 0x000000467448722b */ /* 0x000fe40000000048 */
[----:B------:R-:W-:Y:S02]  /*af80*/  DFMA R146, R164, R50, R146 ;  /* 0x00000032a492722b */ /* 0x000fe40000000092 */
[----:B------:R-:W-:-:S02]  /*af90*/  DFMA R144, R124, R164, R144 ;  /* 0x000000a47c90722b */ /* 0x000fc40000000090 */
[----:B------:R-:W-:Y:S02]  /*afa0*/  DFMA R142, R164, R46, R142 ;  /* 0x0000002ea48e722b */ /* 0x000fe4000000008e */
[----:B------:R-:W-:Y:S02]  /*afb0*/  DFMA R64, R120, R164, R64 ;  /* 0x000000a47840722b */ /* 0x000fe40000000040 */
[----:B------:R-:W-:Y:S02]  /*afc0*/  DFMA R62, R164, R42, R62 ;  /* 0x0000002aa43e722b */ /* 0x000fe4000000003e */
[----:B------:R-:W-:Y:S02]  /*afd0*/  DFMA R60, R116, R164, R60 ;  /* 0x000000a4743c722b */ /* 0x000fe4000000003c */
[----:B------:R-:W-:Y:S02]  /*afe0*/  DFMA R58, R164, R30, R58 ;  /* 0x0000001ea43a722b */ /* 0x000fe4000000003a */
[----:B------:R-:W-:-:S02]  /*aff0*/  DFMA R162, R50, R166, R162 ;  /* 0x000000a632a2722b */ /* 0x000fc400000000a2 */
[-C--:B------:R-:W-:Y:S02]  /*b000*/  DFMA R160, R124, R166.reuse, R160 ;  /* 0x000000a67ca0722b */ /* 0x080fe400000000a0 */
[-C--:B------:R-:W-:Y:S02]  /*b010*/  DFMA R158, R46, R166.reuse, R158 ;  /* 0x000000a62e9e722b */ /* 0x080fe4000000009e */
[-C--:B------:R-:W-:Y:S02]  /*b020*/  DFMA R156, R120, R166.reuse, R156 ;  /* 0x000000a6789c722b */ /* 0x080fe4000000009c */
[-C--:B------:R-:W-:Y:S02]  /*b030*/  DFMA R154, R42, R166.reuse, R154 ;  /* 0x000000a62a9a722b */ /* 0x080fe4000000009a */
[-C--:B------:R-:W-:Y:S02]  /*b040*/  DFMA R152, R116, R166.reuse, R152 ;  /* 0x000000a67498722b */ /* 0x080fe40000000098 */
[----:B------:R-:W-:-:S02]  /*b050*/  DFMA R150, R30, R166, R150 ;  /* 0x000000a61e96722b */ /* 0x000fc40000000096 */
[C---:B------:R-:W-:Y:S02]  /*b060*/  DFMA R180, R112.reuse, R166, R180 ;  /* 0x000000a670b4722b */ /* 0x040fe400000000b4 */
[----:B------:R-:W-:Y:S02]  /*b070*/  DFMA R70, R112, R70, R110 ;  /* 0x000000467046722b */ /* 0x000fe4000000006e */
[-C--:B------:R-:W-:Y:S02]  /*b080*/  DFMA R136, R50, R10.reuse, R136 ;  /* 0x0000000a3288722b */ /* 0x080fe40000000088 */
[-C--:B------:R-:W-:Y:S02]  /*b090*/  DFMA R26, R124, R10.reuse, R26 ;  /* 0x0000000a7c1a722b */ /* 0x080fe4000000001a */
[-C--:B------:R-:W-:Y:S02]  /*b0a0*/  DFMA R24, R46, R10.reuse, R24 ;  /* 0x0000000a2e18722b */ /* 0x080fe40000000018 */
[----:B------:R-:W-:-:S02]  /*b0b0*/  DFMA R22, R120, R10, R22 ;  /* 0x0000000a7816722b */ /* 0x000fc40000000016 */
[-C--:B------:R-:W-:Y:S02]  /*b0c0*/  DFMA R20, R42, R10.reuse, R20 ;  /* 0x0000000a2a14722b */ /* 0x080fe40000000014 */
[-C--:B------:R-:W-:Y:S02]  /*b0d0*/  DFMA R18, R116, R10.reuse, R18 ;  /* 0x0000000a7412722b */ /* 0x080fe40000000012 */
[-C--:B------:R-:W-:Y:S02]  /*b0e0*/  DFMA R16, R30, R10.reuse, R16 ;  /* 0x0000000a1e10722b */ /* 0x080fe40000000010 */
[C---:B------:R-:W-:Y:S02]  /*b0f0*/  DFMA R148, R112.reuse, R10, R148 ;  /* 0x0000000a7094722b */ /* 0x040fe40000000094 */
        /* <DEDUP_REMOVED lines=24> */
.L_x_289:
[----:B------:R-:W-:-:S03]  /*b280*/  UMOV UR5, 0xffffffff ;  /* 0xffffffff00057882 */ /* 0x000fc60000000000 */
[----:B------:R-:W-:Y:S05]  /*b290*/  BRA.DIV UR5, `(.L_x_133) ;  /* 0x0000006205a07947 */ /* 0x000fea000b800000 */
.L_x_292:
[----:B------:R-:W-:-:S03]  /*b2a0*/  UMOV UR5, 0xffffffff ;  /* 0xffffffff00057882 */ /* 0x000fc60000000000 */
[----:B------:R-:W-:Y:S05]  /*b2b0*/  BRA.DIV UR5, `(.L_x_134) ;  /* 0x0000006205bc7947 */ /* 0x000fea000b800000 */
.L_x_295:
[----:B------:R-:W-:-:S03]  /*b2c0*/  UMOV UR5, 0xffffffff ;  /* 0xffffffff00057882 */ /* 0x000fc60000000000 */
[----:B------:R-:W-:Y:S05]  /*b2d0*/  BRA.DIV UR5, `(.L_x_135) ;  /* 0x0000006205d87947 */ /* 0x000fea000b800000 */
.L_x_298:
[----:B------:R-:W-:-:S03]  /*b2e0*/  UMOV UR5, 0xffffffff ;  /* 0xffffffff00057882 */ /* 0x000fc60000000000 */
[----:B------:R-:W-:Y:S05]  /*b2f0*/  BRA.DIV UR5, `(.L_x_136) ;  /* 0x0000006205f47947 */ /* 0x000fea000b800000 */
.L_x_301:
[----:B------:R-:W-:-:S03]  /*b300*/  UMOV UR5, 0xffffffff ;  /* 0xffffffff00057882 */ /* 0x000fc60000000000 */
[----:B------:R-:W-:Y:S05]  /*b310*/  BRA.DIV UR5, `(.L_x_137) ;  /* 0x0000006605107947 */ /* 0x000fea000b800000 */
.L_x_304:
[----:B------:R-:W-:-:S03]  /*b320*/  UMOV UR5, 0xffffffff ;  /* 0xffffffff00057882 */ /* 0x000fc60000000000 */
[----:B------:R-:W-:Y:S05]  /*b330*/  BRA.DIV UR5, `(.L_x_138) ;  /* 0x00000066052c7947 */ /* 0x000fea000b800000 */
.L_x_307:
[----:B------:R-:W-:-:S03]  /*b340*/  UMOV UR5, 0xffffffff ;  /* 0xffffffff00057882 */ /* 0x000fc60000000000 */
[----:B------:R-:W-:Y:S05]  /*b350*/  BRA.DIV UR5, `(.L_x_139) ;  /* 0x0000006605487947 */ /* 0x000fea000b800000 */
.L_x_310:
[----:B------:R-:W-:-:S03]  /*b360*/  UMOV UR5, 0xffffffff ;  /* 0xffffffff00057882 */ /* 0x000fc60000000000 */
[----:B------:R-:W-:Y:S05]  /*b370*/  BRA.DIV UR5, `(.L_x_140) ;  /* 0x0000006605647947 */ /* 0x000fea000b800000 */
.L_x_313:
[----:B------:R-:W-:-:S03]  /*b380*/  UMOV UR5, 0xffffffff ;  /* 0xffffffff00057882 */ /* 0x000fc60000000000 */
[----:B------:R-:W-:Y:S05]  /*b390*/  BRA.DIV UR5, `(.L_x_141) ;  /* 0x0000006605807947 */ /* 0x000fea000b800000 */
.L_x_316:
[----:B------:R-:W-:-:S03]  /*b3a0*/  UMOV UR5, 0xffffffff ;  /* 0xffffffff00057882 */ /* 0x000fc60000000000 */
[----:B------:R-:W-:Y:S05]  /*b3b0*/  BRA.DIV UR5, `(.L_x_142) ;  /* 0x00000066059c7947 */ /* 0x000fea000b800000 */
.L_x_319:
[----:B------:R-:W-:-:S03]  /*b3c0*/  UMOV UR5, 0xffffffff ;  /* 0xffffffff00057882 */ /* 0x000fc60000000000 */
[----:B------:R-:W-:Y:S05]  /*b3d0*/  BRA.DIV UR5, `(.L_x_143) ;  /* 0x0000006605b87947 */ /* 0x000fea000b800000 */
.L_x_322:
[----:B------:R-:W-:-:S03]  /*b3e0*/  UMOV UR5, 0xffffffff ;  /* 0xffffffff00057882 */ /* 0x000fc60000000000 */
[----:B------:R-:W-:Y:S05]  /*b3f0*/  BRA.DIV UR5, `(.L_x_144) ;  /* 0x0000006605d47947 */ /* 0x000fea000b800000 */
.L_x_325:
[----:B------:R-:W-:-:S03]  /*b400*/  UMOV UR5, 0xffffffff ;  /* 0xffffffff00057882 */ /* 0x000fc60000000000 */
[----:B------:R-:W-:Y:S05]  /*b410*/  BRA.DIV UR5, `(.L_x_145) ;  /* 0x0000006605f07947 */ /* 0x000fea000b800000 */
.L_x_328:
[----:B------:R-:W-:-:S03]  /*b420*/  UMOV UR5, 0xffffffff ;  /* 0xffffffff00057882 */ /* 0x000fc60000000000 */
[----:B------:R-:W-:Y:S05]  /*b430*/  BRA.DIV UR5, `(.L_x_146) ;  /* 0x0000006a050c7947 */ /* 0x000fea000b800000 */
.L_x_331:
[----:B------:R-:W-:-:S03]  /*b440*/  UMOV UR5, 0xffffffff ;  /* 0xffffffff00057882 */ /* 0x000fc60000000000 */
[----:B------:R-:W-:Y:S05]  /*b450*/  BRA.DIV UR5, `(.L_x_147) ;  /* 0x0000006a05287947 */ /* 0x000fea000b800000 */
.L_x_131:
[----:B------:R-:W-:Y:S05]  /*b460*/  BSYNC B0 ;  /* 0x0000000000007941 */ /* 0x000fea0003800000 */
.L_x_130:
        /* <DEDUP_REMOVED lines=8> */
[----:B------:R-:W1:Y:S01]  /*b4f0*/  LDS.128 R8, [R0+0x830] ;  /* 0x0008300000087984 */ /* 0x000e620000000c00 */
[----:B0-----:R-:W-:-:S02]  /*b500*/  DFMA R54, R92, R126, R48 ;  /* 0x0000007e5c36722b */ /* 0x001fc40000000030 */
[----:B------:R-:W-:Y:S02]  /*b510*/  DFMA R52, R92, R122, R192 ;  /* 0x0000007a5c34722b */ /* 0x000fe400000000c0 */
[----:B--2---:R-:W-:Y:S02]  /*b520*/  DFMA R56, R108, R92, R190 ;  /* 0x0000005c6c38722b */ /* 0x004fe400000000be */
[C---:B------:R-:W-:Y:S02]  /*b530*/  DFMA R50, R92.reuse, R118, R194 ;  /* 0x000000765c32722b */ /* 0x040fe400000000c2 */
[----:B------:R-:W-:Y:S02]  /*b540*/  DFMA R48, R92, R114, R196 ;  /* 0x000000725c30722b */ /* 0x000fe400000000c4 */
[-C--:B---3--:R-:W-:Y:S02]  /*b550*/  DFMA R46, R104, R92.reuse, R134 ;  /* 0x0000005c682e722b */ /* 0x088fe40000000086 */
[----:B----4-:R-:W-:-:S02]  /*b560*/  DFMA R44, R100, R92, R186 ;  /* 0x0000005c642c722b */ /* 0x010fc400000000ba */
[----:B------:R-:W-:Y:S02]  /*b570*/  DFMA R140, R108, R94, R140 ;  /* 0x0000005e6c8c722b */ /* 0x000fe4000000008c */
[----:B-----5:R-:W-:Y:S02]  /*b580*/  DFMA R42, R96, R92, R188 ;  /* 0x0000005c602a722b */ /* 0x020fe400000000bc */
[----:B------:R-:W-:Y:S01]  /*b590*/  DFMA R92, R126, R94, R132 ;  /* 0x0000005e7e5c722b */ /* 0x000fe20000000084 */
[----:B------:R-:W0:Y:S01]  /*b5a0*/  LDS.128 R132, [R0+0x840] ;  /* 0x0008400000847984 */ /* 0x000e220000000c00 */
[----:B-1----:R-:W-:Y:S02]  /*b5b0*/  DFMA R84, R108, R28, R84 ;  /* 0x0000001c6c54722b */ /* 0x002fe40000000054 */
        /* <DEDUP_REMOVED lines=14> */
[----:B------:R-:W-:Y:S01]  /*b6a0*/  DFMA R148, R8, R114, R148 ;  /* 0x000000720894722b */ /* 0x000fe20000000094 */
[----:B------:R-:W-:Y:S01]  /*b6b0*/  IMAD R8, R3, UR5, R6 ;  /* 0x0000000503087c24 */ /* 0x000fe2000f8e0206 */
[-C--:B------:R-:W-:Y:S02]  /*b6c0*/  DFMA R90, R122, R94.reuse, R90 ;  /* 0x0000005e7a5a722b */ /* 0x080fe4000000005a */
[-C--:B------:R-:W-:Y:S02]  /*b6d0*/  DFMA R88, R118, R94.reuse, R88 ;  /* 0x0000005e7658722b */ /* 0x080fe40000000058 */
[----:B------:R-:W-:Y:S01]  /*b6e0*/  LOP3.LUT R8, R8, 0x1f, RZ, 0xc0, !PT ;  /* 0x0000001f08087812 */ /* 0x000fe200078ec0ff */
[-C--:B------:R-:W-:Y:S02]  /*b6f0*/  DFMA R86, R114, R94.reuse, R86 ;  /* 0x0000005e7256722b */ /* 0x080fe40000000056 */
[-C--:B------:R-:W-:Y:S01]  /*b700*/  DFMA R130, R104, R94.reuse, R130 ;  /* 0x0000005e6882722b */ /* 0x080fe20000000082 */
[----:B------:R-:W-:Y:S01]  /*b710*/  ISETP.GT.U32.AND P0, PT, R8, 0xf, PT ;  /* 0x0000000f0800780c */ /* 0x000fe20003f04070 */
        /* <DEDUP_REMOVED lines=18> */
[----:B0-----:R-:W-:-:S02]  /*b840*/  DFMA R162, R108, R132, R162 ;  /* 0x000000846ca2722b */ /* 0x001fc400000000a2 */
[----:B------:R-:W-:Y:S02]  /*b850*/  DFMA R160, R132, R126, R160 ;  /* 0x0000007e84a0722b */ /* 0x000fe400000000a0 */
[----:B------:R-:W-:Y:S02]  /*b860*/  DFMA R158, R104, R132, R158 ;  /* 0x00000084689e722b */ /* 0x000fe4000000009e */
[----:B------:R-:W-:Y:S02]  /*b870*/  DFMA R156, R132, R122, R156 ;  /* 0x0000007a849c722b */ /* 0x000fe4000000009c */
[----:B------:R-:W-:Y:S02]  /*b880*/  DFMA R154, R100, R132, R154 ;  /* 0x00000084649a722b */ /* 0x000fe4000000009a */
[----:B------:R-:W-:Y:S02]  /*b890*/  DFMA R152, R132, R118, R152 ;  /* 0x000000768498722b */ /* 0x000fe40000000098 */
        /* <DEDUP_REMOVED lines=8> */
[-C--:B------:R-:W-:Y:S02]  /*b920*/  DFMA R166, R96, R134.reuse, R166 ;  /* 0x0000008660a6722b */ /* 0x080fe400000000a6 */
[----:B------:R-:W-:Y:S01]  /*b930*/  DFMA R182, R114, R134, R182 ;  /* 0x0000008672b6722b */ /* 0x000fe200000000b6 */
[----:B------:R-:W-:Y:S10]  /*b940*/  @P0 BRA `(.L_x_149) ;  /* 0x0000000000900947 */ /* 0x000ff40003800000 */
[----:B------:R-:W0:Y:S02]  /*b950*/  LDCU UR5, c[0x0][0x360] ;  /* 0x00006c00ff0577ac */ /* 0x000e240008000800 */
[----:B0-----:R-:W-:Y:S01]  /*b960*/  IMAD R8, R3, UR5, R6 ;  /* 0x0000000503087c24 */ /* 0x001fe2000f8e0206 */
[----:B------:R-:W-:-:S04]  /*b970*/  UMOV UR5, 0xffffffff ;  /* 0xffffffff00057882 */ /* 0x000fc80000000000 */
[----:B------:R-:W-:-:S04]  /*b980*/  LOP3.LUT R8, R8, 0x1f, RZ, 0xc0, !PT ;  /* 0x0000001f08087812 */ /* 0x000fc800078ec0ff */
[----:B------:R-:W-:Y:S01]  /*b990*/  IADD3 R10, PT, PT, R8, 0x1, RZ ;  /* 0x00000001080a7810 */ /* 0x000fe20007ffe0ff */
[----:B------:R-:W-:Y:S06]  /*b9a0*/  BRA.DIV UR5, `(.L_x_150) ;  /* 0x0000006205f87947 */ /* 0x000fec000b800000 */
.L_x_336:
[----:B------:R-:W-:-:S03]  /*b9b0*/  UMOV UR5, 0xffffffff ;  /* 0xffffffff00057882 */ /* 0x000fc60000000000 */
[----:B------:R-:W-:Y:S05]  /*b9c0*/  BRA.DIV UR5, `(.L_x_151) ;  /* 0x0000006605147947 */ /* 0x000fea000b800000 */
.L_x_339:
[----:B------:R-:W-:-:S03]  /*b9d0*/  UMOV UR5, 0xffffffff ;  /* 0xffffffff00057882 */ /* 0x000fc60000000000 */
[----:B------:R-:W-:Y:S05]  /*b9e0*/  BRA.DIV UR5, `(.L_x_152) ;  /* 0x0000006605307947 */ /* 0x000fea000b800000 */
.L_x_342:
[----:B------:R-:W-:-:S03]  /*b9f0*/  UMOV UR5, 0xffffffff ;  /* 0xffffffff00057882 */ /* 0x000fc60000000000 */
[----:B------:R-:W-:Y:S05]  /*ba00*/  BRA.DIV UR5, `(.L_x_153) ;  /* 0x00000066054c7947 */ /* 0x000fea000b800000 */
.L_x_345:
[----:B------:R-:W-:-:S03]  /*ba10*/  UMOV UR5, 0xffffffff ;  /* 0xffffffff00057882 */ /* 0x000fc60000000000 */
[----:B------:R-:W-:Y:S05]  /*ba20*/  BRA.DIV UR5, `(.L_x_154) ;  /* 0x0000006605687947 */ /* 0x000fea000b800000 */
.L_x_348:
[----:B------:R-:W-:-:S03]  /*ba30*/  UMOV UR5, 0xffffffff ;  /* 0xffffffff00057882 */ /* 0x000fc60000000000 */
[----:B------:R-:W-:Y:S05]  /*ba40*/  BRA.DIV UR5, `(.L_x_155) ;  /* 0x0000006605847947 */ /* 0x000fea000b800000 */
.L_x_351:
[----:B------:R-:W-:-:S03]  /*ba50*/  UMOV UR5, 0xffffffff ;  /* 0xffffffff00057882 */ /* 0x000fc60000000000 */
[----:B------:R-:W-:Y:S05]  /*ba60*/  BRA.DIV UR5, `(.L_x_156) ;  /* 0x0000006605a07947 */ /* 0x000fea000b800000 */
.L_x_354:
[----:B------:R-:W-:-:S03]  /*ba70*/  UMOV UR5, 0xffffffff ;  /* 0xffffffff00057882 */ /* 0x000fc60000000000 */
[----:B------:R-:W-:Y:S05]  /*ba80*/  BRA.DIV UR5, `(.L_x_157) ;  /* 0x0000006605bc7947 */ /* 0x000fea000b800000 */
.L_x_357:
[----:B------:R-:W-:-:S03]  /*ba90*/  UMOV UR5, 0xffffffff ;  /* 0xffffffff00057882 */ /* 0x000fc60000000000 */
[----:B------:R-:W-:Y:S05]  /*baa0*/  BRA.DIV UR5, `(.L_x_158) ;  /* 0x0000006605d87947 */ /* 0x000fea000b800000 */
.L_x_360:
[----:B------:R-:W-:-:S03]  /*bab0*/  UMOV UR5, 0xffffffff ;  /* 0xffffffff00057882 */ /* 0x000fc60000000000 */
[----:B------:R-:W-:Y:S05]  /*bac0*/  BRA.DIV UR5, `(.L_x_159) ;  /* 0x0000006605f47947 */ /* 0x000fea000b800000 */
.L_x_363:
[----:B------:R-:W-:-:S03]  /*bad0*/  UMOV UR5, 0xffffffff ;  /* 0xffffffff00057882 */ /* 0x000fc60000000000 */
[----:B------:R-:W-:Y:S05]  /*bae0*/  BRA.DIV UR5, `(.L_x_160) ;  /* 0x0000006a05107947 */ /* 0x000fea000b800000 */
.L_x_366:
[----:B------:R-:W-:-:S03]  /*baf0*/  UMOV UR5, 0xffffffff ;  /* 0xffffffff00057882 */ /* 0x000fc60000000000 */
[----:B------:R-:W-:Y:S05]  /*bb00*/  BRA.DIV UR5, `(.L_x_161) ;  /* 0x0000006a052c7947 */ /* 0x000fea000b800000 */
.L_x_369:
[----:B------:R-:W-:-:S03]  /*bb10*/  UMOV UR5, 0xffffffff ;  /* 0xffffffff00057882 */ /* 0x000fc60000000000 */
[----:B------:R-:W-:Y:S05]  /*bb20*/  BRA.DIV UR5, `(.L_x_162) ;  /* 0x0000006a05487947 */ /* 0x000fea000b800000 */
.L_x_372:
[----:B------:R-:W-:-:S03]  /*bb30*/  UMOV UR5, 0xffffffff ;  /* 0xffffffff00057882 */ /* 0x000fc60000000000 */
[----:B------:R-:W-:Y:S05]  /*bb40*/  BRA.DIV UR5, `(.L_x_163) ;  /* 0x0000006a05647947 */ /* 0x000fea000b800000 */
.L_x_375:
[----:B------:R-:W-:-:S03]  /*bb50*/  UMOV UR5, 0xffffffff ;  /* 0xffffffff00057882 */ /* 0x000fc60000000000 */
[----:B------:R-:W-:Y:S05]  /*bb60*/  BRA.DIV UR5, `(.L_x_164) ;  /* 0x0000006a05807947 */ /* 0x000fea000b800000 */
.L_x_378:
[----:B------:R-:W-:-:S03]  /*bb70*/  UMOV UR5, 0xffffffff ;  /* 0xffffffff00057882 */ /* 0x000fc60000000000 */
[----:B------:R-:W-:Y:S05]  /*bb80*/  BRA.DIV UR5, `(.L_x_165) ;  /* 0x0000006a059c7947 */ /* 0x000fea000b800000 */
.L_x_149:
[----:B------:R-:W-:Y:S05]  /*bb90*/  BSYNC B0 ;  /* 0x0000000000007941 */ /* 0x000fea0003800000 */
.L_x_148:
        /* <DEDUP_REMOVED lines=17> */
[----:B-----5:R-:W-:Y:S01]  /*bcb0*/  DFMA R86, R124, R8, R86 ;  /* 0x000000087c56722b */ /* 0x020fe20000000056 */
[----:B------:R-:W0:Y:S01]  /*bcc0*/  LDS.64 R8, [R0+0xc18] ;  /* 0x000c180000087984 */ /* 0x000e220000000a00 */
[-C--:B------:R-:W-:Y:S02]  /*bcd0*/  DFMA R82, R106, R10.reuse, R82 ;  /* 0x0000000a6a52722b */ /* 0x080fe40000000052 */
[-C--:B------:R-:W-:Y:S02]  /*bce0*/  DFMA R80, R102, R10.reuse, R80 ;  /* 0x0000000a6650722b */ /* 0x080fe40000000050 */
[-C--:B------:R-:W-:Y:S02]  /*bcf0*/  DFMA R78, R98, R10.reuse, R78 ;  /* 0x0000000a624e722b */ /* 0x080fe4000000004e */
[----:B------:R-:W-:-:S02]  /*bd00*/  DFMA R76, R112, R10, R76 ;  /* 0x0000000a704c722b */ /* 0x000fc4000000004c */
[-C--:B------:R-:W-:Y:S02]  /*bd10*/  DFMA R74, R116, R10.reuse, R74 ;  /* 0x0000000a744a722b */ /* 0x080fe4000000004a */
[-C--:B------:R-:W-:Y:S02]  /*bd20*/  DFMA R72, R120, R10.reuse, R72 ;  /* 0x0000000a7848722b */ /* 0x080fe40000000048 */
[----:B------:R-:W-:Y:S01]  /*bd30*/  DFMA R70, R124, R10, R70 ;  /* 0x0000000a7c46722b */ /* 0x000fe20000000046 */
[----:B------:R-:W2:Y:S01]  /*bd40*/  LDS.64 R10, [R0+0xc50] ;  /* 0x000c5000000a7984 */ /* 0x000ea20000000a00 */
        /* <DEDUP_REMOVED lines=41> */
[----:B--2---:R-:W-:Y:S02]  /*bfe0*/  DFMA R178, R10, R110, R178 ;  /* 0x0000006e0ab2722b */ /* 0x004fe400000000b2 */
[----:B------:R-:W-:Y:S02]  /*bff0*/  DFMA R176, R112, R10, R176 ;  /* 0x0000000a70b0722b */ /* 0x000fe400000000b0 */
[----:B------:R-:W-:Y:S01]  /*c000*/  LOP3.LUT R8, R8, 0x1f, RZ, 0xc0, !PT ;  /* 0x0000001f08087812 */ /* 0x000fe200078ec0ff */
[----:B------:R-:W-:Y:S02]  /*c010*/  DFMA R174, R10, R106, R174 ;  /* 0x0000006a0aae722b */ /* 0x000fe400000000ae */
[----:B------:R-:W-:Y:S01]  /*c020*/  DFMA R172, R116, R10, R172 ;  /* 0x0000000a74ac722b */ /* 0x000fe200000000ac */
[----:B------:R-:W-:Y:S01]  /*c030*/  ISETP.GT.U32.AND P0, PT, R8, 0xf, PT ;  /* 0x0000000f0800780c */ /* 0x000fe20003f04070 */
[----:B------:R-:W-:-:S02]  /*c040*/  DFMA R170, R10, R102, R170 ;  /* 0x000000660aaa722b */ /* 0x000fc400000000aa */
[----:B------:R-:W-:Y:S02]  /*c050*/  DFMA R168, R120, R10, R168 ;  /* 0x0000000a78a8722b */ /* 0x000fe400000000a8 */
[----:B------:R-:W-:Y:S02]  /*c060*/  DFMA R166, R10, R98, R166 ;  /* 0x000000620aa6722b */ /* 0x000fe400000000a6 */
[----:B------:R-:W-:-:S06]  /*c070*/  DFMA R182, R124, R10, R182 ;  /* 0x0000000a7cb6722b */ /* 0x000fcc00000000b6 */
[----:B------:R-:W-:Y:S05]  /*c080*/  @P0 BRA `(.L_x_167) ;  /* 0x0000000000900947 */ /* 0x000fea0003800000 */
[----:B------:R-:W0:Y:S02]  /*c090*/  LDCU UR5, c[0x0][0x360] ;  /* 0x00006c00ff0577ac */ /* 0x000e240008000800 */
[----:B0-----:R-:W-:Y:S01]  /*c0a0*/  IMAD R8, R3, UR5, R6 ;  /* 0x0000000503087c24 */ /* 0x001fe2000f8e0206 */
[----:B------:R-:W-:-:S04]  /*c0b0*/  UMOV UR5, 0xffffffff ;  /* 0xffffffff00057882 */ /* 0x000fc80000000000 */
[----:B------:R-:W-:-:S05]  /*c0c0*/  LOP3.LUT R8, R8, 0x1f, RZ, 0xc0, !PT ;  /* 0x0000001f08087812 */ /* 0x000fca00078ec0ff */
[----:B------:R-:W-:Y:S01]  /*c0d0*/  VIADD R10, R8, 0x1 ;  /* 0x00000001080a7836 */ /* 0x000fe20000000000 */
[----:B------:R-:W-:Y:S06]  /*c0e0*/  BRA.DIV UR5, `(.L_x_168) ;  /* 0x0000006605687947 */ /* 0x000fec000b800000 */
.L_x_383:
[----:B------:R-:W-:-:S03]  /*c0f0*/  UMOV UR5, 0xffffffff ;  /* 0xffffffff00057882 */ /* 0x000fc60000000000 */
[----:B------:R-:W-:Y:S05]  /*c100*/  BRA.DIV UR5, `(.L_x_169) ;  /* 0x0000006605847947 */ /* 0x000fea000b800000 */
.L_x_386:
[----:B------:R-:W-:-:S03]  /*c110*/  UMOV UR5, 0xffffffff ;  /* 0xffffffff00057882 */ /* 0x000fc60000000000 */
[----:B------:R-:W-:Y:S05]  /*c120*/  BRA.DIV UR5, `(.L_x_170) ;  /* 0x0000006605a07947 */ /* 0x000fea000b800000 */
.L_x_389:
[----:B------:R-:W-:-:S03]  /*c130*/  UMOV UR5, 0xffffffff ;  /* 0xffffffff00057882 */ /* 0x000fc60000000000 */
[----:B------:R-:W-:Y:S05]  /*c140*/  BRA.DIV UR5, `(.L_x_171) ;  /* 0x0000006605bc7947 */ /* 0x000fea000b800000 */
.L_x_392:
[----:B------:R-:W-:-:S03]  /*c150*/  UMOV UR5, 0xffffffff ;  /* 0xffffffff00057882 */ /* 0x000fc60000000000 */
[----:B------:R-:W-:Y:S05]  /*c160*/  BRA.DIV UR5, `(.L_x_172) ;  /* 0x0000006605d87947 */ /* 0x000fea000b800000 */
.L_x_395:
[----:B------:R-:W-:-:S03]  /*c170*/  UMOV UR5, 0xffffffff ;  /* 0xffffffff00057882 */ /* 0x000fc60000000000 */
[----:B------:R-:W-:Y:S05]  /*c180*/  BRA.DIV UR5, `(.L_x_173) ;  /* 0x0000006605f47947 */ /* 0x000fea000b800000 */
.L_x_398:
[----:B------:R-:W-:-:S03]  /*c190*/  UMOV UR5, 0xffffffff ;  /* 0xffffffff00057882 */ /* 0x000fc60000000000 */
[----:B------:R-:W-:Y:S05]  /*c1a0*/  BRA.DIV UR5, `(.L_x_174) ;  /* 0x0000006a05107947 */ /* 0x000fea000b800000 */
.L_x_401:
[----:B------:R-:W-:-:S03]  /*c1b0*/  UMOV UR5, 0xffffffff ;  /* 0xffffffff00057882 */ /* 0x000fc60000000000 */
[----:B------:R-:W-:Y:S05]  /*c1c0*/  BRA.DIV UR5, `(.L_x_175) ;  /* 0x0000006a052c7947 */ /* 0x000fea000b800000 */
.L_x_404:
[----:B------:R-:W-:-:S03]  /*c1d0*/  UMOV UR5, 0xffffffff ;  /* 0xffffffff00057882 */ /* 0x000fc60000000000 */
[----:B------:R-:W-:Y:S05]  /*c1e0*/  BRA.DIV UR5, `(.L_x_176) ;  /* 0x0000006a05487947 */ /* 0x000fea000b800000 */
.L_x_407:
[----:B------:R-:W-:-:S03]  /*c1f0*/  UMOV UR5, 0xffffffff ;  /* 0xffffffff00057882 */ /* 0x000fc60000000000 */
[----:B------:R-:W-:Y:S05]  /*c200*/  BRA.DIV UR5, `(.L_x_177) ;  /* 0x0000006a05647947 */ /* 0x000fea000b800000 */
.L_x_410:
[----:B------:R-:W-:-:S03]  /*c210*/  UMOV UR5, 0xffffffff ;  /* 0xffffffff00057882 */ /* 0x000fc60000000000 */
[----:B------:R-:W-:Y:S05]  /*c220*/  BRA.DIV UR5, `(.L_x_178) ;  /* 0x0000006a05807947 */ /* 0x000fea000b800000 */
.L_x_413:
[----:B------:R-:W-:-:S03]  /*c230*/  UMOV UR5, 0xffffffff ;  /* 0xffffffff00057882 */ /* 0x000fc60000000000 */
[----:B------:R-:W-:Y:S05]  /*c240*/  BRA.DIV UR5, `(.L_x_179) ;  /* 0x0000006a059c7947 */ /* 0x000fea000b800000 */
.L_x_416:
[----:B------:R-:W-:-:S03]  /*c250*/  UMOV UR5, 0xffffffff ;  /* 0xffffffff00057882 */ /* 0x000fc60000000000 */
[----:B------:R-:W-:Y:S05]  /*c260*/  BRA.DIV UR5, `(.L_x_180) ;  /* 0x0000006a05b87947 */ /* 0x000fea000b800000 */
.L_x_419:
[----:B------:R-:W-:-:S03]  /*c270*/  UMOV UR5, 0xffffffff ;  /* 0xffffffff00057882 */ /* 0x000fc60000000000 */
[----:B------:R-:W-:Y:S05]  /*c280*/  BRA.DIV UR5, `(.L_x_181) ;  /* 0x0000006a05d47947 */ /* 0x000fea000b800000 */
.L_x_422:
[----:B------:R-:W-:-:S03]  /*c290*/  UMOV UR5, 0xffffffff ;  /* 0xffffffff00057882 */ /* 0x000fc60000000000 */
[----:B------:R-:W-:Y:S05]  /*c2a0*/  BRA.DIV UR5, `(.L_x_182) ;  /* 0x0000006a05f07947 */ /* 0x000fea000b800000 */
.L_x_425:
[----:B------:R-:W-:-:S03]  /*c2b0*/  UMOV UR5, 0xffffffff ;  /* 0xffffffff00057882 */ /* 0x000fc60000000000 */
[----:B------:R-:W-:Y:S05]  /*c2c0*/  BRA.DIV UR5, `(.L_x_183) ;  /* 0x0000006e050c7947 */ /* 0x000fea000b800000 */
.L_x_167:
[----:B------:R-:W-:Y:S05]  /*c2d0*/  BSYNC B0 ;  /* 0x0000000000007941 */ /* 0x000fea0003800000 */
.L_x_166:
        /* <DEDUP_REMOVED lines=11> */
[----:B--2---:R-:W-:Y:S01]  /*c390*/  DFMA R42, R52, R8, R108 ;  /* 0x00000008342a722b */ /* 0x004fe2000000006c */
[----:B------:R-:W0:Y:S01]  /*c3a0*/  LDS.128 R108, [R0+0x1050] ;  /* 0x00105000006c7984 */ /* 0x000e220000000c00 */
[----:B------:R-:W-:Y:S02]  /*c3b0*/  DFMA R120, R8, R118, R138 ;  /* 0x000000760878722b */ /* 0x000fe4000000008a */
[----:B---3--:R-:W-:Y:S02]  /*c3c0*/  DFMA R132, R44, R8, R132 ;  /* 0x000000082c84722b */ /* 0x008fe40000000084 */
[----:B------:R-:W-:Y:S02]  /*c3d0*/  DFMA R116, R8, R122, R184 ;  /* 0x0000007a0874722b */ /* 0x000fe400000000b8 */
[----:B----4-:R-:W-:-:S02]  /*c3e0*/  DFMA R56, R48, R8, R56 ;  /* 0x000000083038722b */ /* 0x010fc40000000038 */
[----:B------:R-:W-:Y:S02]  /*c3f0*/  DFMA R140, R44, R10, R140 ;  /* 0x0000000a2c8c722b */ /* 0x000fe4000000008c */
[----:B-----5:R-:W-:Y:S01]  /*c400*/  DFMA R134, R96, R8, R134 ;  /* 0x000000086086722b */ /* 0x020fe20000000086 */
[----:B-1----:R-:W-:Y:S01]  /*c410*/  IMAD R8, R3, UR5, R6 ;  /* 0x0000000503087c24 */ /* 0x002fe2000f8e0206 */
        /* <DEDUP_REMOVED lines=17> */
[-C--:B------:R-:W-:Y:S02]  /*c530*/  DFMA R68, R44, R102.reuse, R68 ;  /* 0x000000662c44722b */ /* 0x080fe40000000044 */
        /* <DEDUP_REMOVED lines=22> */
[----:B------:R-:W-:Y:S02]  /*c6a0*/  DFMA R164, R126, R106, R164 ;  /* 0x0000006a7ea4722b */ /* 0x000fe400000000a4 */
[----:B0-----:R-:W-:Y:S02]  /*c6b0*/  DFMA R162, R44, R108, R162 ;  /* 0x0000006c2ca2722b */ /* 0x001fe400000000a2 */
        /* <DEDUP_REMOVED lines=13> */
[-C--:B------:R-:W-:Y:S02]  /*c790*/  DFMA R166, R96, R110.reuse, R166 ;  /* 0x0000006e60a6722b */ /* 0x080fe400000000a6 */
        /* <DEDUP_REMOVED lines=8> */
.L_x_430:
[----:B------:R-:W-:-:S03]  /*c820*/  UMOV UR5, 0xffffffff ;  /* 0xffffffff00057882 */ /* 0x000fc60000000000 */
[----:B------:R-:W-:Y:S05]  /*c830*/  BRA.DIV UR5, `(.L_x_187) ;  /* 0x0000006605f87947 */ /* 0x000fea000b800000 */
.L_x_433:
[----:B------:R-:W-:-:S03]  /*c840*/  UMOV UR5, 0xffffffff ;  /* 0xffffffff00057882 */ /* 0x000fc60000000000 */
[----:B------:R-:W-:Y:S05]  /*c850*/  BRA.DIV UR5, `(.L_x_188) ;  /* 0x0000006a05147947 */ /* 0x000fea000b800000 */
.L_x_436:
[----:B------:R-:W-:-:S03]  /*c860*/  UMOV UR5, 0xffffffff ;  /* 0xffffffff00057882 */ /* 0x000fc60000000000 */
[----:B------:R-:W-:Y:S05]  /*c870*/  BRA.DIV UR5, `(.L_x_189) ;  /* 0x0000006a05307947 */ /* 0x000fea000b800000 */
.L_x_439:
[----:B------:R-:W-:-:S03]  /*c880*/  UMOV UR5, 0xffffffff ;  /* 0xffffffff00057882 */ /* 0x000fc60000000000 */
[----:B------:R-:W-:Y:S05]  /*c890*/  BRA.DIV UR5, `(.L_x_190) ;  /* 0x0000006a054c7947 */ /* 0x000fea000b800000 */
.L_x_442:
[----:B------:R-:W-:-:S03]  /*c8a0*/  UMOV UR5, 0xffffffff ;  /* 0xffffffff00057882 */ /* 0x000fc60000000000 */
[----:B------:R-:W-:Y:S05]  /*c8b0*/  BRA.DIV UR5, `(.L_x_191) ;  /* 0x0000006a05687947 */ /* 0x000fea000b800000 */
.L_x_445:
[----:B------:R-:W-:-:S03]  /*c8c0*/  UMOV UR5, 0xffffffff ;  /* 0xffffffff00057882 */ /* 0x000fc60000000000 */
[----:B------:R-:W-:Y:S05]  /*c8d0*/  BRA.DIV UR5, `(.L_x_192) ;  /* 0x0000006a05847947 */ /* 0x000fea000b800000 */
.L_x_448:
[----:B------:R-:W-:-:S03]  /*c8e0*/  UMOV UR5, 0xffffffff ;  /* 0xffffffff00057882 */ /* 0x000fc60000000000 */
[----:B------:R-:W-:Y:S05]  /*c8f0*/  BRA.DIV UR5, `(.L_x_193) ;  /* 0x0000006a05a07947 */ /* 0x000fea000b800000 */
.L_x_451:
[----:B------:R-:W-:-:S03]  /*c900*/  UMOV UR5, 0xffffffff ;  /* 0xffffffff00057882 */ /* 0x000fc60000000000 */
[----:B------:R-:W-:Y:S05]  /*c910*/  BRA.DIV UR5, `(.L_x_194) ;  /* 0x0000006a05bc7947 */ /* 0x000fea000b800000 */
.L_x_454:
[----:B------:R-:W-:-:S03]  /*c920*/  UMOV UR5, 0xffffffff ;  /* 0xffffffff00057882 */ /* 0x000fc60000000000 */
[----:B------:R-:W-:Y:S05]  /*c930*/  BRA.DIV UR5, `(.L_x_195) ;  /* 0x0000006a05d87947 */ /* 0x000fea000b800000 */
.L_x_457:
[----:B------:R-:W-:-:S03]  /*c940*/  UMOV UR5, 0xffffffff ;  /* 0xffffffff00057882 */ /* 0x000fc60000000000 */
[----:B------:R-:W-:Y:S05]  /*c950*/  BRA.DIV UR5, `(.L_x_196) ;  /* 0x0000006a05f47947 */ /* 0x000fea000b800000 */
.L_x_460:
[----:B------:R-:W-:-:S03]  /*c960*/  UMOV UR5, 0xffffffff ;  /* 0xffffffff00057882 */ /* 0x000fc60000000000 */
[----:B------:R-:W-:Y:S05]  /*c970*/  BRA.DIV UR5, `(.L_x_197) ;  /* 0x0000006e05107947 */ /* 0x000fea000b800000 */
.L_x_463:
[----:B------:R-:W-:-:S03]  /*c980*/  UMOV UR5, 0xffffffff ;  /* 0xffffffff00057882 */ /* 0x000fc60000000000 */
[----:B------:R-:W-:Y:S05]  /*c990*/  BRA.DIV UR5, `(.L_x_198) ;  /* 0x0000006e052c7947 */ /* 0x000fea000b800000 */
.L_x_466:
[----:B------:R-:W-:-:S03]  /*c9a0*/  UMOV UR5, 0xffffffff ;  /* 0xffffffff00057882 */ /* 0x000fc60000000000 */
[----:B------:R-:W-:Y:S05]  /*c9b0*/  BRA.DIV UR5, `(.L_x_199) ;  /* 0x0000006e05487947 */ /* 0x000fea000b800000 */
.L_x_469:
[----:B------:R-:W-:-:S03]  /*c9c0*/  UMOV UR5, 0xffffffff ;  /* 0xffffffff00057882 */ /* 0x000fc60000000000 */
[----:B------:R-:W-:Y:S05]  /*c9d0*/  BRA.DIV UR5, `(.L_x_200) ;  /* 0x0000006e05647947 */ /* 0x000fea000b800000 */
.L_x_472:
[----:B------:R-:W-:-:S03]  /*c9e0*/  UMOV UR5, 0xffffffff ;  /* 0xffffffff00057882 */ /* 0x000fc60000000000 */
[----:B------:R-:W-:Y:S05]  /*c9f0*/  BRA.DIV UR5, `(.L_x_201) ;  /* 0x0000006e05807947 */ /* 0x000fea000b800000 */
.L_x_185:
[----:B------:R-:W-:Y:S05]  /*ca00*/  BSYNC B0 ;  /* 0x0000000000007941 */ /* 0x000fea0003800000 */
.L_x_184:
        /* <DEDUP_REMOVED lines=8> */
[----:B------:R-:W-:Y:S01]  /*ca90*/  LDS.128 R152, [R0+0x1450] ;  /* 0x0014500000987984 */ /* 0x000fe20000000c00 */
        /* <DEDUP_REMOVED lines=29> */
[----:B------:R-:W-:Y:S02]  /*cc70*/  DFMA R22, R100, R138, R22 ;  /* 0x0000008a6416722b */ /* 0x000fe40000000016 */
[C---:B0-----:R-:W-:Y:S02]  /*cc80*/  DFMA R126, R8.reuse, R98, R134 ;  /* 0x00000062087e722b */ /* 0x041fe40000000086 */
[----:B------:R-:W-:Y:S02]  /*cc90*/  DFMA R132, R8, R46, R132 ;  /* 0x0000002e0884722b */ /* 0x000fe40000000084 */
[----:B------:R-:W-:-:S02]  /*cca0*/  DFMA R122, R60, R8, R124 ;  /* 0x000000083c7a722b */ /* 0x000fc4000000007c */
[----:B------:R-:W-:Y:S02]  /*ccb0*/  DFMA R56, R8, R50, R56 ;  /* 0x000000320838722b */ /* 0x000fe40000000038 */
[----:B------:R-:W-:Y:S02]  /*ccc0*/  DFMA R120, R100, R8, R120 ;  /* 0x000000086478722b */ /* 0x000fe40000000078 */
[----:B------:R-:W-:Y:S02]  /*ccd0*/  DFMA R42, R8, R54, R42 ;  /* 0x00000036082a722b */ /* 0x000fe4000000002a */
[-C--:B------:R-:W-:Y:S02]  /*cce0*/  DFMA R136, R104, R8.reuse, R116 ;  /* 0x000000086888722b */ /* 0x080fe40000000074 */
[----:B------:R-:W-:Y:S01]  /*ccf0*/  DFMA R134, R108, R8, R112 ;  /* 0x000000086c86722b */ /* 0x000fe20000000070 */
[----:B------:R-:W-:Y:S01]  /*cd00*/  IMAD R8, R3, UR5, R6 ;  /* 0x0000000503087c24 */ /* 0x000fe2000f8e0206 */
[----:B------:R-:W-:-:S02]  /*cd10*/  DFMA R20, R54, R138, R20 ;  /* 0x0000008a3614722b */ /* 0x000fc40000000014 */
[-C--:B------:R-:W-:Y:S02]  /*cd20*/  DFMA R18, R104, R138.reuse, R18 ;  /* 0x0000008a6812722b */ /* 0x080fe40000000012 */
[----:B------:R-:W-:Y:S01]  /*cd30*/  LOP3.LUT R8, R8, 0x1f, RZ, 0xc0, !PT ;  /* 0x0000001f08087812 */ /* 0x000fe200078ec0ff */
[-C--:B------:R-:W-:Y:S02]  /*cd40*/  DFMA R16, R98, R138.reuse, R16 ;  /* 0x0000008a6210722b */ /* 0x080fe40000000010 */
[----:B------:R-:W-:Y:S01]  /*cd50*/  DFMA R148, R108, R138, R148 ;  /* 0x0000008a6c94722b */ /* 0x000fe20000000094 */
        /* <DEDUP_REMOVED lines=17> */
[----:B--2---:R-:W-:Y:S02]  /*ce70*/  DFMA R178, R10, R46, R178 ;  /* 0x0000002e0ab2722b */ /* 0x004fe400000000b2 */
        /* <DEDUP_REMOVED lines=14> */
.L_x_477:
[----:B------:R-:W-:-:S03]  /*cf60*/  UMOV UR5, 0xffffffff ;  /* 0xffffffff00057882 */ /* 0x000fc60000000000 */
[----:B------:R-:W-:Y:S05]  /*cf70*/  BRA.DIV UR5, `(.L_x_205) ;  /* 0x0000006a05687947 */ /* 0x000fea000b800000 */
.L_x_480:
[----:B------:R-:W-:-:S03]  /*cf80*/  UMOV UR5, 0xffffffff ;  /* 0xffffffff00057882 */ /* 0x000fc60000000000 */
[----:B------:R-:W-:Y:S05]  /*cf90*/  BRA.DIV UR5, `(.L_x_206) ;  /* 0x0000006a05847947 */ /* 0x000fea000b800000 */
.L_x_483:
[----:B------:R-:W-:-:S03]  /*cfa0*/  UMOV UR5, 0xffffffff ;  /* 0xffffffff00057882 */ /* 0x000fc60000000000 */
[----:B------:R-:W-:Y:S05]  /*cfb0*/  BRA.DIV UR5, `(.L_x_207) ;  /* 0x0000006a05a07947 */ /* 0x000fea000b800000 */
.L_x_486:
[----:B------:R-:W-:-:S03]  /*cfc0*/  UMOV UR5, 0xffffffff ;  /* 0xffffffff00057882 */ /* 0x000fc60000000000 */
[----:B------:R-:W-:Y:S05]  /*cfd0*/  BRA.DIV UR5, `(.L_x_208) ;  /* 0x0000006a05bc7947 */ /* 0x000fea000b800000 */
.L_x_489:
[----:B------:R-:W-:-:S03]  /*cfe0*/  UMOV UR5, 0xffffffff ;  /* 0xffffffff00057882 */ /* 0x000fc60000000000 */
[----:B------:R-:W-:Y:S05]  /*cff0*/  BRA.DIV UR5, `(.L_x_209) ;  /* 0x0000006a05d87947 */ /* 0x000fea000b800000 */
.L_x_492:
[----:B------:R-:W-:-:S03]  /*d000*/  UMOV UR5, 0xffffffff ;  /* 0xffffffff00057882 */ /* 0x000fc60000000000 */
[----:B------:R-:W-:Y:S05]  /*d010*/  BRA.DIV UR5, `(.L_x_210) ;  /* 0x0000006a05f47947 */ /* 0x000fea000b800000 */
.L_x_495:
[----:B------:R-:W-:-:S03]  /*d020*/  UMOV UR5, 0xffffffff ;  /* 0xffffffff00057882 */ /* 0x000fc60000000000 */
[----:B------:R-:W-:Y:S05]  /*d030*/  BRA.DIV UR5, `(.L_x_211) ;  /* 0x0000006e05107947 */ /* 0x000fea000b800000 */
.L_x_498:
[----:B------:R-:W-:-:S03]  /*d040*/  UMOV UR5, 0xffffffff ;  /* 0xffffffff00057882 */ /* 0x000fc60000000000 */
[----:B------:R-:W-:Y:S05]  /*d050*/  BRA.DIV UR5, `(.L_x_212) ;  /* 0x0000006e052c7947 */ /* 0x000fea000b800000 */
.L_x_501:
[----:B------:R-:W-:-:S03]  /*d060*/  UMOV UR5, 0xffffffff ;  /* 0xffffffff00057882 */ /* 0x000fc60000000000 */
[----:B------:R-:W-:Y:S05]  /*d070*/  BRA.DIV UR5, `(.L_x_213) ;  /* 0x0000006e05487947 */ /* 0x000fea000b800000 */
.L_x_504:
[----:B------:R-:W-:-:S03]  /*d080*/  UMOV UR5, 0xffffffff ;  /* 0xffffffff00057882 */ /* 0x000fc60000000000 */
[----:B------:R-:W-:Y:S05]  /*d090*/  BRA.DIV UR5, `(.L_x_214) ;  /* 0x0000006e05647947 */ /* 0x000fea000b800000 */
.L_x_507:
[----:B------:R-:W-:-:S03]  /*d0a0*/  UMOV UR5, 0xffffffff ;  /* 0xffffffff00057882 */ /* 0x000fc60000000000 */
[----:B------:R-:W-:Y:S05]  /*d0b0*/  BRA.DIV UR5, `(.L_x_215) ;  /* 0x0000006e05807947 */ /* 0x000fea000b800000 */
.L_x_510:
[----:B------:R-:W-:-:S03]  /*d0c0*/  UMOV UR5, 0xffffffff ;  /* 0xffffffff00057882 */ /* 0x000fc60000000000 */
[----:B------:R-:W-:Y:S05]  /*d0d0*/  BRA.DIV UR5, `(.L_x_216) ;  /* 0x0000006e059c7947 */ /* 0x000fea000b800000 */
.L_x_513:
[----:B------:R-:W-:-:S03]  /*d0e0*/  UMOV UR5, 0xffffffff ;  /* 0xffffffff00057882 */ /* 0x000fc60000000000 */
[----:B------:R-:W-:Y:S05]  /*d0f0*/  BRA.DIV UR5, `(.L_x_217) ;  /* 0x0000006e05b87947 */ /* 0x000fea000b800000 */
.L_x_516:
[----:B------:R-:W-:-:S03]  /*d100*/  UMOV UR5, 0xffffffff ;  /* 0xffffffff00057882 */ /* 0x000fc60000000000 */
[----:B------:R-:W-:Y:S05]  /*d110*/  BRA.DIV UR5, `(.L_x_218) ;  /* 0x0000006e05d47947 */ /* 0x000fea000b800000 */
.L_x_519:
[----:B------:R-:W-:-:S03]  /*d120*/  UMOV UR5, 0xffffffff ;  /* 0xffffffff00057882 */ /* 0x000fc60000000000 */
[----:B------:R-:W-:Y:S05]  /*d130*/  BRA.DIV UR5, `(.L_x_219) ;  /* 0x0000006e05f07947 */ /* 0x000fea000b800000 */
.L_x_203:
[----:B------:R-:W-:Y:S05]  /*d140*/  BSYNC B0 ;  /* 0x0000000000007941 */ /* 0x000fea0003800000 */
.L_x_202:
        /* <DEDUP_REMOVED lines=10> */
[----:B------:R-:W-:Y:S01]  /*d1f0*/  DFMA R104, R8, R102, R120 ;  /* 0x000000660868722b */ /* 0x000fe20000000078 */
[----:B------:R-:W0:Y:S01]  /*d200*/  LDS.128 R120, [R0+0x1860] ;  /* 0x0018600000787984 */ /* 0x000e220000000c00 */
[----:B--2---:R-:W-:Y:S02]  /*d210*/  DFMA R124, R44, R8, R132 ;  /* 0x000000082c7c722b */ /* 0x004fe40000000084 */
[C---:B------:R-:W-:Y:S02]  /*d220*/  DFMA R100, R8.reuse, R106, R136 ;  /* 0x0000006a0864722b */ /* 0x040fe40000000088 */
[----:B------:R-:W-:Y:S02]  /*d230*/  DFMA R60, R8, R110, R134 ;  /* 0x0000006e083c722b */ /* 0x000fe40000000086 */
[-C--:B---3--:R-:W-:Y:S02]  /*d240*/  DFMA R56, R48, R8.reuse, R56 ;  /* 0x000000083038722b */ /* 0x088fe40000000038 */
        /* <DEDUP_REMOVED lines=68> */
.L_x_524:
[----:B------:R-:W-:-:S03]  /*d690*/  UMOV UR5, 0xffffffff ;  /* 0xffffffff00057882 */ /* 0x000fc60000000000 */
[----:B------:R-:W-:Y:S05]  /*d6a0*/  BRA.DIV UR5, `(.L_x_223) ;  /* 0x0000006a05dc7947 */ /* 0x000fea000b800000 */
.L_x_527:
[----:B------:R-:W-:-:S03]  /*d6b0*/  UMOV UR5, 0xffffffff ;  /* 0xffffffff00057882 */ /* 0x000fc60000000000 */
[----:B------:R-:W-:Y:S05]  /*d6c0*/  BRA.DIV UR5, `(.L_x_224) ;  /* 0x0000006a05f87947 */ /* 0x000fea000b800000 */
.L_x_530:
[----:B------:R-:W-:-:S03]  /*d6d0*/  UMOV UR5, 0xffffffff ;  /* 0xffffffff00057882 */ /* 0x000fc60000000000 */
[----:B------:R-:W-:Y:S05]  /*d6e0*/  BRA.DIV UR5, `(.L_x_225) ;  /* 0x0000006e05147947 */ /* 0x000fea000b800000 */
.L_x_533:
[----:B------:R-:W-:-:S03]  /*d6f0*/  UMOV UR5, 0xffffffff ;  /* 0xffffffff00057882 */ /* 0x000fc60000000000 */
[----:B------:R-:W-:Y:S05]  /*d700*/  BRA.DIV UR5, `(.L_x_226) ;  /* 0x0000006e05307947 */ /* 0x000fea000b800000 */
.L_x_536:
[----:B------:R-:W-:-:S03]  /*d710*/  UMOV UR5, 0xffffffff ;  /* 0xffffffff00057882 */ /* 0x000fc60000000000 */
[----:B------:R-:W-:Y:S05]  /*d720*/  BRA.DIV UR5, `(.L_x_227) ;  /* 0x0000006e054c7947 */ /* 0x000fea000b800000 */
.L_x_539:
[----:B------:R-:W-:-:S03]  /*d730*/  UMOV UR5, 0xffffffff ;  /* 0xffffffff00057882 */ /* 0x000fc60000000000 */
[----:B------:R-:W-:Y:S05]  /*d740*/  BRA.DIV UR5, `(.L_x_228) ;  /* 0x0000006e05687947 */ /* 0x000fea000b800000 */
.L_x_542:
[----:B------:R-:W-:-:S03]  /*d750*/  UMOV UR5, 0xffffffff ;  /* 0xffffffff00057882 */ /* 0x000fc60000000000 */
[----:B------:R-:W-:Y:S05]  /*d760*/  BRA.DIV UR5, `(.L_x_229) ;  /* 0x0000006e05847947 */ /* 0x000fea000b800000 */
.L_x_545:
[----:B------:R-:W-:-:S03]  /*d770*/  UMOV UR5, 0xffffffff ;  /* 0xffffffff00057882 */ /* 0x000fc60000000000 */
[----:B------:R-:W-:Y:S05]  /*d780*/  BRA.DIV UR5, `(.L_x_230) ;  /* 0x0000006e05a07947 */ /* 0x000fea000b800000 */
.L_x_548:
[----:B------:R-:W-:-:S03]  /*d790*/  UMOV UR5, 0xffffffff ;  /* 0xffffffff00057882 */ /* 0x000fc60000000000 */
[----:B------:R-:W-:Y:S05]  /*d7a0*/  BRA.DIV UR5, `(.L_x_231) ;  /* 0x0000006e05bc7947 */ /* 0x000fea000b800000 */
.L_x_551:
[----:B------:R-:W-:-:S03]  /*d7b0*/  UMOV UR5, 0xffffffff ;  /* 0xffffffff00057882 */ /* 0x000fc60000000000 */
[----:B------:R-:W-:Y:S05]  /*d7c0*/  BRA.DIV UR5, `(.L_x_232) ;  /* 0x0000006e05d87947 */ /* 0x000fea000b800000 */
.L_x_554:
[----:B------:R-:W-:-:S03]  /*d7d0*/  UMOV UR5, 0xffffffff ;  /* 0xffffffff00057882 */ /* 0x000fc60000000000 */
[----:B------:R-:W-:Y:S05]  /*d7e0*/  BRA.DIV UR5, `(.L_x_233) ;  /* 0x0000006e05f47947 */ /* 0x000fea000b800000 */
.L_x_557:
[----:B------:R-:W-:-:S03]  /*d7f0*/  UMOV UR5, 0xffffffff ;  /* 0xffffffff00057882 */ /* 0x000fc60000000000 */
[----:B------:R-:W-:Y:S05]  /*d800*/  BRA.DIV UR5, `(.L_x_234) ;  /* 0x0000007205107947 */ /* 0x000fea000b800000 */
.L_x_560:
[----:B------:R-:W-:-:S03]  /*d810*/  UMOV UR5, 0xffffffff ;  /* 0xffffffff00057882 */ /* 0x000fc60000000000 */
[----:B------:R-:W-:Y:S05]  /*d820*/  BRA.DIV UR5, `(.L_x_235) ;  /* 0x00000072052c7947 */ /* 0x000fea000b800000 */
.L_x_563:
[----:B------:R-:W-:-:S03]  /*d830*/  UMOV UR5, 0xffffffff ;  /* 0xffffffff00057882 */ /* 0x000fc60000000000 */
[----:B------:R-:W-:Y:S05]  /*d840*/  BRA.DIV UR5, `(.L_x_236) ;  /* 0x0000007205487947 */ /* 0x000fea000b800000 */
.L_x_566:
[----:B------:R-:W-:-:S03]  /*d850*/  UMOV UR5, 0xffffffff ;  /* 0xffffffff00057882 */ /* 0x000fc60000000000 */
[----:B------:R-:W-:Y:S05]  /*d860*/  BRA.DIV UR5, `(.L_x_237) ;  /* 0x0000007205647947 */ /* 0x000fea000b800000 */
.L_x_221:
[----:B------:R-:W-:Y:S05]  /*d870*/  BSYNC B0 ;  /* 0x0000000000007941 */ /* 0x000fea0003800000 */
.L_x_220:
[----:B------:R-:W0:Y:S01]  /*d880*/  LDS.128 R8, [R0+0x1c40] ;  /* 0x001c400000087984 */ /* 0x000e220000000c00 */
[----:B------:R-:W-:Y:S05]  /*d890*/  WARPSYNC.ALL ;  /* 0x0000000000007948 */ /* 0x000fea0003800000 */
[----:B------:R-:W1:Y:S04]  /*d8a0*/  LDS.64 R96, [R2+0x80] ;  /* 0x0000800002607984 */ /* 0x000e680000000a00 */
[----:B------:R-:W2:Y:S04]  /*d8b0*/  LDS.64 R62, [R2+0x110] ;  /* 0x00011000023e7984 */ /* 0x000ea80000000a00 */
[----:B------:R-:W3:Y:S04]  /*d8c0*/  LDS.64 R48, [R2+0x1a0] ;  /* 0x0001a00002307984 */ /* 0x000ee80000000a00 */
[----:B------:R-:W4:Y:S04]  /*d8d0*/  LDS.64 R44, [R2+0x230] ;  /* 0x00023000022c7984 */ /* 0x000f280000000a00 */
[----:B------:R-:W5:Y:S04]  /*d8e0*/  LDS.64 R2, [R0+0x1c38] ;  /* 0x001c380000027984 */ /* 0x000f680000000a00 */
[----:B------:R-:W5:Y:S04]  /*d8f0*/  LDS.128 R116, [R0+0x1c60] ;  /* 0x001c600000747984 */ /* 0x000f680000000c00 */
[----:B------:R-:W5:Y:S01]  /*d900*/  LDS.128 R112, [R0+0x1c50] ;  /* 0x001c500000707984 */ /* 0x000f620000000c00 */
[----:B0-----:R-:W-:-:S02]  /*d910*/  DFMA R84, R46, R10, R84 ;  /* 0x0000000a2e54722b */ /* 0x001fc40000000054 */
[-C--:B------:R-:W-:Y:S02]  /*d920*/  DFMA R82, R50, R10.reuse, R82 ;  /* 0x0000000a3252722b */ /* 0x080fe40000000052 */
[-C--:B------:R-:W-:Y:S02]  /*d930*/  DFMA R80, R54, R10.reuse, R80 ;  /* 0x0000000a3650722b */ /* 0x080fe40000000050 */
[-C--:B------:R-:W-:Y:S02]  /*d940*/  DFMA R78, R98, R10.reuse, R78 ;  /* 0x0000000a624e722b */ /* 0x080fe4000000004e */
[-C--:B-1----:R-:W-:Y:S02]  /*d950*/  DFMA R76, R96, R10.reuse, R76 ;  /* 0x0000000a604c722b */ /* 0x082fe4000000004c */
[----:B--2---:R-:W-:Y:S02]  /*d960*/  DFMA R74, R62, R10, R74 ;  /* 0x0000000a3e4a722b */ /* 0x004fe4000000004a */
[----:B------:R-:W-:-:S02]  /*d970*/  DFMA R140, R8, R46, R140 ;  /* 0x0000002e088c722b */ /* 0x000fc4000000008c */
[----:B---3--:R-:W-:Y:S02]  /*d980*/  DFMA R72, R48, R10, R72 ;  /* 0x0000000a3048722b */ /* 0x008fe40000000048 */
[----:B------:R-:W-:Y:S02]  /*d990*/  DFMA R130, R8, R50, R130 ;  /* 0x000000320882722b */ /* 0x000fe40000000082 */
[----:B----4-:R-:W-:Y:S01]  /*d9a0*/  DFMA R10, R44, R10, R70 ;  /* 0x0000000a2c0a722b */ /* 0x010fe20000000046 */
[----:B------:R0:W1:Y:S01]  /*d9b0*/  LDS.64 R70, [R0+0x1c70] ;  /* 0x001c700000467984 */ /* 0x0000620000000a00 */
[----:B------:R-:W-:Y:S02]  /*d9c0*/  DFMA R128, R8, R54, R128 ;  /* 0x000000360880722b */ /* 0x000fe40000000080 */
[----:B-----5:R-:W-:Y:S02]  /*d9d0*/  DFMA R110, R96, R2, R108 ;  /* 0x00000002606e722b */ /* 0x020fe4000000006c */
[----:B------:R-:W-:-:S02]  /*d9e0*/  DFMA R108, R2, R50, R56 ;  /* 0x00000032026c722b */ /* 0x000fc40000000038 */
[----:B------:R-:W-:Y:S01]  /*d9f0*/  DFMA R166, R44, R116, R164 ;  /* 0x000000742ca6722b */ /* 0x000fe200000000a4 */
[----:B0-----:R-:W0:Y:S01]  /*da00*/  LDC R0, c[0x0][0x3b0] ;  /* 0x0000ec00ff007b82 */ /* 0x001e220000000800 */
        /* <DEDUP_REMOVED lines=12> */
[C---:B------:R-:W-:Y:S02]  /*dad0*/  DFMA R102, R2.reuse, R46, R124 ;  /* 0x0000002e0266722b */ /* 0x040fe4000000007c */
        /* <DEDUP_REMOVED lines=36> */
[----:B------:R-:W-:Y:S01]  /*dd20*/  DFMA R180, R44, R2, R60 ;  /* 0x000000022cb4722b */ /* 0x000fe2000000003c */
[----:B0-----:R-:W-:Y:S01]  /*dd30*/  IMAD.SHL.U32 R3, R0, 0x8, RZ ;  /* 0x0000000800037824 */ /* 0x001fe200078e00ff */
[----:B------:R-:W-:Y:S01]  /*dd40*/  BAR.SYNC.DEFER_BLOCKING 0x0 ;  /* 0x0000000000007b1d */ /* 0x000fe20000010000 */
[----:B------:R-:W-:Y:S01]  /*dd50*/  UIADD3 UR4, UPT, UPT, UR4, 0x8, URZ ;  /* 0x0000000804047890 */ /* 0x000fe2000fffe0ff */
[----:B------:R-:W-:Y:S01]  /*dd60*/  IADD3 R30, P0, PT, R12, 0x40, RZ ;  /* 0x000000400c1e7810 */ /* 0x000fe20007f1e0ff */
[----:B------:R-:W-:Y:S02]  /*dd70*/  IMAD.WIDE R14, R3, 0x8, R14 ;  /* 0x00000008030e7825 */ /* 0x000fe400078e020e */
[----:B------:R-:W-:-:S02]  /*dd80*/  UISETP.GE.AND UP0, UPT, UR4, UR7, UPT ;  /* 0x000000070400728c */ /* 0x000fc4000bf06270 */
[----:B------:R-:W-:-:S07]  /*dd90*/  IMAD.X R61, RZ, RZ, R13, P0 ;  /* 0x000000ffff3d7224 */ /* 0x000fce00000e060d */
[----:B------:R-:W-:Y:S05]  /*dda0*/  BRA.U !UP0, `(.L_x_238) ;  /* 0xffffff29081c7547 */ /* 0x000fea000b83ffff */
.L_x_0:
[----:B------:R-:W1:Y:S01]  /*ddb0*/  S2R R47, SR_TID.X ;  /* 0x00000000002f7919 */ /* 0x000e620000002100 */
[----:B------:R-:W2:Y:S01]  /*ddc0*/  LDCU.64 UR8, c[0x0][0x380] ;  /* 0x00007000ff0877ac */ /* 0x000ea20008000a00 */
[----:B------:R-:W3:Y:S01]  /*ddd0*/  S2R R48, SR_CTAID.X ;  /* 0x0000000000307919 */ /* 0x000ee20000002500 */
[----:B------:R-:W4:Y:S01]  /*dde0*/  LDCU UR4, c[0x0][0x3c8] ;  /* 0x00007900ff0477ac */ /* 0x000f220008000800 */
[----:B------:R-:W5:Y:S01]  /*ddf0*/  S2R R46, SR_TID.Y ;  /* 0x00000000002e7919 */ /* 0x000f620000002200 */
[----:B------:R-:W0:Y:S01]  /*de00*/  LDCU.64 UR6, c[0x0][0x3c0] ;  /* 0x00007800ff0677ac */ /* 0x000e220008000a00 */
[----:B------:R-:W2:Y:S01]  /*de10*/  S2R R49, SR_CTAID.Y ;  /* 0x0000000000317919 */ /* 0x000ea20000002600 */
[----:B-1----:R-:W-:Y:S02]  /*de20*/  IMAD.SHL.U32 R5, R47, 0x8, RZ ;  /* 0x000000082f057824 */ /* 0x002fe400078e00ff */
[C---:B---3--:R-:W-:Y:S02]  /*de30*/  IMAD R54, R48.reuse, 0x10, R47 ;  /* 0x0000001030367824 */ /* 0x048fe400078e022f */
[----:B------:R-:W-:-:S02]  /*de40*/  IMAD R97, R48, 0x80, R5 ;  /* 0x0000008030617824 */ /* 0x000fc400078e0205 */
[----:B------:R-:W-:Y:S01]  /*de50*/  IMAD.SHL.U32 R117, R54, 0x8, RZ ;  /* 0x0000000836757824 */ /* 0x000fe200078e00ff */
[----:B-----5:R-:W-:Y:S01]  /*de60*/  SHF.L.U32 R50, R46, 0x3, RZ ;  /* 0x000000032e327819 */ /* 0x020fe200000006ff */
[----:B------:R-:W-:Y:S01]  /*de70*/  VIADD R2, R97, 0x4 ;  /* 0x0000000461027836 */ /* 0x000fe20000000000 */
[----:B--2---:R-:W-:Y:S01]  /*de80*/  LEA R51, R49, R46, 0x4 ;  /* 0x0000002e31337211 */ /* 0x004fe200078e20ff */
[----:B------:R-:W-:Y:S01]  /*de90*/  VIADD R4, R97, 0x5 ;  /* 0x0000000561047836 */ /* 0x000fe20000000000 */
[----:B------:R-:W-:Y:S01]  /*dea0*/  ISETP.GE.AND P5, PT, R117, UR9, PT ;  /* 0x0000000975007c0c */ /* 0x000fe2000bfa6270 */
[----:B------:R-:W-:Y:S01]  /*deb0*/  IMAD R0, R49, 0x80, R50 ;  /* 0x0000008031007824 */ /* 0x000fe200078e0232 */
[----:B------:R-:W-:Y:S01]  /*dec0*/  ISETP.GE.AND P0, PT, R2, UR9, PT ;  /* 0x0000000902007c0c */ /* 0x000fe2000bf06270 */
[----:B------:R-:W-:Y:S01]  /*ded0*/  IMAD.SHL.U32 R51, R51, 0x8, RZ ;  /* 0x0000000833337824 */ /* 0x000fe200078e00ff */
[----:B------:R-:W-:Y:S01]  /*dee0*/  ISETP.GE.AND P1, PT, R4, UR9, PT ;  /* 0x0000000904007c0c */ /* 0x000fe2000bf26270 */
[----:B----4-:R-:W-:Y:S01]  /*def0*/  IMAD R6, R46, UR4, RZ ;  /* 0x000000042e067c24 */ /* 0x010fe2000f8e02ff */
[----:B------:R-:W-:Y:S01]  /*df00*/  IADD3 R115, PT, PT, R0, 0x1, RZ ;  /* 0x0000000100737810 */ /* 0x000fe20007ffe0ff */
[----:B------:R-:W-:Y:S01]  /*df10*/  IMAD R12, R49, UR4, RZ ;  /* 0x00000004310c7c24 */ /* 0x000fe2000f8e02ff */
[----:B------:R-:W-:Y:S01]  /*df20*/  ISETP.LT.AND P5, PT, R51, UR8, !P5 ;  /* 0x0000000833007c0c */ /* 0x000fe2000efa1270 */
[----:B------:R-:W-:Y:S01]  /*df30*/  IMAD.SHL.U32 R13, R48, 0x80, RZ ;  /* 0x00000080300d7824 */ /* 0x000fe200078e00ff */
[----:B------:R-:W-:-:S02]  /*df40*/  P2R R98, PR, RZ, 0x1 ;  /* 0x00000001ff627803 */ /* 0x000fc40000000000 */
[C---:B------:R-:W-:Y:S02]  /*df50*/  ISETP.GE.OR P0, PT, R115.reuse, UR8, P0 ;  /* 0x0000000873007c0c */ /* 0x040fe40008706670 */
[----:B------:R-:W-:Y:S02]  /*df60*/  ISETP.GE.OR P3, PT, R115, UR8, P1 ;  /* 0x0000000873007c0c */ /* 0x000fe40008f66670 */
[----:B------:R-:W-:Y:S02]  /*df70*/  P2R R99, PR, RZ, 0x2 ;  /* 0x00000002ff637803 */ /* 0x000fe40000000000 */
[----:B------:R-:W-:Y:S02]  /*df80*/  LEA R5, R6, R5, 0x3 ;  /* 0x0000000506057211 */ /* 0x000fe400078e18ff */
[----:B------:R-:W-:Y:S01]  /*df90*/  P2R R116, PR, RZ, 0x1 ;  /* 0x00000001ff747803 */ /* 0x000fe20000000000 */
[----:B------:R-:W-:Y:S01]  /*dfa0*/  @P5 IMAD R3, R49, UR4, R48 ;  /* 0x0000000431035c24 */ /* 0x000fe2000f8e0230 */
[----:B------:R-:W1:Y:S01]  /*dfb0*/  @P5 LDC.64 R100, c[0x0][0x390] ;  /* 0x0000e400ff645b82 */ /* 0x000e620000000a00 */
[----:B------:R-:W-:-:S02]  /*dfc0*/  @P5 IMAD R2, R46, UR4, R47 ;  /* 0x000000042e025c24 */ /* 0x000fc4000f8e022f */
[----:B------:R-:W-:Y:S02]  /*dfd0*/  @P5 IMAD.SHL.U32 R3, R3, 0x80, RZ ;  /* 0x0000008003035824 */ /* 0x000fe400078e00ff */
[----:B------:R-:W-:Y:S02]  /*dfe0*/  @P5 IMAD.SHL.U32 R2, R2, 0x8, RZ ;  /* 0x0000000802025824 */ /* 0x000fe400078e00ff */
[----:B------:R-:W-:Y:S01]  /*dff0*/  VIADD R5, R5, UR4 ;  /* 0x0000000405057c36 */ /* 0x000fe20008000000 */
[----:B------:R-:W-:Y:S01]  /*e000*/  @P5 SHF.R.S32.HI R7, RZ, 0x1f, R3 ;  /* 0x0000001fff075819 */ /* 0x000fe20000011403 */
[C-C-:B------:R-:W-:Y:S01]  /*e010*/  @!P3 IMAD R6, R49.reuse, UR4, R48.reuse ;  /* 0x000000043106bc24 */ /* 0x140fe2000f8e0230 */
[C---:B------:R-:W-:Y:S01]  /*e020*/  @P5 IADD3 R4, P1, PT, R2.reuse, R3, RZ ;  /* 0x0000000302045210 */ /* 0x040fe20007f3e0ff */
[----:B------:R-:W-:Y:S01]  /*e030*/  @!P0 IMAD R3, R49, UR4, R48 ;  /* 0x0000000431038c24 */ /* 0x000fe2000f8e0230 */
[----:B------:R-:W-:Y:S02]  /*e040*/  @!P0 SHF.R.S32.HI R44, RZ, 0x1f, R5 ;  /* 0x0000001fff2c8819 */ /* 0x000fe40000011405 */
[----:B------:R-:W-:Y:S01]  /*e050*/  @P5 LEA.HI.X.SX32 R7, R2, R7, 0x1, P1 ;  /* 0x0000000702075211 */ /* 0x000fe200008f0eff */
[----:B------:R-:W-:Y:S01]  /*e060*/  @!P0 IMAD.SHL.U32 R2, R3, 0x80, RZ ;  /* 0x0000008003028824 */ /* 0x000fe200078e00ff */
[----:B0-----:R-:W-:-:S02]  /*e070*/  @P5 LEA R60, P1, R4, UR6, 0x3 ;  /* 0x00000006043c5c11 */ /* 0x001fc4000f8218ff */
[----:B------:R-:W-:Y:S02]  /*e080*/  LEA R3, R12, R13, 0x7 ;  /* 0x0000000d0c037211 */ /* 0x000fe400078e38ff */
[-C--:B------:R-:W-:Y:S02]  /*e090*/  @!P0 IADD3 R45, P2, PT, R2, R5.reuse, RZ ;  /* 0x00000005022d8210 */ /* 0x080fe40007f5e0ff */
[----:B------:R-:W-:Y:S01]  /*e0a0*/  @P5 LEA.HI.X R61, R4, UR7, R7, 0x3, P1 ;  /* 0x00000007043d5c11 */ /* 0x000fe200088f1c07 */
[----:B------:R-:W-:Y:S01]  /*e0b0*/  @!P3 IMAD.SHL.U32 R7, R6, 0x80, RZ ;  /* 0x000000800607b824 */ /* 0x000fe200078e00ff */
[----:B------:R-:W-:Y:S01]  /*e0c0*/  @!P0 LEA.HI.X.SX32 R44, R2, R44, 0x1, P2 ;  /* 0x0000002c022c8211 */ /* 0x000fe200010f0eff */
[----:B------:R-:W-:Y:S01]  /*e0d0*/  VIADD R2, R5, UR4 ;  /* 0x0000000405027c36 */ /* 0x000fe20008000000 */
[----:B------:R-:W-:Y:S02]  /*e0e0*/  @!P3 SHF.R.S32.HI R42, RZ, 0x1f, R5 ;  /* 0x0000001fff2ab819 */ /* 0x000fe40000011405 */
[----:B------:R-:W-:Y:S01]  /*e0f0*/  @!P3 IADD3 R43, P2, PT, R7, R5, RZ ;  /* 0x00000005072bb210 */ /* 0x000fe20007f5e0ff */
[----:B------:R-:W-:Y:S01]  /*e100*/  VIADD R4, R2, UR4 ;  /* 0x0000000402047c36 */ /* 0x000fe20008000000 */
[----:B------:R-:W-:-:S02]  /*e110*/  SHF.R.S32.HI R55, RZ, 0x1f, R3 ;  /* 0x0000001fff377819 */ /* 0x000fc40000011403 */
[C---:B------:R-:W-:Y:S02]  /*e120*/  IADD3 R6, P1, PT, R2.reuse, R3, RZ ;  /* 0x0000000302067210 */ /* 0x040fe40007f3e0ff */
[----:B------:R-:W-:Y:S02]  /*e130*/  @!P3 LEA.HI.X.SX32 R42, R7, R42, 0x1, P2 ;  /* 0x0000002a072ab211 */ /* 0x000fe400010f0eff */
[----:B------:R-:W-:Y:S02]  /*e140*/  IADD3 R12, PT, PT, R97, 0x6, RZ ;  /* 0x00000006610c7810 */ /* 0x000fe40007ffe0ff */
[----:B------:R-:W-:Y:S02]  /*e150*/  LEA.HI.X.SX32 R7, R2, R55, 0x1, P1 ;  /* 0x0000003702077211 */ /* 0x000fe400008f0eff */
[----:B------:R-:W-:Y:S02]  /*e160*/  LEA R28, P1, R6, UR6, 0x3 ;  /* 0x00000006061c7c11 */ /* 0x000fe4000f8218ff */
[----:B------:R-:W-:-:S02]  /*e170*/  IADD3 R2, P2, PT, R3, R4, RZ ;  /* 0x0000000403027210 */ /* 0x000fc40007f5e0ff */
[----:B------:R-:W-:Y:S02]  /*e180*/  ISETP.GE.AND P4, PT, R12, UR9, PT ;  /* 0x000000090c007c0c */ /* 0x000fe4000bf86270 */
[----:B------:R-:W-:Y:S02]  /*e190*/  LEA.HI.X R29, R6, UR7, R7, 0x3, P1 ;  /* 0x00000007061d7c11 */ /* 0x000fe400088f1c07 */
[----:B------:R-:W-:Y:S02]  /*e1a0*/  LEA.HI.X.SX32 R7, R4, R55, 0x1, P2 ;  /* 0x0000003704077211 */ /* 0x000fe400010f0eff */
[----:B------:R-:W-:Y:S02]  /*e1b0*/  ISETP.GE.OR P2, PT, R115, UR8, P4 ;  /* 0x0000000873007c0c */ /* 0x000fe4000a746670 */
[----:B------:R-:W-:Y:S02]  /*e1c0*/  LEA R14, P1, R2, UR6, 0x3 ;  /* 0x00000006020e7c11 */ /* 0x000fe4000f8218ff */
[----:B------:R-:W-:-:S02]  /*e1d0*/  P2R R114, PR, RZ, 0x10 ;  /* 0x00000010ff727803 */ /* 0x000fc40000000000 */
[----:B------:R-:W-:Y:S02]  /*e1e0*/  LEA.HI.X R15, R2, UR7, R7, 0x3, P1 ;  /* 0x00000007020f7c11 */ /* 0x000fe400088f1c07 */
[----:B------:R-:W-:-:S05]  /*e1f0*/  IADD3 R4, PT, PT, R4, UR4, RZ ;  /* 0x0000000404047c10 */ /* 0x000fca000fffe0ff */
[----:B------:R-:W-:Y:S01]  /*e200*/  @!P2 IMAD R2, R49, UR4, R48 ;  /* 0x000000043102ac24 */ /* 0x000fe2000f8e0230 */
[----:B------:R-:W-:-:S03]  /*e210*/  @!P2 SHF.R.S32.HI R40, RZ, 0x1f, R5 ;  /* 0x0000001fff28a819 */ /* 0x000fc60000011405 */
[----:B------:R-:W-:-:S05]  /*e220*/  @!P2 IMAD.SHL.U32 R2, R2, 0x80, RZ ;  /* 0x000000800202a824 */ /* 0x000fca00078e00ff */
[----:B------:R-:W-:-:S04]  /*e230*/  @!P2 IADD3 R41, P1, PT, R2, R5, RZ ;  /* 0x000000050229a210 */ /* 0x000fc80007f3e0ff */
[----:B------:R-:W-:Y:S01]  /*e240*/  @!P2 LEA.HI.X.SX32 R40, R2, R40, 0x1, P1 ;  /* 0x000000280228a211 */ /* 0x000fe200008f0eff */
[----:B------:R-:W-:-:S05]  /*e250*/  VIADD R2, R97, 0x7 ;  /* 0x0000000761027836 */ /* 0x000fca0000000000 */
[----:B------:R-:W-:-:S04]  /*e260*/  ISETP.GE.AND P0, PT, R2, UR9, PT ;  /* 0x0000000902007c0c */ /* 0x000fc8000bf06270 */
[----:B------:R-:W-:Y:S02]  /*e270*/  ISETP.GE.OR P1, PT, R115, UR8, P0 ;  /* 0x0000000873007c0c */ /* 0x000fe40008726670 */
[----:B------:R-:W-:-:S11]  /*e280*/  P2R R96, PR, RZ, 0x1 ;  /* 0x00000001ff607803 */ /* 0x000fd60000000000 */
[----:B------:R-:W-:Y:S01]  /*e290*/  @!P1 IMAD R2, R49, UR4, R48 ;  /* 0x0000000431029c24 */ /* 0x000fe2000f8e0230 */
[----:B------:R-:W-:-:S03]  /*e2a0*/  @!P1 SHF.R.S32.HI R30, RZ, 0x1f, R5 ;  /* 0x0000001fff1e9819 */ /* 0x000fc60000011405 */
[----:B------:R-:W-:-:S05]  /*e2b0*/  @!P1 IMAD.SHL.U32 R2, R2, 0x80, RZ ;  /* 0x0000008002029824 */ /* 0x000fca00078e00ff */
[----:B------:R-:W-:-:S04]  /*e2c0*/  @!P1 IADD3 R31, P4, PT, R2, R5, RZ ;  /* 0x00000005021f9210 */ /* 0x000fc80007f9e0ff */
[----:B------:R-:W-:Y:S02]  /*e2d0*/  @!P1 LEA.HI.X.SX32 R30, R2, R30, 0x1, P4 ;  /* 0x0000001e021e9211 */ /* 0x000fe400020f0eff */
[----:B------:R-:W-:-:S04]  /*e2e0*/  IADD3 R2, P4, PT, R3, R4, RZ ;  /* 0x0000000403027210 */ /* 0x000fc80007f9e0ff */
[C---:B------:R-:W-:Y:S01]  /*e2f0*/  LEA.HI.X.SX32 R5, R4.reuse, R55, 0x1, P4 ;  /* 0x0000003704057211 */ /* 0x040fe200020f0eff */
[----:B------:R-:W-:Y:S01]  /*e300*/  VIADD R4, R4, UR4 ;  /* 0x0000000404047c36 */ /* 0x000fe20008000000 */
[----:B------:R-:W-:-:S04]  /*e310*/  LEA R12, P4, R2, UR6, 0x3 ;  /* 0x00000006020c7c11 */ /* 0x000fc8000f8818ff */
[----:B------:R-:W-:Y:S02]  /*e320*/  LEA.HI.X R13, R2, UR7, R5, 0x3, P4 ;  /* 0x00000007020d7c11 */ /* 0x000fe4000a0f1c05 */
[----:B------:R-:W-:-:S04]  /*e330*/  IADD3 R2, P4, PT, R3, R4, RZ ;  /* 0x0000000403027210 */ /* 0x000fc80007f9e0ff */
[----:B------:R-:W-:Y:S02]  /*e340*/  LEA.HI.X.SX32 R5, R4, R55, 0x1, P4 ;  /* 0x0000003704057211 */ /* 0x000fe400020f0eff */
[----:B------:R-:W-:-:S04]  /*e350*/  LEA R6, P4, R2, UR6, 0x3 ;  /* 0x0000000602067c11 */ /* 0x000fc8000f8818ff */
[----:B------:R-:W-:Y:S01]  /*e360*/  LEA.HI.X R7, R2, UR7, R5, 0x3, P4 ;  /* 0x0000000702077c11 */ /* 0x000fe2000a0f1c05 */
[----:B------:R-:W-:-:S05]  /*e370*/  VIADD R2, R4, UR4 ;  /* 0x0000000404027c36 */ /* 0x000fca0008000000 */
[----:B------:R-:W-:-:S04]  /*e380*/  IADD3 R5, P4, PT, R3, R2, RZ ;  /* 0x0000000203057210 */ /* 0x000fc80007f9e0ff */
[C---:B------:R-:W-:Y:S01]  /*e390*/  LEA.HI.X.SX32 R62, R2.reuse, R55, 0x1, P4 ;  /* 0x00000037023e7211 */ /* 0x040fe200020f0eff */
[----:B------:R-:W-:Y:S01]  /*e3a0*/  VIADD R2, R2, UR4 ;  /* 0x0000000402027c36 */ /* 0x000fe20008000000 */
[----:B------:R-:W-:-:S04]  /*e3b0*/  LEA R4, P4, R5, UR6, 0x3 ;  /* 0x0000000605047c11 */ /* 0x000fc8000f8818ff */
[----:B------:R-:W-:Y:S02]  /*e3c0*/  LEA.HI.X R5, R5, UR7, R62, 0x3, P4 ;  /* 0x0000000705057c11 */ /* 0x000fe4000a0f1c3e */
[----:B------:R-:W-:-:S04]  /*e3d0*/  IADD3 R3, P4, PT, R3, R2, RZ ;  /* 0x0000000203037210 */ /* 0x000fc80007f9e0ff */
[----:B------:R-:W-:Y:S02]  /*e3e0*/  LEA.HI.X.SX32 R62, R2, R55, 0x1, P4 ;  /* 0x00000037023e7211 */ /* 0x000fe400020f0eff */
[C---:B------:R-:W-:Y:S02]  /*e3f0*/  LEA R2, P4, R3.reuse, UR6, 0x3 ;  /* 0x0000000603027c11 */ /* 0x040fe4000f8818ff */
[----:B------:R-:W-:Y:S02]  /*e400*/  LEA R55, R54, 0x1, 0x3 ;  /* 0x0000000136377811 */ /* 0x000fe400078e18ff */
[----:B------:R-:W-:Y:S02]  /*e410*/  LEA.HI.X R3, R3, UR7, R62, 0x3, P4 ;  /* 0x0000000703037c11 */ /* 0x000fe4000a0f1c3e */
[----:B------:R-:W-:-:S04]  /*e420*/  ISETP.GE.AND P4, PT, R55, UR9, PT ;  /* 0x0000000937007c0c */ /* 0x000fc8000bf86270 */
[----:B------:R-:W-:-:S13]  /*e430*/  ISETP.GE.OR P4, PT, R51, UR8, P4 ;  /* 0x0000000833007c0c */ /* 0x000fda000a786670 */
[----:B------:R-:W0:Y:S08]  /*e440*/  @!P4 LDC R55, c[0x0][0x3c8] ;  /* 0x0000f200ff37cb82 */ /* 0x000e300000000800 */
[----:B------:R-:W2:Y:S01]  /*e450*/  @!P4 LDC.64 R112, c[0x0][0x3c0] ;  /* 0x0000f000ff70cb82 */ /* 0x000ea20000000a00 */
[-C--:B0-----:R-:W-:Y:S02]  /*e460*/  @!P4 IMAD R62, R49, R55.reuse, R48 ;  /* 0x00000037313ec224 */ /* 0x081fe400078e0230 */
[----:B------:R-:W-:-:S03]  /*e470*/  @!P4 IMAD R55, R46, R55, R47 ;  /* 0x000000372e37c224 */ /* 0x000fc600078e022f */
[----:B------:R-:W-:Y:S01]  /*e480*/  @!P4 SHF.L.U32 R62, R62, 0x7, RZ ;  /* 0x000000073e3ec819 */ /* 0x000fe200000006ff */
[----:B------:R-:W-:-:S03]  /*e490*/  @!P4 IMAD.SHL.U32 R55, R55, 0x8, RZ ;  /* 0x000000083737c824 */ /* 0x000fc600078e00ff */
[----:B------:R-:W-:Y:S02]  /*e4a0*/  @!P4 SHF.R.S32.HI R70, RZ, 0x1f, R62 ;  /* 0x0000001fff46c819 */ /* 0x000fe4000001143e */
[----:B------:R-:W-:-:S04]  /*e4b0*/  @!P4 IADD3 R62, P6, PT, R55, R62, RZ ;  /* 0x0000003e373ec210 */ /* 0x000fc80007fde0ff */
[----:B------:R-:W-:Y:S02]  /*e4c0*/  @!P4 LEA.HI.X.SX32 R70, R55, R70, 0x1, P6 ;  /* 0x000000463746c211 */ /* 0x000fe400030f0eff */
[----:B--2---:R-:W-:-:S04]  /*e4d0*/  @!P4 LEA R112, P6, R62, R112, 0x3 ;  /* 0x000000703e70c211 */ /* 0x004fc800078c18ff */
[----:B------:R-:W-:Y:S02]  /*e4e0*/  @!P4 LEA.HI.X R113, R62, R113, R70, 0x3, P6 ;  /* 0x000000713e71c211 */ /* 0x000fe400030f1c46 */
[----:B------:R-:W2:Y:S01]  /*e4f0*/  @P5 LDG.E.64 R62, desc[UR12][R60.64] ;  /* 0x0000000c3c3e5981 */ /* 0x000ea2000c1e1b00 */
[----:B------:R-:W2:Y:S01]  /*e500*/  @P5 LDC.64 R70, c[0x0][0x3b8] ;  /* 0x0000ee00ff465b82 */ /* 0x000ea20000000a00 */
[----:B------:R-:W-:Y:S01]  /*e510*/  LEA R55, R54, 0x2, 0x3 ;  /* 0x0000000236377811 */ /* 0x000fe200078e18ff */
[----:B--2---:R-:W-:-:S08]  /*e520*/  @P5 DMUL R62, R62, R70 ;  /* 0x000000463e3e5228 */ /* 0x004fd00000000000 */
[----:B-1----:R-:W-:Y:S01]  /*e530*/  @P5 DFMA R62, R102, R100, R62 ;  /* 0x00000064663e522b */ /* 0x002fe2000000003e */
[----:B------:R-:W0:Y:S06]  /*e540*/  @!P4 LDC.64 R100, c[0x0][0x3b8] ;  /* 0x0000ee00ff64cb82 */ /* 0x000e2c0000000a00 */
[----:B------:R1:W-:Y:S02]  /*e550*/  @P5 STG.E.64 desc[UR12][R60.64], R62 ;  /* 0x0000003e3c005986 */ /* 0x0003e4000c101b0c */
[----:B------:R-:W2:Y:S02]  /*e560*/  @!P4 LDC.64 R102, c[0x0][0x390] ;  /* 0x0000e400ff66cb82 */ /* 0x000ea40000000a00 */
[----:B------:R-:W0:Y:S01]  /*e570*/  @!P4 LDG.E.64 R70, desc[UR12][R112.64+0x8] ;  /* 0x0000080c7046c981 */ /* 0x000e22000c1e1b00 */
[----:B------:R-:W-:-:S04]  /*e580*/  ISETP.GE.AND P5, PT, R55, UR9, PT ;  /* 0x0000000937007c0c */ /* 0x000fc8000bfa6270 */
[----:B------:R-:W-:-:S13]  /*e590*/  ISETP.GE.OR P5, PT, R51, UR8, P5 ;  /* 0x0000000833007c0c */ /* 0x000fda000afa6670 */
[----:B------:R-:W1:Y:S02]  /*e5a0*/  @!P5 LDC R55, c[0x0][0x3c8] ;  /* 0x0000f200ff37db82 */ /* 0x000e640000000800 */
[-C--:B-1----:R-:W-:Y:S02]  /*e5b0*/  @!P5 IMAD R60, R49, R55.reuse, R48 ;  /* 0x00000037313cd224 */ /* 0x082fe400078e0230 */
[----:B------:R-:W-:Y:S02]  /*e5c0*/  @!P5 IMAD R55, R46, R55, R47 ;  /* 0x000000372e37d224 */ /* 0x000fe400078e022f */
[----:B------:R-:W-:Y:S02]  /*e5d0*/  @!P5 IMAD.SHL.U32 R60, R60, 0x80, RZ ;  /* 0x000000803c3cd824 */ /* 0x000fe400078e00ff */
[----:B------:R-:W-:-:S03]  /*e5e0*/  @!P5 IMAD.SHL.U32 R55, R55, 0x8, RZ ;  /* 0x000000083737d824 */ /* 0x000fc600078e00ff */
[----:B------:R-:W-:Y:S01]  /*e5f0*/  @!P5 SHF.R.S32.HI R62, RZ, 0x1f, R60 ;  /* 0x0000001fff3ed819 */ /* 0x000fe2000001143c */
[----:B0-----:R-:W-:Y:S01]  /*e600*/  @!P4 DMUL R70, R70, R100 ;  /* 0x000000644646c228 */ /* 0x001fe20000000000 */
[----:B------:R-:W0:Y:S07]  /*e610*/  @!P5 LDC.64 R100, c[0x0][0x390] ;  /* 0x0000e400ff64db82 */ /* 0x000e2e0000000a00 */
[----:B--2---:R-:W-:-:S07]  /*e620*/  @!P4 DFMA R70, R140, R102, R70 ;  /* 0x000000668c46c22b */ /* 0x004fce0000000046 */
[----:B------:R1:W-:Y:S01]  /*e630*/  @!P4 STG.E.64 desc[UR12][R112.64+0x8], R70 ;  /* 0x000008467000c986 */ /* 0x0003e2000c101b0c */
[----:B------:R-:W-:-:S04]  /*e640*/  @!P5 IADD3 R60, P4, PT, R55, R60, RZ ;  /* 0x0000003c373cd210 */ /* 0x000fc80007f9e0ff */
[----:B------:R-:W-:Y:S02]  /*e650*/  @!P5 LEA.HI.X.SX32 R62, R55, R62, 0x1, P4 ;  /* 0x0000003e373ed211 */ /* 0x000fe400020f0eff */
[----:B------:R-:W-:Y:S01]  /*e660*/  LEA R55, R54, 0x3, 0x3 ;  /* 0x0000000336377811 */ /* 0x000fe200078e18ff */
[----:B-1----:R-:W1:Y:S02]  /*e670*/  @!P5 LDC.64 R70, c[0x0][0x3c0] ;  /* 0x0000f000ff46db82 */ /* 0x002e640000000a00 */
[----:B-1----:R-:W-:-:S04]  /*e680*/  @!P5 LEA R70, P4, R60, R70, 0x3 ;  /* 0x000000463c46d211 */ /* 0x002fc800078818ff */
[----:B------:R-:W-:Y:S02]  /*e690*/  @!P5 LEA.HI.X R71, R60, R71, R62, 0x3, P4 ;  /* 0x000000473c47d211 */ /* 0x000fe400020f1c3e */
[----:B------:R-:W-:-:S04]  /*e6a0*/  ISETP.GE.AND P4, PT, R55, UR9, PT ;  /* 0x0000000937007c0c */ /* 0x000fc8000bf86270 */
[----:B------:R-:W-:-:S13]  /*e6b0*/  ISETP.GE.OR P4, PT, R51, UR8, P4 ;  /* 0x0000000833007c0c */ /* 0x000fda000a786670 */
[----:B------:R-:W1:Y:S08]  /*e6c0*/  @!P4 LDC R55, c[0x0][0x3c8] ;  /* 0x0000f200ff37cb82 */ /* 0x000e700000000800 */
[----:B------:R-:W2:Y:S01]  /*e6d0*/  @!P4 LDC.64 R102, c[0x0][0x3c0] ;  /* 0x0000f000ff66cb82 */ /* 0x000ea20000000a00 */
[-C--:B-1----:R-:W-:Y:S02]  /*e6e0*/  @!P4 IMAD R60, R49, R55.reuse, R48 ;  /* 0x00000037313cc224 */ /* 0x082fe400078e0230 */
        /* <DEDUP_REMOVED lines=8> */
[----:B------:R-:W2:Y:S01]  /*e770*/  @!P5 LDG.E.64 R60, desc[UR12][R70.64+0x10] ;  /* 0x0000100c463cd981 */ /* 0x000ea2000c1e1b00 */
[----:B------:R-:W2:Y:S01]  /*e780*/  @!P5 LDC.64 R62, c[0x0][0x3b8] ;  /* 0x0000ee00ff3edb82 */ /* 0x000ea20000000a00 */
[----:B------:R-:W-:Y:S01]  /*e790*/  LEA R55, R54, 0x4, 0x3 ;  /* 0x0000000436377811 */ /* 0x000fe200078e18ff */
[----:B--2---:R-:W-:-:S08]  /*e7a0*/  @!P5 DMUL R60, R60, R62 ;  /* 0x0000003e3c3cd228 */ /* 0x004fd00000000000 */
[----:B0-----:R-:W-:Y:S01]  /*e7b0*/  @!P5 DFMA R60, R84, R100, R60 ;  /* 0x00000064543cd22b */ /* 0x001fe2000000003c */
[----:B------:R-:W0:Y:S06]  /*e7c0*/  @!P4 LDC.64 R84, c[0x0][0x3b8] ;  /* 0x0000ee00ff54cb82 */ /* 0x000e2c0000000a00 */
[----:B------:R1:W-:Y:S02]  /*e7d0*/  @!P5 STG.E.64 desc[UR12][R70.64+0x10], R60 ;  /* 0x0000103c4600d986 */ /* 0x0003e4000c101b0c */
[----:B------:R-:W2:Y:S02]  /*e7e0*/  @!P4 LDC.64 R100, c[0x0][0x390] ;  /* 0x0000e400ff64cb82 */ /* 0x000ea40000000a00 */
[----:B------:R-:W0:Y:S01]  /*e7f0*/  @!P4 LDG.E.64 R62, desc[UR12][R102.64+0x18] ;  /* 0x0000180c663ec981 */ /* 0x000e22000c1e1b00 */
[----:B------:R-:W-:-:S04]  /*e800*/  ISETP.GE.AND P5, PT, R55, UR9, PT ;  /* 0x0000000937007c0c */ /* 0x000fc8000bfa6270 */
[----:B------:R-:W-:-:S13]  /*e810*/  ISETP.GE.OR P5, PT, R51, UR8, P5 ;  /* 0x0000000833007c0c */ /* 0x000fda000afa6670 */
[----:B------:R-:W3:Y:S08]  /*e820*/  @!P5 LDC R55, c[0x0][0x3c8] ;  /* 0x0000f200ff37db82 */ /* 0x000ef00000000800 */
[----:B-1----:R-:W1:Y:S01]  /*e830*/  @!P5 LDC.64 R70, c[0x0][0x390] ;  /* 0x0000e400ff46db82 */ /* 0x002e620000000a00 */
[-C--:B---3--:R-:W-:Y:S02]  /*e840*/  @!P5 IMAD R60, R49, R55.reuse, R48 ;  /* 0x00000037313cd224 */ /* 0x088fe400078e0230 */
[----:B------:R-:W-:-:S02]  /*e850*/  @!P5 IMAD R55, R46, R55, R47 ;  /* 0x000000372e37d224 */ /* 0x000fc400078e022f */
[----:B------:R-:W-:Y:S02]  /*e860*/  @!P5 IMAD.SHL.U32 R60, R60, 0x80, RZ ;  /* 0x000000803c3cd824 */ /* 0x000fe400078e00ff */
[----:B------:R-:W-:Y:S01]  /*e870*/  @!P5 IMAD.SHL.U32 R55, R55, 0x8, RZ ;  /* 0x000000083737d824 */ /* 0x000fe200078e00ff */
[----:B0-----:R-:W-:-:S08]  /*e880*/  @!P4 DMUL R62, R62, R84 ;  /* 0x000000543e3ec228 */ /* 0x001fd00000000000 */
[----:B--2---:R-:W-:Y:S01]  /*e890*/  @!P4 DFMA R62, R68, R100, R62 ;  /* 0x00000064443ec22b */ /* 0x004fe2000000003e */
[----:B------:R-:W-:-:S06]  /*e8a0*/  @!P5 SHF.R.S32.HI R68, RZ, 0x1f, R60 ;  /* 0x0000001fff44d819 */ /* 0x000fcc000001143c */
[----:B------:R0:W-:Y:S01]  /*e8b0*/  @!P4 STG.E.64 desc[UR12][R102.64+0x18], R62 ;  /* 0x0000183e6600c986 */ /* 0x0001e2000c101b0c */
[----:B------:R-:W-:-:S04]  /*e8c0*/  @!P5 IADD3 R60, P4, PT, R55, R60, RZ ;  /* 0x0000003c373cd210 */ /* 0x000fc80007f9e0ff */
[----:B------:R-:W-:Y:S02]  /*e8d0*/  @!P5 LEA.HI.X.SX32 R68, R55, R68, 0x1, P4 ;  /* 0x000000443744d211 */ /* 0x000fe400020f0eff */
[----:B------:R-:W-:Y:S01]  /*e8e0*/  LEA R55, R54, 0x5, 0x3 ;  /* 0x0000000536377811 */ /* 0x000fe200078e18ff */
[----:B0-----:R-:W0:Y:S02]  /*e8f0*/  @!P5 LDC.64 R62, c[0x0][0x3c0] ;  /* 0x0000f000ff3edb82 */ /* 0x001e240000000a00 */
[----:B0-----:R-:W-:-:S04]  /*e900*/  @!P5 LEA R62, P4, R60, R62, 0x3 ;  /* 0x0000003e3c3ed211 */ /* 0x001fc800078818ff */
[----:B------:R-:W-:Y:S02]  /*e910*/  @!P5 LEA.HI.X R63, R60, R63, R68, 0x3, P4 ;  /* 0x0000003f3c3fd211 */ /* 0x000fe400020f1c44 */
        /* <DEDUP_REMOVED lines=16> */
[----:B--2---:R-:W-:-:S06]  /*ea20*/  @!P5 DMUL R60, R60, R68 ;  /* 0x000000443c3cd228 */ /* 0x004fcc0000000000 */
[----:B------:R-:W0:Y:S02]  /*ea30*/  @!P4 LDC.64 R68, c[0x0][0x3b8] ;  /* 0x0000ee00ff44cb82 */ /* 0x000e240000000a00 */
[----:B-1----:R-:W-:-:S06]  /*ea40*/  @!P5 DFMA R60, R8, R70, R60 ;  /* 0x00000046083cd22b */ /* 0x002fcc000000003c */
[----:B------:R-:W1:Y:S01]  /*ea50*/  @!P4 LDC.64 R70, c[0x0][0x390] ;  /* 0x0000e400ff46cb82 */ /* 0x000e620000000a00 */
[----:B------:R2:W-:Y:S04]  /*ea60*/  @!P5 STG.E.64 desc[UR12][R62.64+0x20], R60 ;  /* 0x0000203c3e00d986 */ /* 0x0005e8000c101b0c */
[----:B------:R-:W0:Y:S01]  /*ea70*/  @!P4 LDG.E.64 R8, desc[UR12][R84.64+0x28] ;  /* 0x0000280c5408c981 */ /* 0x000e22000c1e1b00 */
[----:B------:R-:W-:-:S04]  /*ea80*/  ISETP.GE.AND P5, PT, R54, UR9, PT ;  /* 0x0000000936007c0c */ /* 0x000fc8000bfa6270 */
[----:B------:R-:W-:-:S13]  /*ea90*/  ISETP.GE.OR P5, PT, R51, UR8, P5 ;  /* 0x0000000833007c0c */ /* 0x000fda000afa6670 */
[----:B------:R-:W3:Y:S08]  /*eaa0*/  @!P5 LDC R51, c[0x0][0x3c8] ;  /* 0x0000f200ff33db82 */ /* 0x000ef00000000800 */
[----:B--2---:R-:W2:Y:S01]  /*eab0*/  @!P5 LDC.64 R62, c[0x0][0x390] ;  /* 0x0000e400ff3edb82 */ /* 0x004ea20000000a00 */
[-C--:B---3--:R-:W-:Y:S02]  /*eac0*/  @!P5 IMAD R54, R49, R51.reuse, R48 ;  /* 0x000000333136d224 */ /* 0x088fe400078e0230 */
[----:B------:R-:W-:-:S02]  /*ead0*/  @!P5 IMAD R51, R46, R51, R47 ;  /* 0x000000332e33d224 */ /* 0x000fc400078e022f */
[----:B------:R-:W-:Y:S02]  /*eae0*/  @!P5 IMAD.SHL.U32 R54, R54, 0x80, RZ ;  /* 0x000000803636d824 */ /* 0x000fe400078e00ff */
[----:B------:R-:W-:-:S03]  /*eaf0*/  @!P5 IMAD.SHL.U32 R51, R51, 0x8, RZ ;  /* 0x000000083333d824 */ /* 0x000fc600078e00ff */
[----:B------:R-:W-:Y:S01]  /*eb00*/  @!P5 SHF.R.S32.HI R60, RZ, 0x1f, R54 ;  /* 0x0000001fff3cd819 */ /* 0x000fe20000011436 */
[----:B0-----:R-:W-:-:S08]  /*eb10*/  @!P4 DMUL R8, R8, R68 ;  /* 0x000000440808c228 */ /* 0x001fd00000000000 */
[----:B-1----:R-:W-:-:S07]  /*eb20*/  @!P4 DFMA R8, R146, R70, R8 ;  /* 0x000000469208c22b */ /* 0x002fce0000000008 */
[----:B------:R0:W-:Y:S01]  /*eb30*/  @!P4 STG.E.64 desc[UR12][R84.64+0x28], R8 ;  /* 0x000028085400c986 */ /* 0x0001e2000c101b0c */
[----:B------:R-:W-:-:S04]  /*eb40*/  @!P5 IADD3 R54, P4, PT, R51, R54, RZ ;  /* 0x000000363336d210 */ /* 0x000fc80007f9e0ff */
[----:B------:R-:W-:Y:S02]  /*eb50*/  @!P5 LEA.HI.X.SX32 R51, R51, R60, 0x1, P4 ;  /* 0x0000003c3333d211 */ /* 0x000fe400020f0eff */
[----:B------:R-:W1:Y:S01]  /*eb60*/  @!P5 LDC.64 R60, c[0x0][0x3c0] ;  /* 0x0000f000ff3cdb82 */ /* 0x000e620000000a00 */
[----:B0-----:R-:W-:Y:S01]  /*eb70*/  VIADD R9, R117, 0x7 ;  /* 0x0000000775097836 */ /* 0x001fe20000000000 */
[----:B-1----:R-:W-:-:S04]  /*eb80*/  @!P5 LEA R60, P4, R54, R60, 0x3 ;  /* 0x0000003c363cd211 */ /* 0x002fc800078818ff */
[----:B------:R-:W-:Y:S02]  /*eb90*/  @!P5 LEA.HI.X R61, R54, R61, R51, 0x3, P4 ;  /* 0x0000003d363dd211 */ /* 0x000fe400020f1c33 */
[----:B------:R-:W-:Y:S02]  /*eba0*/  SHF.L.U32 R51, R49, 0x7, RZ ;  /* 0x0000000731337819 */ /* 0x000fe400000006ff */
[----:B------:R-:W-:-:S03]  /*ebb0*/  ISETP.GE.AND P4, PT, R9, UR9, PT ;  /* 0x0000000909007c0c */ /* 0x000fc6000bf86270 */
[----:B------:R-:W-:-:S05]  /*ebc0*/  IMAD R8, R46, 0x8, R51 ;  /* 0x000000082e087824 */ /* 0x000fca00078e0233 */
[----:B------:R-:W-:-:S13]  /*ebd0*/  ISETP.GE.OR P4, PT, R8, UR8, P4 ;  /* 0x0000000808007c0c */ /* 0x000fda000a786670 */
[----:B------:R-:W0:Y:S08]  /*ebe0*/  @!P4 LDC R8, c[0x0][0x3c8] ;  /* 0x0000f200ff08cb82 */ /* 0x000e300000000800 */
[----:B------:R-:W1:Y:S01]  /*ebf0*/  @!P4 LDC.64 R68, c[0x0][0x3c0] ;  /* 0x0000f000ff44cb82 */ /* 0x000e620000000a00 */
[----:B------:R-:W-:-:S07]  /*ec00*/  IADD3 R50, PT, PT, R51, 0x1, R50 ;  /* 0x0000000133327810 */ /* 0x000fce0007ffe032 */
[----:B------:R-:W3:Y:S01]  /*ec10*/  @!P4 LDC.64 R70, c[0x0][0x390] ;  /* 0x0000e400ff46cb82 */ /* 0x000ee20000000a00 */
[-C--:B0-----:R-:W-:Y:S02]  /*ec20*/  @!P4 IMAD R9, R49, R8.reuse, R48 ;  /* 0x000000083109c224 */ /* 0x081fe400078e0230 */
[----:B------:R-:W-:Y:S02]  /*ec30*/  @!P4 IMAD R8, R46, R8, R47 ;  /* 0x000000082e08c224 */ /* 0x000fe400078e022f */
[----:B------:R-:W-:-:S03]  /*ec40*/  @!P4 IMAD.SHL.U32 R9, R9, 0x80, RZ ;  /* 0x000000800909c824 */ /* 0x000fc600078e00ff */
[----:B------:R-:W-:Y:S02]  /*ec50*/  @!P4 SHF.L.U32 R8, R8, 0x3, RZ ;  /* 0x000000030808c819 */ /* 0x000fe400000006ff */
[----:B------:R-:W-:Y:S02]  /*ec60*/  @!P4 SHF.R.S32.HI R55, RZ, 0x1f, R9 ;  /* 0x0000001fff37c819 */ /* 0x000fe40000011409 */
[----:B------:R-:W-:-:S04]  /*ec70*/  @!P4 IADD3 R9, P6, PT, R8, R9, RZ ;  /* 0x000000090809c210 */ /* 0x000fc80007fde0ff */
[----:B------:R-:W-:Y:S02]  /*ec80*/  @!P4 LEA.HI.X.SX32 R8, R8, R55, 0x1, P6 ;  /* 0x000000370808c211 */ /* 0x000fe400030f0eff */
[C---:B-1----:R-:W-:Y:S01]  /*ec90*/  @!P4 LEA R68, P6, R9.reuse, R68, 0x3 ;  /* 0x000000440944c211 */ /* 0x042fe200078c18ff */
[----:B------:R-:W0:Y:S03]  /*eca0*/  @!P5 LDC.64 R54, c[0x0][0x3b8] ;  /* 0x0000ee00ff36db82 */ /* 0x000e260000000a00 */
[----:B------:R-:W-:Y:S02]  /*ecb0*/  @!P4 LEA.HI.X R69, R9, R69, R8, 0x3, P6 ;  /* 0x000000450945c211 */ /* 0x000fe400030f1c08 */
[----:B------:R-:W0:Y:S02]  /*ecc0*/  @!P5 LDG.E.64 R8, desc[UR12][R60.64+0x30] ;  /* 0x0000300c3c08d981 */ /* 0x000e24000c1e1b00 */
[----:B0-----:R-:W-:-:S08]  /*ecd0*/  @!P5 DMUL R8, R8, R54 ;  /* 0x000000360808d228 */ /* 0x001fd00000000000 */
[----:B--2---:R-:W-:Y:S01]  /*ece0*/  @!P5 DFMA R8, R162, R62, R8 ;  /* 0x0000003ea208d22b */ /* 0x004fe20000000008 */
[----:B------:R-:W0:Y:S06]  /*ecf0*/  @!P4 LDC.64 R62, c[0x0][0x3b8] ;  /* 0x0000ee00ff3ecb82 */ /* 0x000e2c0000000a00 */
[----:B------:R1:W-:Y:S04]  /*ed00*/  @!P5 STG.E.64 desc[UR12][R60.64+0x30], R8 ;  /* 0x000030083c00d986 */ /* 0x0003e8000c101b0c */
[----:B------:R-:W0:Y:S01]  /*ed10*/  @!P4 LDG.E.64 R54, desc[UR12][R68.64+0x38] ;  /* 0x0000380c4436c981 */ /* 0x000e22000c1e1b00 */
[----:B------:R-:W-:-:S04]  /*ed20*/  ISETP.GE.AND P5, PT, R117, UR9, PT ;  /* 0x0000000975007c0c */ /* 0x000fc8000bfa6270 */
[----:B------:R-:W-:-:S13]  /*ed30*/  ISETP.GE.OR P5, PT, R50, UR8, P5 ;  /* 0x0000000832007c0c */ /* 0x000fda000afa6670 */
[----:B------:R-:W1:Y:S02]  /*ed40*/  @!P5 LDC R50, c[0x0][0x3c8] ;  /* 0x0000f200ff32db82 */ /* 0x000e640000000800 */
[-C--:B-1----:R-:W-:Y:S02]  /*ed50*/  @!P5 IMAD R9, R46, R50.reuse, R47 ;  /* 0x000000322e09d224 */ /* 0x082fe400078e022f */
[----:B------:R-:W-:Y:S02]  /*ed60*/  @!P5 IMAD R51, R49, R50, R48 ;  /* 0x000000323133d224 */ /* 0x000fe400078e0230 */
[----:B------:R-:W-:Y:S02]  /*ed70*/  @!P5 IMAD.U32 R8, R9, 0x8, R50 ;  /* 0x000000080908d824 */ /* 0x000fe400078e0032 */
[----:B------:R-:W-:-:S03]  /*ed80*/  @!P5 IMAD.SHL.U32 R51, R51, 0x80, RZ ;  /* 0x000000803333d824 */ /* 0x000fc600078e00ff */
[----:B------:R-:W-:Y:S01]  /*ed90*/  @!P5 SHF.R.S32.HI R9, RZ, 0x1f, R8 ;  /* 0x0000001fff09d819 */ /* 0x000fe20000011408 */
[----:B0-----:R-:W-:Y:S01]  /*eda0*/  @!P4 DMUL R54, R54, R62 ;  /* 0x0000003e3636c228 */ /* 0x001fe20000000000 */
[----:B------:R-:W0:Y:S07]  /*edb0*/  @!P5 LDC.64 R62, c[0x0][0x390] ;  /* 0x0000e400ff3edb82 */ /* 0x000e2e0000000a00 */
[----:B---3--:R-:W-:-:S07]  /*edc0*/  @!P4 DFMA R54, R178, R70, R54 ;  /* 0x00000046b236c22b */ /* 0x008fce0000000036 */
[----:B------:R1:W-:Y:S01]  /*edd0*/  @!P4 STG.E.64 desc[UR12][R68.64+0x38], R54 ;  /* 0x000038364400c986 */ /* 0x0003e2000c101b0c */
[----:B------:R-:W-:-:S04]  /*ede0*/  @!P5 IADD3 R50, P4, PT, R51, R8, RZ ;  /* 0x000000083332d210 */ /* 0x000fc80007f9e0ff */
[----:B------:R-:W-:Y:S01]  /*edf0*/  @!P5 LEA.HI.X.SX32 R9, R51, R9, 0x1, P4 ;  /* 0x000000093309d211 */ /* 0x000fe200020f0eff */
[----:B-1----:R-:W1:Y:S02]  /*ee00*/  @!P5 LDC.64 R54, c[0x0][0x3c0] ;  /* 0x0000f000ff36db82 */ /* 0x002e640000000a00 */
[----:B-1----:R-:W-:-:S04]  /*ee10*/  @!P5 LEA R8, P4, R50, R54, 0x3 ;  /* 0x000000363208d211 */ /* 0x002fc800078818ff */
[----:B------:R-:W-:Y:S01]  /*ee20*/  @!P5 LEA.HI.X R9, R50, R55, R9, 0x3, P4 ;  /* 0x000000373209d211 */ /* 0x000fe200020f1c09 */
[----:B------:R-:W-:-:S05]  /*ee30*/  VIADD R50, R97, 0x1 ;  /* 0x0000000161327836 */ /* 0x000fca0000000000 */
[----:B------:R-:W-:-:S04]  /*ee40*/  ISETP.GE.AND P0, PT, R50, UR9, PT ;  /* 0x0000000932007c0c */ /* 0x000fc8000bf06270 */
[----:B------:R-:W-:Y:S01]  /*ee50*/  ISETP.GE.OR P4, PT, R115, UR8, P0 ;  /* 0x0000000873007c0c */ /* 0x000fe20008786670 */
[----:B------:R-:W-:Y:S01]  /*ee60*/  VIADD R61, R97, 0x2 ;  /* 0x00000002613d7836 */ /* 0x000fe20000000000 */
[----:B------:R-:W-:-:S11]  /*ee70*/  P2R R60, PR, RZ, 0x1 ;  /* 0x00000001ff3c7803 */ /* 0x000fd60000000000 */
[----:B------:R-:W1:Y:S08]  /*ee80*/  @!P4 LDC R50, c[0x0][0x3c8] ;  /* 0x0000f200ff32cb82 */ /* 0x000e700000000800 */
[----:B------:R-:W2:Y:S08]  /*ee90*/  @!P4 LDC.64 R68, c[0x0][0x3c0] ;  /* 0x0000f000ff44cb82 */ /* 0x000eb00000000a00 */
[----:B------:R-:W3:Y:S01]  /*eea0*/  @!P4 LDC.64 R70, c[0x0][0x390] ;  /* 0x0000e400ff46cb82 */ /* 0x000ee20000000a00 */
[----:B-1----:R-:W-:-:S02]  /*eeb0*/  @!P4 IMAD R51, R46, R50, R47 ;  /* 0x000000322e33c224 */ /* 0x002fc400078e022f */
[----:B------:R-:W-:-:S03]  /*eec0*/  @!P4 IMAD R54, R49, R50, R48 ;  /* 0x000000323136c224 */ /* 0x000fc600078e0230 */
[----:B------:R-:W-:Y:S01]  /*eed0*/  @!P4 LEA R51, R51, R50, 0x3 ;  /* 0x000000323333c211 */ /* 0x000fe200078e18ff */
[----:B------:R-:W-:-:S03]  /*eee0*/  @!P4 IMAD.SHL.U32 R54, R54, 0x80, RZ ;  /* 0x000000803636c824 */ /* 0x000fc600078e00ff */
[----:B------:R-:W-:Y:S02]  /*eef0*/  @!P4 SHF.R.S32.HI R50, RZ, 0x1f, R51 ;  /* 0x0000001fff32c819 */ /* 0x000fe40000011433 */
[----:B------:R-:W-:-:S04]  /*ef00*/  @!P4 IADD3 R51, P6, PT, R54, R51, RZ ;  /* 0x000000333633c210 */ /* 0x000fc80007fde0ff */
[----:B------:R-:W-:Y:S02]  /*ef10*/  @!P4 LEA.HI.X.SX32 R50, R54, R50, 0x1, P6 ;  /* 0x000000323632c211 */ /* 0x000fe400030f0eff */
[C---:B--2---:R-:W-:Y:S01]  /*ef20*/  @!P4 LEA R68, P6, R51.reuse, R68, 0x3 ;  /* 0x000000443344c211 */ /* 0x044fe200078c18ff */
[----:B------:R-:W1:Y:S03]  /*ef30*/  @!P5 LDC.64 R54, c[0x0][0x3b8] ;  /* 0x0000ee00ff36db82 */ /* 0x000e660000000a00 */
[----:B------:R-:W-:Y:S02]  /*ef40*/  @!P4 LEA.HI.X R69, R51, R69, R50, 0x3, P6 ;  /* 0x000000453345c211 */ /* 0x000fe400030f1c32 */
[----:B------:R-:W1:Y:S02]  /*ef50*/  @!P5 LDG.E.64 R50, desc[UR12][R8.64] ;  /* 0x0000000c0832d981 */ /* 0x000e64000c1e1b00 */
[----:B-1----:R-:W-:-:S08]  /*ef60*/  @!P5 DMUL R50, R50, R54 ;  /* 0x000000363232d228 */ /* 0x002fd00000000000 */
[----:B0-----:R-:W-:Y:S01]  /*ef70*/  @!P5 DFMA R50, R110, R62, R50 ;  /* 0x0000003e6e32d22b */ /* 0x001fe20000000032 */
[----:B------:R-:W0:Y:S06]  /*ef80*/  @!P4 LDC.64 R62, c[0x0][0x3b8] ;  /* 0x0000ee00ff3ecb82 */ /* 0x000e2c0000000a00 */
[----:B------:R-:W-:Y:S04]  /*ef90*/  @!P5 STG.E.64 desc[UR12][R8.64], R50 ;  /* 0x000000320800d986 */ /* 0x000fe8000c101b0c */
[----:B------:R-:W0:Y:S01]  /*efa0*/  @!P4 LDG.E.64 R54, desc[UR12][R68.64+0x8] ;  /* 0x0000080c4436c981 */ /* 0x000e22000c1e1b00 */
[----:B------:R-:W-:Y:S01]  /*efb0*/  ISETP.GE.AND P0, PT, R61, UR9, PT ;  /* 0x000000093d007c0c */ /* 0x000fe2000bf06270 */
[----:B0-----:R-:W-:-:S08]  /*efc0*/  @!P4 DMUL R54, R54, R62 ;  /* 0x0000003e3636c228 */ /* 0x001fd00000000000 */
[----:B---3--:R-:W-:-:S07]  /*efd0*/  @!P4 DFMA R54, R132, R70, R54 ;  /* 0x000000468436c22b */ /* 0x008fce0000000036 */
[----:B------:R0:W-:Y:S01]  /*efe0*/  @!P4 STG.E.64 desc[UR12][R68.64+0x8], R54 ;  /* 0x000008364400c986 */ /* 0x0001e2000c101b0c */
[----:B------:R-:W-:-:S13]  /*eff0*/  ISETP.GE.OR P4, PT, R115, UR8, P0 ;  /* 0x0000000873007c0c */ /* 0x000fda0008786670 */
[----:B------:R-:W1:Y:S01]  /*f000*/  @!P4 LDC R61, c[0x0][0x3c8] ;  /* 0x0000f200ff3dcb82 */ /* 0x000e620000000800 */
[----:B0-----:R-:W-:Y:S01]  /*f010*/  P2R R68, PR, RZ, 0x1 ;  /* 0x00000001ff447803 */ /* 0x001fe20000000000 */
[-C--:B-1----:R-:W-:Y:S02]  /*f020*/  @!P4 IMAD R8, R46, R61.reuse, R47 ;  /* 0x0000003d2e08c224 */ /* 0x082fe400078e022f */
[----:B------:R-:W-:Y:S02]  /*f030*/  @!P4 IMAD R9, R49, R61, R48 ;  /* 0x0000003d3109c224 */ /* 0x000fe400078e0230 */
[----:B------:R-:W-:-:S03]  /*f040*/  @!P4 IMAD.U32 R8, R8, 0x8, R61 ;  /* 0x000000080808c824 */ /* 0x000fc600078e003d */
[----:B------:R-:W-:Y:S02]  /*f050*/  @!P4 SHF.L.U32 R50, R9, 0x7, RZ ;  /* 0x000000070932c819 */ /* 0x000fe400000006ff */
[----:B------:R-:W-:Y:S02]  /*f060*/  @!P4 SHF.R.S32.HI R9, RZ, 0x1f, R8 ;  /* 0x0000001fff09c819 */ /* 0x000fe40000011408 */
[----:B------:R-:W-:-:S04]  /*f070*/  @!P4 IADD3 R8, P5, PT, R50, R8, RZ ;  /* 0x000000083208c210 */ /* 0x000fc80007fbe0ff */
[----:B------:R-:W-:Y:S02]  /*f080*/  @!P4 LEA.HI.X.SX32 R9, R50, R9, 0x1, P5 ;  /* 0x000000093209c211 */ /* 0x000fe400028f0eff */
[----:B------:R-:W0:Y:S02]  /*f090*/  @!P4 LDC.64 R50, c[0x0][0x3c0] ;  /* 0x0000f000ff32cb82 */ /* 0x000e240000000a00 */
[----:B0-----:R-:W-:-:S04]  /*f0a0*/  @!P4 LEA R50, P5, R8, R50, 0x3 ;  /* 0x000000320832c211 */ /* 0x001fc800078a18ff */
[----:B------:R-:W-:Y:S01]  /*f0b0*/  @!P4 LEA.HI.X R51, R8, R51, R9, 0x3, P5 ;  /* 0x000000330833c211 */ /* 0x000fe200028f1c09 */
[----:B------:R-:W-:-:S05]  /*f0c0*/  VIADD R8, R97, 0x3 ;  /* 0x0000000361087836 */ /* 0x000fca0000000000 */
[----:B------:R-:W-:-:S04]  /*f0d0*/  ISETP.GE.AND P5, PT, R8, UR9, PT ;  /* 0x0000000908007c0c */ /* 0x000fc8000bfa6270 */
[----:B------:R-:W-:-:S13]  /*f0e0*/  ISETP.GE.OR P6, PT, R115, UR8, P5 ;  /* 0x0000000873007c0c */ /* 0x000fda000afc6670 */
[----:B------:R-:W0:Y:S08]  /*f0f0*/  @!P6 LDC R8, c[0x0][0x3c8] ;  /* 0x0000f200ff08eb82 */ /* 0x000e300000000800 */
[----:B------:R-:W1:Y:S08]  /*f100*/  @!P6 LDC.64 R54, c[0x0][0x3c0] ;  /* 0x0000f000ff36eb82 */ /* 0x000e700000000a00 */
[----:B------:R-:W2:Y:S01]  /*f110*/  @!P6 LDC.64 R62, c[0x0][0x390] ;  /* 0x0000e400ff3eeb82 */ /* 0x000ea20000000a00 */
[----:B0-----:R-:W-:-:S02]  /*f120*/  @!P6 IMAD R47, R46, R8, R47 ;  /* 0x000000082e2fe224 */ /* 0x001fc400078e022f */
[----:B------:R-:W-:Y:S02]  /*f130*/  @!P6 IMAD R48, R49, R8, R48 ;  /* 0x000000083130e224 */ /* 0x000fe400078e0230 */
[----:B------:R-:W-:Y:S02]  /*f140*/  @!P6 IMAD.U32 R47, R47, 0x8, R8 ;  /* 0x000000082f2fe824 */ /* 0x000fe400078e0008 */
[----:B------:R-:W-:-:S03]  /*f150*/  @!P6 IMAD.SHL.U32 R48, R48, 0x80, RZ ;  /* 0x000000803030e824 */ /* 0x000fc600078e00ff */
[----:B------:R-:W-:Y:S02]  /*f160*/  @!P6 SHF.R.S32.HI R8, RZ, 0x1f, R47 ;  /* 0x0000001fff08e819 */ /* 0x000fe4000001142f */
[----:B------:R-:W-:-:S04]  /*f170*/  @!P6 IADD3 R47, P0, PT, R48, R47, RZ ;  /* 0x0000002f302fe210 */ /* 0x000fc80007f1e0ff */
[----:B------:R-:W-:Y:S02]  /*f180*/  @!P6 LEA.HI.X.SX32 R8, R48, R8, 0x1, P0 ;  /* 0x000000083008e211 */ /* 0x000fe400000f0eff */
[C---:B-1----:R-:W-:Y:S01]  /*f190*/  @!P6 LEA R54, P0, R47.reuse, R54, 0x3 ;  /* 0x000000362f36e211 */ /* 0x042fe200078018ff */
[----:B------:R-:W0:Y:S03]  /*f1a0*/  @!P4 LDC.64 R48, c[0x0][0x390] ;  /* 0x0000e400ff30cb82 */ /* 0x000e260000000a00 */
[----:B------:R-:W-:Y:S02]  /*f1b0*/  @!P6 LEA.HI.X R55, R47, R55, R8, 0x3, P0 ;  /* 0x000000372f37e211 */ /* 0x000fe400000f1c08 */
[----:B------:R-:W3:Y:S01]  /*f1c0*/  @!P4 LDG.E.64 R8, desc[UR12][R50.64+0x10] ;  /* 0x0000100c3208c981 */ /* 0x000ee2000c1e1b00 */
[----:B------:R-:W-:Y:S02]  /*f1d0*/  ISETP.NE.AND P0, PT, R116, RZ, PT ;  /* 0x000000ff7400720c */ /* 0x000fe40003f05270 */
[----:B------:R-:W3:Y:S02]  /*f1e0*/  @!P4 LDC.64 R46, c[0x0][0x3b8] ;  /* 0x0000ee00ff2ecb82 */ /* 0x000ee40000000a00 */
[----:B---3--:R-:W-:-:S08]  /*f1f0*/  @!P4 DMUL R8, R8, R46 ;  /* 0x0000002e0808c228 */ /* 0x008fd00000000000 */
[----:B0-----:R-:W-:Y:S01]  /*f200*/  @!P4 DFMA R8, R76, R48, R8 ;  /* 0x000000304c08c22b */ /* 0x001fe20000000008 */
[----:B------:R-:W0:Y:S06]  /*f210*/  @!P6 LDC.64 R48, c[0x0][0x3b8] ;  /* 0x0000ee00ff30eb82 */ /* 0x000e2c0000000a00 */
[----:B------:R1:W-:Y:S04]  /*f220*/  @!P4 STG.E.64 desc[UR12][R50.64+0x10], R8 ;  /* 0x000010083200c986 */ /* 0x0003e8000c101b0c */
[----:B------:R-:W0:Y:S02]  /*f230*/  @!P6 LDG.E.64 R46, desc[UR12][R54.64+0x18] ;  /* 0x0000180c362ee981 */ /* 0x000e24000c1e1b00 */
[----:B0-----:R-:W-:Y:S01]  /*f240*/  @!P6 DMUL R46, R46, R48 ;  /* 0x000000302e2ee228 */ /* 0x001fe20000000000 */
[----:B------:R-:W0:Y:S07]  /*f250*/  @!P0 LDC.64 R48, c[0x0][0x3c0] ;  /* 0x0000f000ff308b82 */ /* 0x000e2e0000000a00 */
[----:B--2---:R-:W-:-:S07]  /*f260*/  @!P6 DFMA R46, R66, R62, R46 ;  /* 0x0000003e422ee22b */ /* 0x004fce000000002e */
[----:B------:R-:W-:Y:S01]  /*f270*/  @!P6 STG.E.64 desc[UR12][R54.64+0x18], R46 ;  /* 0x0000182e3600e986 */ /* 0x000fe2000c101b0c */
[----:B0-----:R-:W-:-:S04]  /*f280*/  @!P0 LEA R48, P4, R45, R48, 0x3 ;  /* 0x000000302d308211 */ /* 0x001fc800078818ff */
[----:B------:R-:W-:Y:S02]  /*f290*/  @!P0 LEA.HI.X R49, R45, R49, R44, 0x3, P4 ;  /* 0x000000312d318211 */ /* 0x000fe400020f1c2c */
[----:B------:R-:W0:Y:S03]  /*f2a0*/  @!P3 LDC.64 R44, c[0x0][0x3c0] ;  /* 0x0000f000ff2cbb82 */ /* 0x000e260000000a00 */
[----:B-1----:R-:W2:Y:S01]  /*f2b0*/  @!P0 LDG.E.64 R8, desc[UR12][R48.64+0x20] ;  /* 0x0000200c30088981 */ /* 0x002ea2000c1e1b00 */
[----:B0-----:R-:W-:-:S04]  /*f2c0*/  @!P3 LEA R50, P4, R43, R44, 0x3 ;  /* 0x0000002c2b32b211 */ /* 0x001fc800078818ff */
[----:B------:R-:W-:Y:S02]  /*f2d0*/  @!P3 LEA.HI.X R51, R43, R45, R42, 0x3, P4 ;  /* 0x0000002d2b33b211 */ /* 0x000fe400020f1c2a */
[----:B------:R-:W2:Y:S08]  /*f2e0*/  @!P0 LDC.64 R42, c[0x0][0x3b8] ;  /* 0x0000ee00ff2a8b82 */ /* 0x000eb00000000a00 */
[----:B------:R-:W0:Y:S01]  /*f2f0*/  @!P0 LDC.64 R44, c[0x0][0x390] ;  /* 0x0000e400ff2c8b82 */ /* 0x000e220000000a00 */
[----:B--2---:R-:W-:-:S07]  /*f300*/  @!P0 DMUL R8, R8, R42 ;  /* 0x0000002a08088228 */ /* 0x004fce0000000000 */
[----:B------:R-:W1:Y:S01]  /*f310*/  @!P3 LDC.64 R42, c[0x0][0x3b8] ;  /* 0x0000ee00ff2abb82 */ /* 0x000e620000000a00 */
[----:B0-----:R-:W-:-:S07]  /*f320*/  @!P0 DFMA R8, R26, R44, R8 ;  /* 0x0000002c1a08822b */ /* 0x001fce0000000008 */
[----:B------:R-:W0:Y:S01]  /*f330*/  @!P3 LDC.64 R44, c[0x0][0x390] ;  /* 0x0000e400ff2cbb82 */ /* 0x000e220000000a00 */
[----:B------:R2:W-:Y:S04]  /*f340*/  @!P0 STG.E.64 desc[UR12][R48.64+0x20], R8 ;  /* 0x0000200830008986 */ /* 0x0005e8000c101b0c */
[----:B------:R-:W1:Y:S02]  /*f350*/  @!P3 LDG.E.64 R26, desc[UR12][R50.64+0x28] ;  /* 0x0000280c321ab981 */ /* 0x000e64000c1e1b00 */
[----:B-1----:R-:W-:Y:S01]  /*f360*/  @!P3 DMUL R26, R26, R42 ;  /* 0x0000002a1a1ab228 */ /* 0x002fe20000000000 */
[----:B------:R-:W1:Y:S07]  /*f370*/  @!P2 LDC.64 R42, c[0x0][0x3c0] ;  /* 0x0000f000ff2aab82 */ /* 0x000e6e0000000a00 */
[----:B0-----:R-:W-:Y:S01]  /*f380*/  @!P3 DFMA R26, R144, R44, R26 ;  /* 0x0000002c901ab22b */ /* 0x001fe2000000001a */
[----:B------:R-:W0:Y:S06]  /*f390*/  @!P1 LDC.64 R44, c[0x0][0x3c0] ;  /* 0x0000f000ff2c9b82 */ /* 0x000e2c0000000a00 */
[----:B------:R3:W-:Y:S01]  /*f3a0*/  @!P3 STG.E.64 desc[UR12][R50.64+0x28], R26 ;  /* 0x0000281a3200b986 */ /* 0x0007e2000c101b0c */
[----:B-1----:R-:W-:-:S04]  /*f3b0*/  @!P2 LEA R42, P0, R41, R42, 0x3 ;  /* 0x0000002a292aa211 */ /* 0x002fc800078018ff */
[----:B------:R-:W-:Y:S02]  /*f3c0*/  @!P2 LEA.HI.X R43, R41, R43, R40, 0x3, P0 ;  /* 0x0000002b292ba211 */ /* 0x000fe400000f1c28 */
[----:B------:R-:W1:Y:S03]  /*f3d0*/  @!P2 LDC.64 R40, c[0x0][0x390] ;  /* 0x0000e400ff28ab82 */ /* 0x000e660000000a00 */
[----:B--2---:R-:W2:Y:S01]  /*f3e0*/  @!P2 LDG.E.64 R8, desc[UR12][R42.64+0x30] ;  /* 0x0000300c2a08a981 */ /* 0x004ea2000c1e1b00 */
[----:B0-----:R-:W-:-:S04]  /*f3f0*/  @!P1 LEA R44, P0, R31, R44, 0x3 ;  /* 0x0000002c1f2c9211 */ /* 0x001fc800078018ff */
[----:B------:R-:W-:Y:S02]  /*f400*/  @!P1 LEA.HI.X R45, R31, R45, R30, 0x3, P0 ;  /* 0x0000002d1f2d9211 */ /* 0x000fe400000f1c1e */
[----:B------:R-:W2:Y:S02]  /*f410*/  @!P2 LDC.64 R30, c[0x0][0x3b8] ;  /* 0x0000ee00ff1eab82 */ /* 0x000ea40000000a00 */
[----:B--2---:R-:W-:-:S06]  /*f420*/  @!P2 DMUL R8, R8, R30 ;  /* 0x0000001e0808a228 */ /* 0x004fcc0000000000 */
[----:B------:R-:W0:Y:S02]  /*f430*/  @!P1 LDC.64 R30, c[0x0][0x3b8] ;  /* 0x0000ee00ff1e9b82 */ /* 0x000e240000000a00 */
[----:B-1----:R-:W-:-:S06]  /*f440*/  @!P2 DFMA R8, R160, R40, R8 ;  /* 0x00000028a008a22b */ /* 0x002fcc0000000008 */
[----:B------:R-:W1:Y:S01]  /*f450*/  @!P1 LDC.64 R40, c[0x0][0x390] ;  /* 0x0000e400ff289b82 */ /* 0x000e620000000a00 */
[----:B------:R2:W-:Y:S04]  /*f460*/  @!P2 STG.E.64 desc[UR12][R42.64+0x30], R8 ;  /* 0x000030082a00a986 */ /* 0x0005e8000c101b0c */
[----:B---3--:R-:W0:Y:S01]  /*f470*/  @!P1 LDG.E.64 R26, desc[UR12][R44.64+0x38] ;  /* 0x0000380c2c1a9981 */ /* 0x008e22000c1e1b00 */
[----:B------:R-:W-:Y:S02]  /*f480*/  IADD3 R46, PT, PT, R0, 0x2, RZ ;  /* 0x00000002002e7810 */ /* 0x000fe40007ffe0ff */
[----:B------:R-:W-:Y:S01]  /*f490*/  ISETP.GE.AND P0, PT, R97, UR9, PT ;  /* 0x0000000961007c0c */ /* 0x000fe2000bf06270 */
[----:B0-----:R-:W-:-:S08]  /*f4a0*/  @!P1 DMUL R26, R26, R30 ;  /* 0x0000001e1a1a9228 */ /* 0x001fd00000000000 */
[----:B-1----:R-:W-:-:S07]  /*f4b0*/  @!P1 DFMA R26, R176, R40, R26 ;  /* 0x00000028b01a922b */ /* 0x002fce000000001a */
[----:B------:R0:W-:Y:S01]  /*f4c0*/  @!P1 STG.E.64 desc[UR12][R44.64+0x38], R26 ;  /* 0x0000381a2c009986 */ /* 0x0001e2000c101b0c */
[----:B------:R-:W-:-:S13]  /*f4d0*/  ISETP.GE.OR P1, PT, R46, UR8, P0 ;  /* 0x000000082e007c0c */ /* 0x000fda0008726670 */
[----:B------:R-:W3:Y:S01]  /*f4e0*/  @!P1 LDG.E.64 R30, desc[UR12][R28.64] ;  /* 0x0000000c1c1e9981 */ /* 0x000ee2000c1e1b00 */
[----:B--2---:R-:W3:Y:S08]  /*f4f0*/  @!P1 LDC.64 R8, c[0x0][0x3b8] ;  /* 0x0000ee00ff089b82 */ /* 0x004ef00000000a00 */
[----:B------:R-:W1:Y:S01]  /*f500*/  @!P1 LDC.64 R40, c[0x0][0x390] ;  /* 0x0000e400ff289b82 */ /* 0x000e620000000a00 */
[----:B---3--:R-:W-:-:S08]  /*f510*/  @!P1 DMUL R30, R30, R8 ;  /* 0x000000081e1e9228 */ /* 0x008fd00000000000 */
[----:B-1----:R-:W-:-:S07]  /*f520*/  @!P1 DFMA R30, R108, R40, R30 ;  /* 0x000000286c1e922b */ /* 0x002fce000000001e */
[----:B------:R1:W-:Y:S01]  /*f530*/  @!P1 STG.E.64 desc[UR12][R28.64], R30 ;  /* 0x0000001e1c009986 */ /* 0x0003e2000c101b0c */
[----:B------:R-:W-:-:S04]  /*f540*/  ISETP.NE.AND P1, PT, R60, RZ, PT ;  /* 0x000000ff3c00720c */ /* 0x000fc80003f25270 */
[----:B------:R-:W-:-:S13]  /*f550*/  ISETP.GE.OR P1, PT, R46, UR8, P1 ;  /* 0x000000082e007c0c */ /* 0x000fda0008f26670 */
[----:B------:R-:W2:Y:S01]  /*f560*/  @!P1 LDG.E.64 R8, desc[UR12][R28.64+0x8] ;  /* 0x0000080c1c089981 */ /* 0x000ea2000c1e1b00 */
[----:B0-----:R-:W2:Y:S08]  /*f570*/  @!P1 LDC.64 R26, c[0x0][0x3b8] ;  /* 0x0000ee00ff1a9b82 */ /* 0x001eb00000000a00 */
[----:B------:R-:W0:Y:S01]  /*f580*/  @!P1 LDC.64 R40, c[0x0][0x390] ;  /* 0x0000e400ff289b82 */ /* 0x000e220000000a00 */
[----:B------:R-:W-:Y:S01]  /*f590*/  ISETP.NE.AND P2, PT, R68, RZ, PT ;  /* 0x000000ff4400720c */ /* 0x000fe20003f45270 */
[----:B--2---:R-:W-:-:S08]  /*f5a0*/  @!P1 DMUL R8, R8, R26 ;  /* 0x0000001a08089228 */ /* 0x004fd00000000000 */
[----:B0-----:R-:W-:-:S07]  /*f5b0*/  @!P1 DFMA R8, R130, R40, R8 ;  /* 0x000000288208922b */ /* 0x001fce0000000008 */
[----:B------:R0:W-:Y:S01]  /*f5c0*/  @!P1 STG.E.64 desc[UR12][R28.64+0x8], R8 ;  /* 0x000008081c009986 */ /* 0x0001e2000c101b0c */
[----:B------:R-:W-:-:S13]  /*f5d0*/  ISETP.GE.OR P1, PT, R46, UR8, P2 ;  /* 0x000000082e007c0c */ /* 0x000fda0009726670 */
[----:B------:R-:W2:Y:S01]  /*f5e0*/  @!P1 LDG.E.64 R26, desc[UR12][R28.64+0x10] ;  /* 0x0000100c1c1a9981 */ /* 0x000ea2000c1e1b00 */
[----:B------:R-:W2:Y:S08]  /*f5f0*/  @!P1 LDC.64 R40, c[0x0][0x3b8] ;  /* 0x0000ee00ff289b82 */ /* 0x000eb00000000a00 */
[----:B-1----:R-:W1:Y:S01]  /*f600*/  @!P1 LDC.64 R30, c[0x0][0x390] ;  /* 0x0000e400ff1e9b82 */ /* 0x002e620000000a00 */
[----:B--2---:R-:W-:-:S08]  /*f610*/  @!P1 DMUL R26, R26, R40 ;  /* 0x000000281a1a9228 */ /* 0x004fd00000000000 */
[----:B-1----:R-:W-:-:S07]  /*f620*/  @!P1 DFMA R26, R82, R30, R26 ;  /* 0x0000001e521a922b */ /* 0x002fce000000001a */
[----:B------:R1:W-:Y:S01]  /*f630*/  @!P1 STG.E.64 desc[UR12][R28.64+0x10], R26 ;  /* 0x0000101a1c009986 */ /* 0x0003e2000c101b0c */
[----:B------:R-:W-:-:S13]  /*f640*/  ISETP.GE.OR P1, PT, R46, UR8, P5 ;  /* 0x000000082e007c0c */ /* 0x000fda000af26670 */
[----:B------:R-:W2:Y:S01]  /*f650*/  @!P1 LDG.E.64 R30, desc[UR12][R28.64+0x18] ;  /* 0x0000180c1c1e9981 */ /* 0x000ea2000c1e1b00 */
[----:B------:R-:W2:Y:S08]  /*f660*/  @!P1 LDC.64 R40, c[0x0][0x3b8] ;  /* 0x0000ee00ff289b82 */ /* 0x000eb00000000a00 */
[----:B0-----:R-:W0:Y:S01]  /*f670*/  @!P1 LDC.64 R8, c[0x0][0x390] ;  /* 0x0000e400ff089b82 */ /* 0x001e220000000a00 */
        /* <DEDUP_REMOVED lines=8> */
[----:B------:R-:W-:Y:S01]  /*f700*/  ISETP.NE.AND P4, PT, R99, RZ, PT ;  /* 0x000000ff6300720c */ /* 0x000fe20003f85270 */
        /* <DEDUP_REMOVED lines=18> */
[----:B------:R-:W-:-:S04]  /*f830*/  ISETP.NE.AND P1, PT, R96, RZ, PT ;  /* 0x000000ff6000720c */ /* 0x000fc80003f25270 */
[----:B------:R-:W-:-:S13]  /*f840*/  ISETP.GE.OR P1, PT, R46, UR8, P1 ;  /* 0x000000082e007c0c */ /* 0x000fda0008f26670 */
[----:B------:R-:W2:Y:S01]  /*f850*/  @!P1 LDG.E.64 R8, desc[UR12][R28.64+0x38] ;  /* 0x0000380c1c089981 */ /* 0x000ea2000c1e1b00 */
[----:B------:R-:W2:Y:S08]  /*f860*/  @!P1 LDC.64 R30, c[0x0][0x3b8] ;  /* 0x0000ee00ff1e9b82 */ /* 0x000eb00000000a00 */
[----:B0-----:R-:W0:Y:S01]  /*f870*/  @!P1 LDC.64 R24, c[0x0][0x390] ;  /* 0x0000e400ff189b82 */ /* 0x001e220000000a00 */
[----:B------:R-:W-:Y:S01]  /*f880*/  VIADD R40, R0, 0x3 ;  /* 0x0000000300287836 */ /* 0x000fe20000000000 */
[----:B--2---:R-:W-:-:S08]  /*f890*/  @!P1 DMUL R8, R8, R30 ;  /* 0x0000001e08089228 */ /* 0x004fd00000000000 */
[----:B0-----:R-:W-:-:S07]  /*f8a0*/  @!P1 DFMA R8, R174, R24, R8 ;  /* 0x00000018ae08922b */ /* 0x001fce0000000008 */
[----:B------:R0:W-:Y:S01]  /*f8b0*/  @!P1 STG.E.64 desc[UR12][R28.64+0x38], R8 ;  /* 0x000038081c009986 */ /* 0x0001e2000c101b0c */
[----:B------:R-:W-:-:S13]  /*f8c0*/  ISETP.GE.OR P1, PT, R40, UR8, P0 ;  /* 0x0000000828007c0c */ /* 0x000fda0008726670 */
[----:B------:R-:W2:Y:S01]  /*f8d0*/  @!P1 LDG.E.64 R24, desc[UR12][R14.64] ;  /* 0x0000000c0e189981 */ /* 0x000ea2000c1e1b00 */
[----:B-1----:R-:W2:Y:S08]  /*f8e0*/  @!P1 LDC.64 R26, c[0x0][0x3b8] ;  /* 0x0000ee00ff1a9b82 */ /* 0x002eb00000000a00 */
[----:B------:R-:W1:Y:S01]  /*f8f0*/  @!P1 LDC.64 R30, c[0x0][0x390] ;  /* 0x0000e400ff1e9b82 */ /* 0x000e620000000a00 */
[----:B--2---:R-:W-:-:S08]  /*f900*/  @!P1 DMUL R24, R24, R26 ;  /* 0x0000001a18189228 */ /* 0x004fd00000000000 */
[----:B-1----:R-:W-:-:S07]  /*f910*/  @!P1 DFMA R24, R104, R30, R24 ;  /* 0x0000001e6818922b */ /* 0x002fce0000000018 */
[----:B------:R1:W-:Y:S01]  /*f920*/  @!P1 STG.E.64 desc[UR12][R14.64], R24 ;  /* 0x000000180e009986 */ /* 0x0003e2000c101b0c */
[----:B------:R-:W-:-:S04]  /*f930*/  ISETP.NE.AND P1, PT, R60, RZ, PT ;  /* 0x000000ff3c00720c */ /* 0x000fc80003f25270 */
[----:B------:R-:W-:-:S13]  /*f940*/  ISETP.GE.OR P1, PT, R40, UR8, P1 ;  /* 0x0000000828007c0c */ /* 0x000fda0008f26670 */
[----:B------:R-:W2:Y:S01]  /*f950*/  @!P1 LDG.E.64 R26, desc[UR12][R14.64+0x8] ;  /* 0x0000080c0e1a9981 */ /* 0x000ea2000c1e1b00 */
[----:B0-----:R-:W2:Y:S08]  /*f960*/  @!P1 LDC.64 R8, c[0x0][0x3b8] ;  /* 0x0000ee00ff089b82 */ /* 0x001eb00000000a00 */
[----:B------:R-:W0:Y:S01]  /*f970*/  @!P1 LDC.64 R28, c[0x0][0x390] ;  /* 0x0000e400ff1c9b82 */ /* 0x000e220000000a00 */
        /* <DEDUP_REMOVED lines=161> */
[----:B------:R-:W-:Y:S01]  /*10390*/  IADD3 R20, PT, PT, R0, 0x6, RZ ;  /* 0x0000000600147810 */ /* 0x000fe20007ffe0ff */
        /* <DEDUP_REMOVED lines=52> */
[----:B------:R-:W-:Y:S01]  /*106e0*/  @!P1 STG.E.64 desc[UR12][R4.64+0x30], R8 ;  /* 0x0000300804009986 */ /* 0x000fe2000c101b0c */
[----:B------:R-:W-:-:S04]  /*106f0*/  ISETP.NE.AND P1, PT, R96, RZ, PT ;  /* 0x000000ff6000720c */ /* 0x000fc80003f25270 */
[----:B------:R-:W-:-:S13]  /*10700*/  ISETP.GE.OR P1, PT, R20, UR8, P1 ;  /* 0x0000000814007c0c */ /* 0x000fda0008f26670 */
[----:B------:R-:W2:Y:S01]  /*10710*/  @!P1 LDG.E.64 R12, desc[UR12][R4.64+0x38] ;  /* 0x0000380c040c9981 */ /* 0x000ea2000c1e1b00 */
[----:B------:R-:W2:Y:S08]  /*10720*/  @!P1 LDC.64 R14, c[0x0][0x3b8] ;  /* 0x0000ee00ff0e9b82 */ /* 0x000eb00000000a00 */
[----:B0-----:R-:W0:Y:S01]  /*10730*/  @!P1 LDC.64 R6, c[0x0][0x390] ;  /* 0x0000e400ff069b82 */ /* 0x001e220000000a00 */
[----:B------:R-:W-:-:S05]  /*10740*/  VIADD R0, R0, 0x7 ;  /* 0x0000000700007836 */ /* 0x000fca0000000000 */
[C---:B------:R-:W-:Y:S02]  /*10750*/  ISETP.GE.OR P0, PT, R0.reuse, UR8, P0 ;  /* 0x0000000800007c0c */ /* 0x040fe40008706670 */
[C---:B------:R-:W-:Y:S02]  /*10760*/  ISETP.GE.OR P2, PT, R0.reuse, UR8, P2 ;  /* 0x0000000800007c0c */ /* 0x040fe40009746670 */
[C---:B------:R-:W-:Y:S02]  /*10770*/  ISETP.GE.OR P5, PT, R0.reuse, UR8, P5 ;  /* 0x0000000800007c0c */ /* 0x040fe4000afa6670 */
[C---:B------:R-:W-:Y:S02]  /*10780*/  ISETP.GE.OR P3, PT, R0.reuse, UR8, P3 ;  /* 0x0000000800007c0c */ /* 0x040fe40009f66670 */
[----:B------:R-:W-:-:S05]  /*10790*/  ISETP.GE.OR P4, PT, R0, UR8, P4 ;  /* 0x0000000800007c0c */ /* 0x000fca000a786670 */
[----:B------:R-:W1:Y:S08]  /*107a0*/  @!P0 LDC.64 R18, c[0x0][0x3b8] ;  /* 0x0000ee00ff128b82 */ /* 0x000e700000000a00 */
[----:B------:R-:W3:Y:S08]  /*107b0*/  @!P2 LDC.64 R26, c[0x0][0x3b8] ;  /* 0x0000ee00ff1aab82 */ /* 0x000ef00000000a00 */
[----:B------:R-:W4:Y:S08]  /*107c0*/  @!P5 LDC.64 R30, c[0x0][0x3b8] ;  /* 0x0000ee00ff1edb82 */ /* 0x000f300000000a00 */
[----:B------:R-:W5:Y:S08]  /*107d0*/  @!P0 LDC.64 R20, c[0x0][0x390] ;  /* 0x0000e400ff148b82 */ /* 0x000f700000000a00 */
[----:B------:R-:W4:Y:S08]  /*107e0*/  @!P3 LDC.64 R34, c[0x0][0x3b8] ;  /* 0x0000ee00ff22bb82 */ /* 0x000f300000000a00 */
[----:B------:R-:W4:Y:S08]  /*107f0*/  @!P4 LDC.64 R38, c[0x0][0x3b8] ;  /* 0x0000ee00ff26cb82 */ /* 0x000f300000000a00 */
[----:B------:R-:W4:Y:S08]  /*10800*/  @!P2 LDC.64 R28, c[0x0][0x390] ;  /* 0x0000e400ff1cab82 */ /* 0x000f300000000a00 */
[----:B------:R-:W4:Y:S08]  /*10810*/  @!P5 LDC.64 R32, c[0x0][0x390] ;  /* 0x0000e400ff20db82 */ /* 0x000f300000000a00 */
[----:B------:R-:W4:Y:S08]  /*10820*/  @!P3 LDC.64 R36, c[0x0][0x390] ;  /* 0x0000e400ff24bb82 */ /* 0x000f300000000a00 */
[----:B------:R-:W4:Y:S01]  /*10830*/  @!P4 LDC.64 R40, c[0x0][0x390] ;  /* 0x0000e400ff28cb82 */ /* 0x000f220000000a00 */
[----:B--2---:R-:W-:-:S08]  /*10840*/  @!P1 DMUL R12, R12, R14 ;  /* 0x0000000e0c0c9228 */ /* 0x004fd00000000000 */
[----:B0-----:R-:W-:-:S07]  /*10850*/  @!P1 DFMA R12, R124, R6, R12 ;  /* 0x000000067c0c922b */ /* 0x001fce000000000c */
[----:B------:R0:W-:Y:S01]  /*10860*/  @!P1 STG.E.64 desc[UR12][R4.64+0x38], R12 ;  /* 0x0000380c04009986 */ /* 0x0001e2000c101b0c */
[----:B------:R-:W-:-:S03]  /*10870*/  ISETP.NE.AND P1, PT, R60, RZ, PT ;  /* 0x000000ff3c00720c */ /* 0x000fc60003f25270 */
[----:B------:R-:W1:Y:S01]  /*10880*/  @!P0 LDG.E.64 R6, desc[UR12][R2.64] ;  /* 0x0000000c02068981 */ /* 0x000e62000c1e1b00 */
[----:B------:R-:W-:-:S03]  /*10890*/  ISETP.GE.OR P1, PT, R0, UR8, P1 ;  /* 0x0000000800007c0c */ /* 0x000fc60008f26670 */
[----:B------:R-:W3:Y:S04]  /*108a0*/  @!P2 LDG.E.64 R14, desc[UR12][R2.64+0x10] ;  /* 0x0000100c020ea981 */ /* 0x000ee8000c1e1b00 */
[----:B------:R-:W4:Y:S04]  /*108b0*/  @!P4 LDG.E.64 R16, desc[UR12][R2.64+0x28] ;  /* 0x0000280c0210c981 */ /* 0x000f28000c1e1b00 */
[----:B0-----:R-:W2:Y:S02]  /*108c0*/  @!P5 LDG.E.64 R4, desc[UR12][R2.64+0x18] ;  /* 0x0000180c0204d981 */ /* 0x001ea4000c1e1b00 */
[----:B------:R-:W0:Y:S02]  /*108d0*/  @!P1 LDC.64 R22, c[0x0][0x3b8] ;  /* 0x0000ee00ff169b82 */ /* 0x000e240000000a00 */
[----:B------:R-:W0:Y:S04]  /*108e0*/  @!P1 LDG.E.64 R8, desc[UR12][R2.64+0x8] ;  /* 0x0000080c02089981 */ /* 0x000e28000c1e1b00 */
[----:B------:R-:W2:Y:S02]  /*108f0*/  @!P3 LDG.E.64 R12, desc[UR12][R2.64+0x20] ;  /* 0x0000200c020cb981 */ /* 0x000ea4000c1e1b00 */
[----:B------:R-:W0:Y:S01]  /*10900*/  @!P1 LDC.64 R24, c[0x0][0x390] ;  /* 0x0000e400ff189b82 */ /* 0x000e220000000a00 */
[----:B------:R-:W-:Y:S01]  /*10910*/  ISETP.GE.OR P6, PT, R0, UR8, P6 ;  /* 0x0000000800007c0c */ /* 0x000fe2000b7c6670 */
[----:B------:R-:W-:Y:S01]  /*10920*/  BSSY.RECONVERGENT B0, `(.L_x_239) ;  /* 0x0000019000007945 */ /* 0x000fe20003800200 */
[----:B-1----:R-:W-:Y:S01]  /*10930*/  @!P0 DMUL R6, R6, R18 ;  /* 0x0000001206068228 */ /* 0x002fe20000000000 */
[----:B------:R-:W-:Y:S01]  /*10940*/  P2R R18, PR, RZ, 0x1 ;  /* 0x00000001ff127803 */ /* 0x000fe20000000000 */
[----:B---3--:R-:W-:-:S06]  /*10950*/  @!P2 DMUL R14, R14, R26 ;  /* 0x0000001a0e0ea228 */ /* 0x008fcc0000000000 */
[----:B-----5:R-:W-:Y:S01]  /*10960*/  @!P0 DFMA R6, R180, R20, R6 ;  /* 0x00000014b406822b */ /* 0x020fe20000000006 */
[----:B------:R-:W-:Y:S01]  /*10970*/  ISETP.NE.AND P0, PT, R96, RZ, PT ;  /* 0x000000ff6000720c */ /* 0x000fe20003f05270 */
[----:B----4-:R-:W-:Y:S02]  /*10980*/  @!P4 DMUL R16, R16, R38 ;  /* 0x000000261010c228 */ /* 0x010fe40000000000 */
[----:B--2---:R-:W-:Y:S02]  /*10990*/  @!P5 DMUL R4, R4, R30 ;  /* 0x0000001e0404d228 */ /* 0x004fe40000000000 */
[----:B0-----:R-:W-:Y:S02]  /*109a0*/  @!P1 DMUL R8, R8, R22 ;  /* 0x0000001608089228 */ /* 0x001fe40000000000 */
[----:B------:R-:W-:Y:S01]  /*109b0*/  @!P3 DMUL R12, R12, R34 ;  /* 0x000000220c0cb228 */ /* 0x000fe20000000000 */
[----:B------:R-:W-:Y:S01]  /*109c0*/  ISETP.GE.OR P0, PT, R0, UR8, P0 ;  /* 0x0000000800007c0c */ /* 0x000fe20008706670 */
[----:B------:R-:W-:-:S04]  /*109d0*/  @!P2 DFMA R14, R10, R28, R14 ;  /* 0x0000001c0a0ea22b */ /* 0x000fc8000000000e */
[----:B------:R-:W-:Y:S01]  /*109e0*/  @!P1 DFMA R8, R86, R24, R8 ;  /* 0x000000185608922b */ /* 0x000fe20000000008 */
[----:B------:R-:W-:Y:S01]  /*109f0*/  P2R R0, PR, RZ, 0x1 ;  /* 0x00000001ff007803 */ /* 0x000fe20000000000 */
[----:B------:R-:W-:Y:S02]  /*10a00*/  @!P5 DFMA R4, R120, R32, R4 ;  /* 0x000000207804d22b */ /* 0x000fe40000000004 */
[----:B------:R-:W-:Y:S02]  /*10a10*/  @!P3 DFMA R12, R134, R36, R12 ;  /* 0x00000024860cb22b */ /* 0x000fe4000000000c */
[----:B------:R-:W-:Y:S01]  /*10a20*/  @!P4 DFMA R16, R166, R40, R16 ;  /* 0x00000028a610c22b */ /* 0x000fe20000000010 */
[----:B------:R-:W-:Y:S01]  /*10a30*/  ISETP.NE.AND P0, PT, R18, RZ, PT ;  /* 0x000000ff1200720c */ /* 0x000fe20003f05270 */
[----:B------:R-:W-:-:S12]  /*10a40*/  @P6 BRA `(.L_x_240) ;  /* 0x0000000000186947 */ /* 0x000fd80003800000 */
[----:B------:R-:W2:Y:S01]  /*10a50*/  LDG.E.64 R10, desc[UR12][R2.64+0x30] ;  /* 0x0000300c020a7981 */ /* 0x000ea2000c1e1b00 */
[----:B------:R-:W2:Y:S01]  /*10a60*/  LDCU.64 UR4, c[0x0][0x3b8] ;  /* 0x00007700ff0477ac */ /* 0x000ea20008000a00 */
[----:B------:R-:W0:Y:S01]  /*10a70*/  LDCU.64 UR6, c[0x0][0x390] ;  /* 0x00007200ff0677ac */ /* 0x000e220008000a00 */
[----:B--2---:R-:W-:-:S08]  /*10a80*/  DMUL R10, R10, UR4 ;  /* 0x000000040a0a7c28 */ /* 0x004fd00008000000 */
[----:B0-----:R-:W-:-:S07]  /*10a90*/  DFMA R10, R118, UR6, R10 ;  /* 0x00000006760a7c2b */ /* 0x001fce000800000a */
[----:B------:R0:W-:Y:S04]  /*10aa0*/  STG.E.64 desc[UR12][R2.64+0x30], R10 ;  /* 0x0000300a02007986 */ /* 0x0001e8000c101b0c */
.L_x_240:
[----:B------:R-:W-:Y:S05]  /*10ab0*/  BSYNC.RECONVERGENT B0 ;  /* 0x0000000000007941 */ /* 0x000fea0003800200 */
.L_x_239:
[----:B------:R-:W-:Y:S01]  /*10ac0*/  ISETP.NE.AND P6, PT, R0, RZ, PT ;  /* 0x000000ff0000720c */ /* 0x000fe20003fc5270 */
[----:B------:R1:W-:Y:S04]  /*10ad0*/  @!P0 STG.E.64 desc[UR12][R2.64], R6 ;  /* 0x0000000602008986 */ /* 0x0003e8000c101b0c */
[----:B------:R1:W-:Y:S04]  /*10ae0*/  @!P1 STG.E.64 desc[UR12][R2.64+0x8], R8 ;  /* 0x0000080802009986 */ /* 0x0003e8000c101b0c */
[----:B------:R1:W-:Y:S04]  /*10af0*/  @!P2 STG.E.64 desc[UR12][R2.64+0x10], R14 ;  /* 0x0000100e0200a986 */ /* 0x0003e8000c101b0c */
[----:B------:R1:W-:Y:S04]  /*10b00*/  @!P5 STG.E.64 desc[UR12][R2.64+0x18], R4 ;  /* 0x000018040200d986 */ /* 0x0003e8000c101b0c */
[----:B------:R1:W-:Y:S04]  /*10b10*/  @!P3 STG.E.64 desc[UR12][R2.64+0x20], R12 ;  /* 0x0000200c0200b986 */ /* 0x0003e8000c101b0c */
[----:B------:R1:W-:Y:S01]  /*10b20*/  @!P4 STG.E.64 desc[UR12][R2.64+0x28], R16 ;  /* 0x000028100200c986 */ /* 0x0003e2000c101b0c */
[----:B------:R-:W-:Y:S05]  /*10b30*/  @P6 EXIT ;  /* 0x000000000000694d */ /* 0x000fea0003800000 */
[----:B-1----:R-:W2:Y:S01]  /*10b40*/  LDG.E.64 R4, desc[UR12][R2.64+0x38] ;  /* 0x0000380c02047981 */ /* 0x002ea2000c1e1b00 */
[----:B------:R-:W2:Y:S01]  /*10b50*/  LDCU.64 UR4, c[0x0][0x3b8] ;  /* 0x00007700ff0477ac */ /* 0x000ea20008000a00 */
[----:B------:R-:W1:Y:S01]  /*10b60*/  LDCU.64 UR6, c[0x0][0x390] ;  /* 0x00007200ff0677ac */ /* 0x000e620008000a00 */
[----:B--2---:R-:W-:-:S08]  /*10b70*/  DMUL R4, R4, UR4 ;  /* 0x0000000404047c28 */ /* 0x004fd00008000000 */
[----:B-1----:R-:W-:-:S07]  /*10b80*/  DFMA R4, R126, UR6, R4 ;  /* 0x000000067e047c2b */ /* 0x002fce0008000004 */
[----:B------:R-:W-:Y:S01]  /*10b90*/  STG.E.64 desc[UR12][R2.64+0x38], R4 ;  /* 0x0000380402007986 */ /* 0x000fe2000c101b0c */
[----:B------:R-:W-:Y:S05]  /*10ba0*/  EXIT ;  /* 0x000000000000794d */ /* 0x000fea0003800000 */
.L_x_114:
[----:B------:R-:W-:Y:S01]  /*10bb0*/  MOV R8, 0xffffffff ;  /* 0xffffffff00087802 */ /* 0x000fe20000000f00 */
[----:B------:R-:W-:Y:S02]  /*10bc0*/  IMAD.MOV.U32 R11, RZ, RZ, R48 ;  /* 0x000000ffff0b7224 */ /* 0x000fe400078e0030 */
[----:B------:R-:W-:-:S07]  /*10bd0*/  IMAD.MOV.U32 R9, RZ, RZ, 0x1f ;  /* 0x0000001fff097424 */ /* 0x000fce00078e00ff */
[----:B------:R-:W-:Y:S05]  /*10be0*/  WARPSYNC.COLLECTIVE R8, `(.L_x_241) ;  /* 0x0000000008087348 */ /* 0x000fea0003c00000 */
[----:B------:R0:W1:Y:S02]  /*10bf0*/  SHFL.IDX P0, R8, R11, R10, R9 ;  /* 0x0000000a0b087389 */ /* 0x0000640000000009 */
[----:B01----:R-:W-:Y:S05]  /*10c00*/  ENDCOLLECTIVE ;  /* 0x000000000000791b */ /* 0x003fea0003800000 */
.L_x_241:
[----:B------:R-:W-:Y:S05]  /*10c10*/  BRA `(.L_x_242) ;  /* 0xffffff9c00c87947 */ /* 0x000fea000383ffff */
.L_x_115:
[----:B------:R-:W-:Y:S01]  /*10c20*/  BSSY B1, `(.L_x_243) ;  /* 0x0000007000017945 */ /* 0x000fe20003800000 */
[----:B------:R-:W-:Y:S02]  /*10c30*/  IMAD.MOV.U32 R11, RZ, RZ, R49 ;  /* 0x000000ffff0b7224 */ /* 0x000fe400078e0031 */
[----:B------:R-:W-:Y:S02]  /*10c40*/  IMAD.MOV.U32 R9, RZ, RZ, 0x1f ;  /* 0x0000001fff097424 */ /* 0x000fe400078e00ff */
[----:B------:R-:W-:-:S07]  /*10c50*/  IMAD.MOV.U32 R8, RZ, RZ, -0x1 ;  /* 0xffffffffff087424 */ /* 0x000fce00078e00ff */
[----:B------:R-:W-:Y:S05]  /*10c60*/  WARPSYNC.COLLECTIVE R8, `(.L_x_244) ;  /* 0x0000000008087348 */ /* 0x000fea0003c00000 */
[----:B------:R0:W1:Y:S02]  /*10c70*/  SHFL.IDX P0, R8, R11, R10, R9 ;  /* 0x0000000a0b087389 */ /* 0x0000640000000009 */
[----:B01----:R-:W-:Y:S05]  /*10c80*/  ENDCOLLECTIVE ;  /* 0x000000000000791b */ /* 0x003fea0003800000 */
.L_x_244:
[----:B------:R-:W-:Y:S05]  /*10c90*/  BSYNC B1 ;  /* 0x0000000000017941 */ /* 0x000fea0003800000 */
.L_x_243:
[----:B------:R-:W-:Y:S05]  /*10ca0*/  BRA `(.L_x_245) ;  /* 0xffffff9c00ac7947 */ /* 0x000fea000383ffff */
.L_x_116:
[----:B------:R-:W-:Y:S01]  /*10cb0*/  BSSY B1, `(.L_x_246) ;  /* 0x0000007000017945 */ /* 0x000fe20003800000 */
[----:B------:R-:W-:Y:S01]  /*10cc0*/  MOV R11, R70 ;  /* 0x00000046000b7202 */ /* 0x000fe20000000f00 */
[----:B------:R-:W-:Y:S02]  /*10cd0*/  IMAD.MOV.U32 R9, RZ, RZ, 0x1f ;  /* 0x0000001fff097424 */ /* 0x000fe400078e00ff */
[----:B------:R-:W-:-:S07]  /*10ce0*/  IMAD.MOV.U32 R8, RZ, RZ, -0x1 ;  /* 0xffffffffff087424 */ /* 0x000fce00078e00ff */
[----:B------:R-:W-:Y:S05]  /*10cf0*/  WARPSYNC.COLLECTIVE R8, `(.L_x_247) ;  /* 0x0000000008087348 */ /* 0x000fea0003c00000 */
[----:B------:R0:W1:Y:S02]  /*10d00*/  SHFL.IDX P0, R8, R11, R10, R9 ;  /* 0x0000000a0b087389 */ /* 0x0000640000000009 */
[----:B01----:R-:W-:Y:S05]  /*10d10*/  ENDCOLLECTIVE ;  /* 0x000000000000791b */ /* 0x003fea0003800000 */
.L_x_247:
[----:B------:R-:W-:Y:S05]  /*10d20*/  BSYNC B1 ;  /* 0x0000000000017941 */ /* 0x000fea0003800000 */
.L_x_246:
[----:B------:R-:W-:Y:S05]  /*10d30*/  BRA `(.L_x_248) ;  /* 0xffffff9c00907947 */ /* 0x000fea000383ffff */
.L_x_117:
[----:B------:R-:W-:Y:S01]  /*10d40*/  HFMA2 R9, -RZ, RZ, 0, 1.847743988037109375e-06 ;  /* 0x0000001fff097431 */ /* 0x000fe200000001ff */
[----:B------:R-:W-:Y:S01]  /*10d50*/  BSSY B1, `(.L_x_249) ;  /* 0x0000006000017945 */ /* 0x000fe20003800000 */
[----:B------:R-:W-:Y:S02]  /*10d60*/  IMAD.MOV.U32 R11, RZ, RZ, R71 ;  /* 0x000000ffff0b7224 */ /* 0x000fe400078e0047 */
[----:B------:R-:W-:-:S07]  /*10d70*/  IMAD.MOV.U32 R8, RZ, RZ, -0x1 ;  /* 0xffffffffff087424 */ /* 0x000fce00078e00ff */
[----:B------:R-:W-:Y:S05]  /*10d80*/  WARPSYNC.COLLECTIVE R8, `(.L_x_250) ;  /* 0x0000000008087348 */ /* 0x000fea0003c00000 */
[----:B------:R0:W1:Y:S02]  /*10d90*/  SHFL.IDX P0, R8, R11, R10, R9 ;  /* 0x0000000a0b087389 */ /* 0x0000640000000009 */
[----:B01----:R-:W-:Y:S05]  /*10da0*/  ENDCOLLECTIVE ;  /* 0x000000000000791b */ /* 0x003fea0003800000 */
.L_x_250:
[----:B------:R-:W-:Y:S05]  /*10db0*/  BSYNC B1 ;  /* 0x0000000000017941 */ /* 0x000fea0003800000 */
.L_x_249:
[----:B------:R-:W-:Y:S05]  /*10dc0*/  BRA `(.L_x_251) ;  /* 0xffffff9c00747947 */ /* 0x000fea000383ffff */
.L_x_118:
[----:B------:R-:W-:Y:S01]  /*10dd0*/  BSSY B1, `(.L_x_252) ;  /* 0x0000007000017945 */ /* 0x000fe20003800000 */
[----:B------:R-:W-:Y:S01]  /*10de0*/  IMAD.MOV.U32 R11, RZ, RZ, R44 ;  /* 0x000000ffff0b7224 */ /* 0x000fe200078e002c */
[----:B------:R-:W-:Y:S01]  /*10df0*/  MOV R8, 0xffffffff ;  /* 0xffffffff00087802 */ /* 0x000fe20000000f00 */
[----:B------:R-:W-:-:S07]  /*10e00*/  IMAD.MOV.U32 R9, RZ, RZ, 0x1f ;  /* 0x0000001fff097424 */ /* 0x000fce00078e00ff */
[----:B------:R-:W-:Y:S05]  /*10e10*/  WARPSYNC.COLLECTIVE R8, `(.L_x_253) ;  /* 0x0000000008087348 */ /* 0x000fea0003c00000 */
[----:B------:R0:W1:Y:S02]  /*10e20*/  SHFL.IDX P0, R8, R11, R10, R9 ;  /* 0x0000000a0b087389 */ /* 0x0000640000000009 */
[----:B01----:R-:W-:Y:S05]  /*10e30*/  ENDCOLLECTIVE ;  /* 0x000000000000791b */ /* 0x003fea0003800000 */
.L_x_253:
[----:B------:R-:W-:Y:S05]  /*10e40*/  BSYNC B1 ;  /* 0x0000000000017941 */ /* 0x000fea0003800000 */
.L_x_252:
[----:B------:R-:W-:Y:S05]  /*10e50*/  BRA `(.L_x_254) ;  /* 0xffffff9c00587947 */ /* 0x000fea000383ffff */
.L_x_119:
[----:B------:R-:W-:Y:S01]  /*10e60*/  BSSY B1, `(.L_x_255) ;  /* 0x0000007000017945 */ /* 0x000fe20003800000 */
[----:B------:R-:W-:Y:S02]  /*10e70*/  IMAD.MOV.U32 R11, RZ, RZ, R45 ;  /* 0x000000ffff0b7224 */ /* 0x000fe400078e002d */
[----:B------:R-:W-:Y:S02]  /*10e80*/  IMAD.MOV.U32 R9, RZ, RZ, 0x1f ;  /* 0x0000001fff097424 */ /* 0x000fe400078e00ff */
[----:B------:R-:W-:-:S07]  /*10e90*/  IMAD.MOV.U32 R8, RZ, RZ, -0x1 ;  /* 0xffffffffff087424 */ /* 0x000fce00078e00ff */
[----:B------:R-:W-:Y:S05]  /*10ea0*/  WARPSYNC.COLLECTIVE R8, `(.L_x_256) ;  /* 0x0000000008087348 */ /* 0x000fea0003c00000 */
[----:B------:R0:W1:Y:S02]  /*10eb0*/  SHFL.IDX P0, R8, R11, R10, R9 ;  /* 0x0000000a0b087389 */ /* 0x0000640000000009 */
[----:B01----:R-:W-:Y:S05]  /*10ec0*/  ENDCOLLECTIVE ;  /* 0x000000000000791b */ /* 0x003fea0003800000 */
.L_x_256:
[----:B------:R-:W-:Y:S05]  /*10ed0*/  BSYNC B1 ;  /* 0x0000000000017941 */ /* 0x000fea0003800000 */
.L_x_255:
[----:B------:R-:W-:Y:S05]  /*10ee0*/  BRA `(.L_x_257) ;  /* 0xffffff9c003c7947 */ /* 0x000fea000383ffff */
.L_x_120:
[----:B------:R-:W-:Y:S01]  /*10ef0*/  BSSY B1, `(.L_x_258) ;  /* 0x0000007000017945 */ /* 0x000fe20003800000 */
[----:B------:R-:W-:Y:S01]  /*10f00*/  MOV R11, R112 ;  /* 0x00000070000b7202 */ /* 0x000fe20000000f00 */
[----:B------:R-:W-:Y:S02]  /*10f10*/  IMAD.MOV.U32 R9, RZ, RZ, 0x1f ;  /* 0x0000001fff097424 */ /* 0x000fe400078e00ff */
[----:B------:R-:W-:-:S07]  /*10f20*/  IMAD.MOV.U32 R8, RZ, RZ, -0x1 ;  /* 0xffffffffff087424 */ /* 0x000fce00078e00ff */
[----:B------:R-:W-:Y:S05]  /*10f30*/  WARPSYNC.COLLECTIVE R8, `(.L_x_259) ;  /* 0x0000000008087348 */ /* 0x000fea0003c00000 */
[----:B------:R0:W1:Y:S02]  /*10f40*/  SHFL.IDX P0, R8, R11, R10, R9 ;  /* 0x0000000a0b087389 */ /* 0x0000640000000009 */
[----:B01----:R-:W-:Y:S05]  /*10f50*/  ENDCOLLECTIVE ;  /* 0x000000000000791b */ /* 0x003fea0003800000 */
.L_x_259:
[----:B------:R-:W-:Y:S05]  /*10f60*/  BSYNC B1 ;  /* 0x0000000000017941 */ /* 0x000fea0003800000 */
.L_x_258:
[----:B------:R-:W-:Y:S05]  /*10f70*/  BRA `(.L_x_260) ;  /* 0xffffff9c00207947 */ /* 0x000fea000383ffff */
.L_x_121:
[----:B------:R-:W-:Y:S01]  /*10f80*/  HFMA2 R9, -RZ, RZ, 0, 1.847743988037109375e-06 ;  /* 0x0000001fff097431 */ /* 0x000fe200000001ff */
[----:B------:R-:W-:Y:S01]  /*10f90*/  BSSY B1, `(.L_x_261) ;  /* 0x0000006000017945 */ /* 0x000fe20003800000 */
[----:B------:R-:W-:Y:S02]  /*10fa0*/  IMAD.MOV.U32 R11, RZ, RZ, R113 ;  /* 0x000000ffff0b7224 */ /* 0x000fe400078e0071 */
[----:B------:R-:W-:-:S07]  /*10fb0*/  IMAD.MOV.U32 R8, RZ, RZ, -0x1 ;  /* 0xffffffffff087424 */ /* 0x000fce00078e00ff */
[----:B------:R-:W-:Y:S05]  /*10fc0*/  WARPSYNC.COLLECTIVE R8, `(.L_x_262) ;  /* 0x0000000008087348 */ /* 0x000fea0003c00000 */
[----:B------:R0:W1:Y:S02]  /*10fd0*/  SHFL.IDX P0, R8, R11, R10, R9 ;  /* 0x0000000a0b087389 */ /* 0x0000640000000009 */
[----:B01----:R-:W-:Y:S05]  /*10fe0*/  ENDCOLLECTIVE ;  /* 0x000000000000791b */ /* 0x003fea0003800000 */
.L_x_262:
[----:B------:R-:W-:Y:S05]  /*10ff0*/  BSYNC B1 ;  /* 0x0000000000017941 */ /* 0x000fea0003800000 */
.L_x_261:
[----:B------:R-:W-:Y:S05]  /*11000*/  BRA `(.L_x_263) ;  /* 0xffffff9c00047947 */ /* 0x000fea000383ffff */
.L_x_122:
[----:B------:R-:W-:Y:S01]  /*11010*/  BSSY B1, `(.L_x_264) ;  /* 0x0000007000017945 */ /* 0x000fe20003800000 */
[----:B------:R-:W-:Y:S01]  /*11020*/  IMAD.MOV.U32 R11, RZ, RZ, R40 ;  /* 0x000000ffff0b7224 */ /* 0x000fe200078e0028 */
[----:B------:R-:W-:Y:S01]  /*11030*/  MOV R8, 0xffffffff ;  /* 0xffffffff00087802 */ /* 0x000fe20000000f00 */
[----:B------:R-:W-:-:S07]  /*11040*/  IMAD.MOV.U32 R9, RZ, RZ, 0x1f ;  /* 0x0000001fff097424 */ /* 0x000fce00078e00ff */
[----:B------:R-:W-:Y:S05]  /*11050*/  WARPSYNC.COLLECTIVE R8, `(.L_x_265) ;  /* 0x0000000008087348 */ /* 0x000fea0003c00000 */
[----:B------:R0:W1:Y:S02]  /*11060*/  SHFL.IDX P0, R8, R11, R10, R9 ;  /* 0x0000000a0b087389 */ /* 0x0000640000000009 */
[----:B01----:R-:W-:Y:S05]  /*11070*/  ENDCOLLECTIVE ;  /* 0x000000000000791b */ /* 0x003fea0003800000 */
.L_x_265:
[----:B------:R-:W-:Y:S05]  /*11080*/  BSYNC B1 ;  /* 0x0000000000017941 */ /* 0x000fea0003800000 */
.L_x_264:
[----:B------:R-:W-:Y:S05]  /*11090*/  BRA `(.L_x_266) ;  /* 0xffffff9800e87947 */ /* 0x000fea000383ffff */
.L_x_123:
[----:B------:R-:W-:Y:S01]  /*110a0*/  BSSY B1, `(.L_x_267) ;  /* 0x0000007000017945 */ /* 0x000fe20003800000 */
[----:B------:R-:W-:Y:S02]  /*110b0*/  IMAD.MOV.U32 R11, RZ, RZ, R41 ;  /* 0x000000ffff0b7224 */ /* 0x000fe400078e0029 */
[----:B------:R-:W-:Y:S02]  /*110c0*/  IMAD.MOV.U32 R9, RZ, RZ, 0x1f ;  /* 0x0000001fff097424 */ /* 0x000fe400078e00ff */
[----:B------:R-:W-:-:S07]  /*110d0*/  IMAD.MOV.U32 R8, RZ, RZ, -0x1 ;  /* 0xffffffffff087424 */ /* 0x000fce00078e00ff */
[----:B------:R-:W-:Y:S05]  /*110e0*/  WARPSYNC.COLLECTIVE R8, `(.L_x_268) ;  /* 0x0000000008087348 */ /* 0x000fea0003c00000 */
[----:B------:R0:W1:Y:S02]  /*110f0*/  SHFL.IDX P0, R8, R11, R10, R9 ;  /* 0x0000000a0b087389 */ /* 0x0000640000000009 */
[----:B01----:R-:W-:Y:S05]  /*11100*/  ENDCOLLECTIVE ;  /* 0x000000000000791b */ /* 0x003fea0003800000 */
.L_x_268:
[----:B------:R-:W-:Y:S05]  /*11110*/  BSYNC B1 ;  /* 0x0000000000017941 */ /* 0x000fea0003800000 */
.L_x_267:
[----:B------:R-:W-:Y:S05]  /*11120*/  BRA `(.L_x_269) ;  /* 0xffffff9800cc7947 */ /* 0x000fea000383ffff */
.L_x_124:
[----:B------:R-:W-:Y:S01]  /*11130*/  BSSY B1, `(.L_x_270) ;  /* 0x0000007000017945 */ /* 0x000fe20003800000 */
[----:B------:R-:W-:Y:S01]  /*11140*/  MOV R11, R114 ;  /* 0x00000072000b7202 */ /* 0x000fe20000000f00 */
[----:B------:R-:W-:Y:S02]  /*11150*/  IMAD.MOV.U32 R9, RZ, RZ, 0x1f ;  /* 0x0000001fff097424 */ /* 0x000fe400078e00ff */
[----:B------:R-:W-:-:S07]  /*11160*/  IMAD.MOV.U32 R8, RZ, RZ, -0x1 ;  /* 0xffffffffff087424 */ /* 0x000fce00078e00ff */
[----:B------:R-:W-:Y:S05]  /*11170*/  WARPSYNC.COLLECTIVE R8, `(.L_x_271) ;  /* 0x0000000008087348 */ /* 0x000fea0003c00000 */
[----:B------:R0:W1:Y:S02]  /*11180*/  SHFL.IDX P0, R8, R11, R10, R9 ;  /* 0x0000000a0b087389 */ /* 0x0000640000000009 */
[----:B01----:R-:W-:Y:S05]  /*11190*/  ENDCOLLECTIVE ;  /* 0x000000000000791b */ /* 0x003fea0003800000 */
.L_x_271:
[----:B------:R-:W-:Y:S05]  /*111a0*/  BSYNC B1 ;  /* 0x0000000000017941 */ /* 0x000fea0003800000 */
.L_x_270:
[----:B------:R-:W-:Y:S05]  /*111b0*/  BRA `(.L_x_272) ;  /* 0xffffff9800b07947 */ /* 0x000fea000383ffff */
.L_x_125:
[----:B------:R-:W-:Y:S01]  /*111c0*/  HFMA2 R9, -RZ, RZ, 0, 1.847743988037109375e-06 ;  /* 0x0000001fff097431 */ /* 0x000fe200000001ff */
[----:B------:R-:W-:Y:S01]  /*111d0*/  BSSY B1, `(.L_x_273) ;  /* 0x0000006000017945 */ /* 0x000fe20003800000 */
[----:B------:R-:W-:Y:S02]  /*111e0*/  IMAD.MOV.U32 R11, RZ, RZ, R115 ;  /* 0x000000ffff0b7224 */ /* 0x000fe400078e0073 */
[----:B------:R-:W-:-:S07]  /*111f0*/  IMAD.MOV.U32 R8, RZ, RZ, -0x1 ;  /* 0xffffffffff087424 */ /* 0x000fce00078e00ff */
[----:B------:R-:W-:Y:S05]  /*11200*/  WARPSYNC.COLLECTIVE R8, `(.L_x_274) ;  /* 0x0000000008087348 */ /* 0x000fea0003c00000 */
[----:B------:R0:W1:Y:S02]  /*11210*/  SHFL.IDX P0, R8, R11, R10, R9 ;  /* 0x0000000a0b087389 */ /* 0x0000640000000009 */
[----:B01----:R-:W-:Y:S05]  /*11220*/  ENDCOLLECTIVE ;  /* 0x000000000000791b */ /* 0x003fea0003800000 */
.L_x_274:
[----:B------:R-:W-:Y:S05]  /*11230*/  BSYNC B1 ;  /* 0x0000000000017941 */ /* 0x000fea0003800000 */
.L_x_273:
[----:B------:R-:W-:Y:S05]  /*11240*/  BRA `(.L_x_275) ;  /* 0xffffff9800947947 */ /* 0x000fea000383ffff */
.L_x_126:
[----:B------:R-:W-:Y:S01]  /*11250*/  BSSY B1, `(.L_x_276) ;  /* 0x0000007000017945 */ /* 0x000fe20003800000 */
[----:B------:R-:W-:Y:S01]  /*11260*/  IMAD.MOV.U32 R11, RZ, RZ, R28 ;  /* 0x000000ffff0b7224 */ /* 0x000fe200078e001c */
[----:B------:R-:W-:Y:S01]  /*11270*/  MOV R8, 0xffffffff ;  /* 0xffffffff00087802 */ /* 0x000fe20000000f00 */
[----:B------:R-:W-:-:S07]  /*11280*/  IMAD.MOV.U32 R9, RZ, RZ, 0x1f ;  /* 0x0000001fff097424 */ /* 0x000fce00078e00ff */
[----:B------:R-:W-:Y:S05]  /*11290*/  WARPSYNC.COLLECTIVE R8, `(.L_x_277) ;  /* 0x0000000008087348 */ /* 0x000fea0003c00000 */
[----:B------:R0:W1:Y:S02]  /*112a0*/  SHFL.IDX P0, R8, R11, R10, R9 ;  /* 0x0000000a0b087389 */ /* 0x0000640000000009 */
[----:B01----:R-:W-:Y:S05]  /*112b0*/  ENDCOLLECTIVE ;  /* 0x000000000000791b */ /* 0x003fea0003800000 */
.L_x_277:
[----:B------:R-:W-:Y:S05]  /*112c0*/  BSYNC B1 ;  /* 0x0000000000017941 */ /* 0x000fea0003800000 */
.L_x_276:
[----:B------:R-:W-:Y:S05]  /*112d0*/  BRA `(.L_x_278) ;  /* 0xffffff9800787947 */ /* 0x000fea000383ffff */
.L_x_127:
[----:B------:R-:W-:Y:S01]  /*112e0*/  BSSY B1, `(.L_x_279) ;  /* 0x0000007000017945 */ /* 0x000fe20003800000 */
[----:B------:R-:W-:Y:S02]  /*112f0*/  IMAD.MOV.U32 R11, RZ, RZ, R29 ;  /* 0x000000ffff0b7224 */ /* 0x000fe400078e001d */
[----:B------:R-:W-:Y:S02]  /*11300*/  IMAD.MOV.U32 R9, RZ, RZ, 0x1f ;  /* 0x0000001fff097424 */ /* 0x000fe400078e00ff */
[----:B------:R-:W-:-:S07]  /*11310*/  IMAD.MOV.U32 R8, RZ, RZ, -0x1 ;  /* 0xffffffffff087424 */ /* 0x000fce00078e00ff */
[----:B------:R-:W-:Y:S05]  /*11320*/  WARPSYNC.COLLECTIVE R8, `(.L_x_280) ;  /* 0x0000000008087348 */ /* 0x000fea0003c00000 */
[----:B------:R0:W1:Y:S02]  /*11330*/  SHFL.IDX P0, R8, R11, R10, R9 ;  /* 0x0000000a0b087389 */ /* 0x0000640000000009 */
[----:B01----:R-:W-:Y:S05]  /*11340*/  ENDCOLLECTIVE ;  /* 0x000000000000791b */ /* 0x003fea0003800000 */
.L_x_280:
[----:B------:R-:W-:Y:S05]  /*11350*/  BSYNC B1 ;  /* 0x0000000000017941 */ /* 0x000fea0003800000 */
.L_x_279:
[----:B------:R-:W-:Y:S05]  /*11360*/  BRA `(.L_x_281) ;  /* 0xffffff98005c7947 */ /* 0x000fea000383ffff */
.L_x_128:
[----:B------:R-:W-:Y:S01]  /*11370*/  BSSY B1, `(.L_x_282) ;  /* 0x0000007000017945 */ /* 0x000fe20003800000 */
[----:B------:R-:W-:Y:S01]  /*11380*/  MOV R11, R116 ;  /* 0x00000074000b7202 */ /* 0x000fe20000000f00 */
[----:B------:R-:W-:Y:S02]  /*11390*/  IMAD.MOV.U32 R9, RZ, RZ, 0x1f ;  /* 0x0000001fff097424 */ /* 0x000fe400078e00ff */
[----:B------:R-:W-:-:S07]  /*113a0*/  IMAD.MOV.U32 R8, RZ, RZ, -0x1 ;  /* 0xffffffffff087424 */ /* 0x000fce00078e00ff */
[----:B------:R-:W-:Y:S05]  /*113b0*/  WARPSYNC.COLLECTIVE R8, `(.L_x_283) ;  /* 0x0000000008087348 */ /* 0x000fea0003c00000 */
[----:B------:R0:W1:Y:S02]  /*113c0*/  SHFL.IDX P0, R8, R11, R10, R9 ;  /* 0x0000000a0b087389 */ /* 0x0000640000000009 */
[----:B01----:R-:W-:Y:S05]  /*113d0*/  ENDCOLLECTIVE ;  /* 0x000000000000791b */ /* 0x003fea0003800000 */
.L_x_283:
[----:B------:R-:W-:Y:S05]  /*113e0*/  BSYNC B1 ;  /* 0x0000000000017941 */ /* 0x000fea0003800000 */
.L_x_282:
[----:B------:R-:W-:Y:S05]  /*113f0*/  BRA `(.L_x_284) ;  /* 0xffffff9800407947 */ /* 0x000fea000383ffff */
.L_x_129:
[----:B------:R-:W-:Y:S01]  /*11400*/  HFMA2 R9, -RZ, RZ, 0, 1.847743988037109375e-06 ;  /* 0x0000001fff097431 */ /* 0x000fe200000001ff */
[----:B------:R-:W-:Y:S01]  /*11410*/  BSSY B1, `(.L_x_285) ;  /* 0x0000006000017945 */ /* 0x000fe20003800000 */
[----:B------:R-:W-:Y:S02]  /*11420*/  IMAD.MOV.U32 R11, RZ, RZ, R117 ;  /* 0x000000ffff0b7224 */ /* 0x000fe400078e0075 */
[----:B------:R-:W-:-:S07]  /*11430*/  IMAD.MOV.U32 R8, RZ, RZ, -0x1 ;  /* 0xffffffffff087424 */ /* 0x000fce00078e00ff */
[----:B------:R-:W-:Y:S05]  /*11440*/  WARPSYNC.COLLECTIVE R8, `(.L_x_286) ;  /* 0x0000000008087348 */ /* 0x000fea0003c00000 */
[----:B------:R0:W1:Y:S02]  /*11450*/  SHFL.IDX P0, R8, R11, R10, R9 ;  /* 0x0000000a0b087389 */ /* 0x0000640000000009 */
[----:B01----:R-:W-:Y:S05]  /*11460*/  ENDCOLLECTIVE ;  /* 0x000000000000791b */ /* 0x003fea0003800000 */
.L_x_286:
[----:B------:R-:W-:Y:S05]  /*11470*/  BSYNC B1 ;  /* 0x0000000000017941 */ /* 0x000fea0003800000 */
.L_x_285:
[----:B------:R-:W-:Y:S05]  /*11480*/  BRA `(.L_x_113) ;  /* 0xffffff9800247947 */ /* 0x000fea000383ffff */
.L_x_132:
[----:B------:R-:W-:Y:S01]  /*11490*/  BSSY B1, `(.L_x_287) ;  /* 0x0000007000017945 */ /* 0x000fe20003800000 */
[----:B------:R-:W-:Y:S01]  /*114a0*/  IMAD.MOV.U32 R11, RZ, RZ, R50 ;  /* 0x000000ffff0b7224 */ /* 0x000fe200078e0032 */
[----:B------:R-:W-:Y:S01]  /*114b0*/  MOV R8, 0xffffffff ;  /* 0xffffffff00087802 */ /* 0x000fe20000000f00 */
[----:B------:R-:W-:-:S07]  /*114c0*/  IMAD.MOV.U32 R9, RZ, RZ, 0x1f ;  /* 0x0000001fff097424 */ /* 0x000fce00078e00ff */
[----:B------:R-:W-:Y:S05]  /*114d0*/  WARPSYNC.COLLECTIVE R8, `(.L_x_288) ;  /* 0x0000000008087348 */ /* 0x000fea0003c00000 */
[----:B------:R0:W1:Y:S02]  /*114e0*/  SHFL.IDX P0, R8, R11, R10, R9 ;  /* 0x0000000a0b087389 */ /* 0x0000640000000009 */
[----:B01----:R-:W-:Y:S05]  /*114f0*/  ENDCOLLECTIVE ;  /* 0x000000000000791b */ /* 0x003fea0003800000 */
.L_x_288:
[----:B------:R-:W-:Y:S05]  /*11500*/  BSYNC B1 ;  /* 0x0000000000017941 */ /* 0x000fea0003800000 */
.L_x_287:
[----:B------:R-:W-:Y:S05]  /*11510*/  BRA `(.L_x_289) ;  /* 0xffffff9c00587947 */ /* 0x000fea000383ffff */
.L_x_133:
[----:B------:R-:W-:Y:S01]  /*11520*/  BSSY B1, `(.L_x_290) ;  /* 0x0000007000017945 */ /* 0x000fe20003800000 */
[----:B------:R-:W-:Y:S02]  /*11530*/  IMAD.MOV.U32 R11, RZ, RZ, R51 ;  /* 0x000000ffff0b7224 */ /* 0x000fe400078e0033 */
[----:B------:R-:W-:Y:S02]  /*11540*/  IMAD.MOV.U32 R9, RZ, RZ, 0x1f ;  /* 0x0000001fff097424 */ /* 0x000fe400078e00ff */
[----:B------:R-:W-:-:S07]  /*11550*/  IMAD.MOV.U32 R8, RZ, RZ, -0x1 ;  /* 0xffffffffff087424 */ /* 0x000fce00078e00ff */
[----:B------:R-:W-:Y:S05]  /*11560*/  WARPSYNC.COLLECTIVE R8, `(.L_x_291) ;  /* 0x0000000008087348 */ /* 0x000fea0003c00000 */
[----:B------:R0:W1:Y:S02]  /*11570*/  SHFL.IDX P0, R8, R11, R10, R9 ;  /* 0x0000000a0b087389 */ /* 0x0000640000000009 */
[----:B01----:R-:W-:Y:S05]  /*11580*/  ENDCOLLECTIVE ;  /* 0x000000000000791b */ /* 0x003fea0003800000 */
.L_x_291:
[----:B------:R-:W-:Y:S05]  /*11590*/  BSYNC B1 ;  /* 0x0000000000017941 */ /* 0x000fea0003800000 */
.L_x_290:
[----:B------:R-:W-:Y:S05]  /*115a0*/  BRA `(.L_x_292) ;  /* 0xffffff9c003c7947 */ /* 0x000fea000383ffff */
.L_x_134:
[----:B------:R-:W-:Y:S01]  /*115b0*/  BSSY B1, `(.L_x_293) ;  /* 0x0000007000017945 */ /* 0x000fe20003800000 */
[----:B------:R-:W-:Y:S01]  /*115c0*/  MOV R11, R124 ;  /* 0x0000007c000b7202 */ /* 0x000fe20000000f00 */
[----:B------:R-:W-:Y:S02]  /*115d0*/  IMAD.MOV.U32 R9, RZ, RZ, 0x1f ;  /* 0x0000001fff097424 */ /* 0x000fe400078e00ff */
[----:B------:R-:W-:-:S07]  /*115e0*/  IMAD.MOV.U32 R8, RZ, RZ, -0x1 ;  /* 0xffffffffff087424 */ /* 0x000fce00078e00ff */
[----:B------:R-:W-:Y:S05]  /*115f0*/  WARPSYNC.COLLECTIVE R8, `(.L_x_294) ;  /* 0x0000000008087348 */ /* 0x000fea0003c00000 */
[----:B------:R0:W1:Y:S02]  /*11600*/  SHFL.IDX P0, R8, R11, R10, R9 ;  /* 0x0000000a0b087389 */ /* 0x0000640000000009 */
[----:B01----:R-:W-:Y:S05]  /*11610*/  ENDCOLLECTIVE ;  /* 0x000000000000791b */ /* 0x003fea0003800000 */
.L_x_294:
[----:B------:R-:W-:Y:S05]  /*11620*/  BSYNC B1 ;  /* 0x0000000000017941 */ /* 0x000fea0003800000 */
.L_x_293:
[----:B------:R-:W-:Y:S05]  /*11630*/  BRA `(.L_x_295) ;  /* 0xffffff9c00207947 */ /* 0x000fea000383ffff */
.L_x_135:
[----:B------:R-:W-:Y:S01]  /*11640*/  HFMA2 R9, -RZ, RZ, 0, 1.847743988037109375e-06 ;  /* 0x0000001fff097431 */ /* 0x000fe200000001ff */
[----:B------:R-:W-:Y:S01]  /*11650*/  BSSY B1, `(.L_x_296) ;  /* 0x0000006000017945 */ /* 0x000fe20003800000 */
[----:B------:R-:W-:Y:S02]  /*11660*/  IMAD.MOV.U32 R11, RZ, RZ, R125 ;  /* 0x000000ffff0b7224 */ /* 0x000fe400078e007d */
[----:B------:R-:W-:-:S07]  /*11670*/  IMAD.MOV.U32 R8, RZ, RZ, -0x1 ;  /* 0xffffffffff087424 */ /* 0x000fce00078e00ff */
[----:B------:R-:W-:Y:S05]  /*11680*/  WARPSYNC.COLLECTIVE R8, `(.L_x_297) ;  /* 0x0000000008087348 */ /* 0x000fea0003c00000 */
[----:B------:R0:W1:Y:S02]  /*11690*/  SHFL.IDX P0, R8, R11, R10, R9 ;  /* 0x0000000a0b087389 */ /* 0x0000640000000009 */
[----:B01----:R-:W-:Y:S05]  /*116a0*/  ENDCOLLECTIVE ;  /* 0x000000000000791b */ /* 0x003fea0003800000 */
.L_x_297:
[----:B------:R-:W-:Y:S05]  /*116b0*/  BSYNC B1 ;  /* 0x0000000000017941 */ /* 0x000fea0003800000 */
.L_x_296:
[----:B------:R-:W-:Y:S05]  /*116c0*/  BRA `(.L_x_298) ;  /* 0xffffff9c00047947 */ /* 0x000fea000383ffff */
.L_x_136:
[----:B------:R-:W-:Y:S01]  /*116d0*/  BSSY B1, `(.L_x_299) ;  /* 0x0000007000017945 */ /* 0x000fe20003800000 */
[----:B------:R-:W-:Y:S01]  /*116e0*/  IMAD.MOV.U32 R11, RZ, RZ, R46 ;  /* 0x000000ffff0b7224 */ /* 0x000fe200078e002e */
[----:B------:R-:W-:Y:S01]  /*116f0*/  MOV R8, 0xffffffff ;  /* 0xffffffff00087802 */ /* 0x000fe20000000f00 */
[----:B------:R-:W-:-:S07]  /*11700*/  IMAD.MOV.U32 R9, RZ, RZ, 0x1f ;  /* 0x0000001fff097424 */ /* 0x000fce00078e00ff */
[----:B------:R-:W-:Y:S05]  /*11710*/  WARPSYNC.COLLECTIVE R8, `(.L_x_300) ;  /* 0x0000000008087348 */ /* 0x000fea0003c00000 */
[----:B------:R0:W1:Y:S02]  /*11720*/  SHFL.IDX P0, R8, R11, R10, R9 ;  /* 0x0000000a0b087389 */ /* 0x0000640000000009 */
[----:B01----:R-:W-:Y:S05]  /*11730*/  ENDCOLLECTIVE ;  /* 0x000000000000791b */ /* 0x003fea0003800000 */
.L_x_300:
[----:B------:R-:W-:Y:S05]  /*11740*/  BSYNC B1 ;  /* 0x0000000000017941 */ /* 0x000fea0003800000 */
.L_x_299:
[----:B------:R-:W-:Y:S05]  /*11750*/  BRA `(.L_x_301) ;  /* 0xffffff9800e87947 */ /* 0x000fea000383ffff */
.L_x_137:
[----:B------:R-:W-:Y:S01]  /*11760*/  BSSY B1, `(.L_x_302) ;  /* 0x0000007000017945 */ /* 0x000fe20003800000 */
[----:B------:R-:W-:Y:S02]  /*11770*/  IMAD.MOV.U32 R11, RZ, RZ, R47 ;  /* 0x000000ffff0b7224 */ /* 0x000fe400078e002f */
[----:B------:R-:W-:Y:S02]  /*11780*/  IMAD.MOV.U32 R9, RZ, RZ, 0x1f ;  /* 0x0000001fff097424 */ /* 0x000fe400078e00ff */
[----:B------:R-:W-:-:S07]  /*11790*/  IMAD.MOV.U32 R8, RZ, RZ, -0x1 ;  /* 0xffffffffff087424 */ /* 0x000fce00078e00ff */
[----:B------:R-:W-:Y:S05]  /*117a0*/  WARPSYNC.COLLECTIVE R8, `(.L_x_303) ;  /* 0x0000000008087348 */ /* 0x000fea0003c00000 */
[----:B------:R0:W1:Y:S02]  /*117b0*/  SHFL.IDX P0, R8, R11, R10, R9 ;  /* 0x0000000a0b087389 */ /* 0x0000640000000009 */
[----:B01----:R-:W-:Y:S05]  /*117c0*/  ENDCOLLECTIVE ;  /* 0x000000000000791b */ /* 0x003fea0003800000 */
.L_x_303:
[----:B------:R-:W-:Y:S05]  /*117d0*/  BSYNC B1 ;  /* 0x0000000000017941 */ /* 0x000fea0003800000 */
.L_x_302:
[----:B------:R-:W-:Y:S05]  /*117e0*/  BRA `(.L_x_304) ;  /* 0xffffff9800cc7947 */ /* 0x000fea000383ffff */
.L_x_138:
[----:B------:R-:W-:Y:S01]  /*117f0*/  BSSY B1, `(.L_x_305) ;  /* 0x0000007000017945 */ /* 0x000fe20003800000 */
[----:B------:R-:W-:Y:S01]  /*11800*/  MOV R11, R120 ;  /* 0x00000078000b7202 */ /* 0x000fe20000000f00 */
[----:B------:R-:W-:Y:S02]  /*11810*/  IMAD.MOV.U32 R9, RZ, RZ, 0x1f ;  /* 0x0000001fff097424 */ /* 0x000fe400078e00ff */
[----:B------:R-:W-:-:S07]  /*11820*/  IMAD.MOV.U32 R8, RZ, RZ, -0x1 ;  /* 0xffffffffff087424 */ /* 0x000fce00078e00ff */
[----:B------:R-:W-:Y:S05]  /*11830*/  WARPSYNC.COLLECTIVE R8, `(.L_x_306) ;  /* 0x0000000008087348 */ /* 0x000fea0003c00000 */
[----:B------:R0:W1:Y:S02]  /*11840*/  SHFL.IDX P0, R8, R11, R10, R9 ;  /* 0x0000000a0b087389 */ /* 0x0000640000000009 */
[----:B01----:R-:W-:Y:S05]  /*11850*/  ENDCOLLECTIVE ;  /* 0x000000000000791b */ /* 0x003fea0003800000 */
.L_x_306:
[----:B------:R-:W-:Y:S05]  /*11860*/  BSYNC B1 ;  /* 0x0000000000017941 */ /* 0x000fea0003800000 */
.L_x_305:
[----:B------:R-:W-:Y:S05]  /*11870*/  BRA `(.L_x_307) ;  /* 0xffffff9800b07947 */ /* 0x000fea000383ffff */
.L_x_139:
[----:B------:R-:W-:Y:S01]  /*11880*/  HFMA2 R9, -RZ, RZ, 0, 1.847743988037109375e-06 ;  /* 0x0000001fff097431 */ /* 0x000fe200000001ff */
[----:B------:R-:W-:Y:S01]  /*11890*/  BSSY B1, `(.L_x_308) ;  /* 0x0000006000017945 */ /* 0x000fe20003800000 */
[----:B------:R-:W-:Y:S02]  /*118a0*/  IMAD.MOV.U32 R11, RZ, RZ, R121 ;  /* 0x000000ffff0b7224 */ /* 0x000fe400078e0079 */
[----:B------:R-:W-:-:S07]  /*118b0*/  IMAD.MOV.U32 R8, RZ, RZ, -0x1 ;  /* 0xffffffffff087424 */ /* 0x000fce00078e00ff */
[----:B------:R-:W-:Y:S05]  /*118c0*/  WARPSYNC.COLLECTIVE R8, `(.L_x_309) ;  /* 0x0000000008087348 */ /* 0x000fea0003c00000 */
[----:B------:R0:W1:Y:S02]  /*118d0*/  SHFL.IDX P0, R8, R11, R10, R9 ;  /* 0x0000000a0b087389 */ /* 0x0000640000000009 */
[----:B01----:R-:W-:Y:S05]  /*118e0*/  ENDCOLLECTIVE ;  /* 0x000000000000791b */ /* 0x003fea0003800000 */
.L_x_309:
[----:B------:R-:W-:Y:S05]  /*118f0*/  BSYNC B1 ;  /* 0x0000000000017941 */ /* 0x000fea0003800000 */
.L_x_308:
[----:B------:R-:W-:Y:S05]  /*11900*/  BRA `(.L_x_310) ;  /* 0xffffff9800947947 */ /* 0x000fea000383ffff */
.L_x_140:
[----:B------:R-:W-:Y:S01]  /*11910*/  BSSY B1, `(.L_x_311) ;  /* 0x0000007000017945 */ /* 0x000fe20003800000 */
[----:B------:R-:W-:Y:S01]  /*11920*/  IMAD.MOV.U32 R11, RZ, RZ, R42 ;  /* 0x000000ffff0b7224 */ /* 0x000fe200078e002a */
[----:B------:R-:W-:Y:S01]  /*11930*/  MOV R8, 0xffffffff ;  /* 0xffffffff00087802 */ /* 0x000fe20000000f00 */
[----:B------:R-:W-:-:S07]  /*11940*/  IMAD.MOV.U32 R9, RZ, RZ, 0x1f ;  /* 0x0000001fff097424 */ /* 0x000fce00078e00ff */
[----:B------:R-:W-:Y:S05]  /*11950*/  WARPSYNC.COLLECTIVE R8, `(.L_x_312) ;  /* 0x0000000008087348 */ /* 0x000fea0003c00000 */
[----:B------:R0:W1:Y:S02]  /*11960*/  SHFL.IDX P0, R8, R11, R10, R9 ;  /* 0x0000000a0b087389 */ /* 0x0000640000000009 */
[----:B01----:R-:W-:Y:S05]  /*11970*/  ENDCOLLECTIVE ;  /* 0x000000000000791b */ /* 0x003fea0003800000 */
.L_x_312:
[----:B------:R-:W-:Y:S05]  /*11980*/  BSYNC B1 ;  /* 0x0000000000017941 */ /* 0x000fea0003800000 */
.L_x_311:
[----:B------:R-:W-:Y:S05]  /*11990*/  BRA `(.L_x_313) ;  /* 0xffffff9800787947 */ /* 0x000fea000383ffff */
.L_x_141:
[----:B------:R-:W-:Y:S01]  /*119a0*/  BSSY B1, `(.L_x_314) ;  /* 0x0000007000017945 */ /* 0x000fe20003800000 */
[----:B------:R-:W-:Y:S02]  /*119b0*/  IMAD.MOV.U32 R11, RZ, RZ, R43 ;  /* 0x000000ffff0b7224 */ /* 0x000fe400078e002b */
[----:B------:R-:W-:Y:S02]  /*119c0*/  IMAD.MOV.U32 R9, RZ, RZ, 0x1f ;  /* 0x0000001fff097424 */ /* 0x000fe400078e00ff */
[----:B------:R-:W-:-:S07]  /*119d0*/  IMAD.MOV.U32 R8, RZ, RZ, -0x1 ;  /* 0xffffffffff087424 */ /* 0x000fce00078e00ff */
[----:B------:R-:W-:Y:S05]  /*119e0*/  WARPSYNC.COLLECTIVE R8, `(.L_x_315) ;  /* 0x0000000008087348 */ /* 0x000fea0003c00000 */
[----:B------:R0:W1:Y:S02]  /*119f0*/  SHFL.IDX P0, R8, R11, R10, R9 ;  /* 0x0000000a0b087389 */ /* 0x0000640000000009 */
[----:B01----:R-:W-:Y:S05]  /*11a00*/  ENDCOLLECTIVE ;  /* 0x000000000000791b */ /* 0x003fea0003800000 */
.L_x_315:
[----:B------:R-:W-:Y:S05]  /*11a10*/  BSYNC B1 ;  /* 0x0000000000017941 */ /* 0x000fea0003800000 */
.L_x_314:
[----:B------:R-:W-:Y:S05]  /*11a20*/  BRA `(.L_x_316) ;  /* 0xffffff98005c7947 */ /* 0x000fea000383ffff */
.L_x_142:
[----:B------:R-:W-:Y:S01]  /*11a30*/  BSSY B1, `(.L_x_317) ;  /* 0x0000007000017945 */ /* 0x000fe20003800000 */
[----:B------:R-:W-:Y:S01]  /*11a40*/  MOV R11, R116 ;  /* 0x00000074000b7202 */ /* 0x000fe20000000f00 */
[----:B------:R-:W-:Y:S02]  /*11a50*/  IMAD.MOV.U32 R9, RZ, RZ, 0x1f ;  /* 0x0000001fff097424 */ /* 0x000fe400078e00ff */
[----:B------:R-:W-:-:S07]  /*11a60*/  IMAD.MOV.U32 R8, RZ, RZ, -0x1 ;  /* 0xffffffffff087424 */ /* 0x000fce00078e00ff */
[----:B------:R-:W-:Y:S05]  /*11a70*/  WARPSYNC.COLLECTIVE R8, `(.L_x_318) ;  /* 0x0000000008087348 */ /* 0x000fea0003c00000 */
[----:B------:R0:W1:Y:S02]  /*11a80*/  SHFL.IDX P0, R8, R11, R10, R9 ;  /* 0x0000000a0b087389 */ /* 0x0000640000000009 */
[----:B01----:R-:W-:Y:S05]  /*11a90*/  ENDCOLLECTIVE ;  /* 0x000000000000791b */ /* 0x003fea0003800000 */
.L_x_318:
[----:B------:R-:W-:Y:S05]  /*11aa0*/  BSYNC B1 ;  /* 0x0000000000017941 */ /* 0x000fea0003800000 */
.L_x_317:
[----:B------:R-:W-:Y:S05]  /*11ab0*/  BRA `(.L_x_319) ;  /* 0xffffff9800407947 */ /* 0x000fea000383ffff */
.L_x_143:
[----:B------:R-:W-:Y:S01]  /*11ac0*/  HFMA2 R9, -RZ, RZ, 0, 1.847743988037109375e-06 ;  /* 0x0000001fff097431 */ /* 0x000fe200000001ff */
[----:B------:R-:W-:Y:S01]  /*11ad0*/  BSSY B1, `(.L_x_320) ;  /* 0x0000006000017945 */ /* 0x000fe20003800000 */
[----:B------:R-:W-:Y:S02]  /*11ae0*/  IMAD.MOV.U32 R11, RZ, RZ, R117 ;  /* 0x000000ffff0b7224 */ /* 0x000fe400078e0075 */
[----:B------:R-:W-:-:S07]  /*11af0*/  IMAD.MOV.U32 R8, RZ, RZ, -0x1 ;  /* 0xffffffffff087424 */ /* 0x000fce00078e00ff */
[----:B------:R-:W-:Y:S05]  /*11b00*/  WARPSYNC.COLLECTIVE R8, `(.L_x_321) ;  /* 0x0000000008087348 */ /* 0x000fea0003c00000 */
[----:B------:R0:W1:Y:S02]  /*11b10*/  SHFL.IDX P0, R8, R11, R10, R9 ;  /* 0x0000000a0b087389 */ /* 0x0000640000000009 */
[----:B01----:R-:W-:Y:S05]  /*11b20*/  ENDCOLLECTIVE ;  /* 0x000000000000791b */ /* 0x003fea0003800000 */
.L_x_321:
[----:B------:R-:W-:Y:S05]  /*11b30*/  BSYNC B1 ;  /* 0x0000000000017941 */ /* 0x000fea0003800000 */
.L_x_320:
[----:B------:R-:W-:Y:S05]  /*11b40*/  BRA `(.L_x_322) ;  /* 0xffffff9800247947 */ /* 0x000fea000383ffff */
.L_x_144:
[----:B------:R-:W-:Y:S01]  /*11b50*/  BSSY B1, `(.L_x_323) ;  /* 0x0000007000017945 */ /* 0x000fe20003800000 */
[----:B------:R-:W-:Y:S01]  /*11b60*/  IMAD.MOV.U32 R11, RZ, RZ, R30 ;  /* 0x000000ffff0b7224 */ /* 0x000fe200078e001e */
[----:B------:R-:W-:Y:S01]  /*11b70*/  MOV R8, 0xffffffff ;  /* 0xffffffff00087802 */ /* 0x000fe20000000f00 */
[----:B------:R-:W-:-:S07]  /*11b80*/  IMAD.MOV.U32 R9, RZ, RZ, 0x1f ;  /* 0x0000001fff097424 */ /* 0x000fce00078e00ff */
[----:B------:R-:W-:Y:S05]  /*11b90*/  WARPSYNC.COLLECTIVE R8, `(.L_x_324) ;  /* 0x0000000008087348 */ /* 0x000fea0003c00000 */
[----:B------:R0:W1:Y:S02]  /*11ba0*/  SHFL.IDX P0, R8, R11, R10, R9 ;  /* 0x0000000a0b087389 */ /* 0x0000640000000009 */
[----:B01----:R-:W-:Y:S05]  /*11bb0*/  ENDCOLLECTIVE ;  /* 0x000000000000791b */ /* 0x003fea0003800000 */
.L_x_324:
[----:B------:R-:W-:Y:S05]  /*11bc0*/  BSYNC B1 ;  /* 0x0000000000017941 */ /* 0x000fea0003800000 */
.L_x_323:
[----:B------:R-:W-:Y:S05]  /*11bd0*/  BRA `(.L_x_325) ;  /* 0xffffff9800087947 */ /* 0x000fea000383ffff */
.L_x_145:
[----:B------:R-:W-:Y:S01]  /*11be0*/  BSSY B1, `(.L_x_326) ;  /* 0x0000007000017945 */ /* 0x000fe20003800000 */
[----:B------:R-:W-:Y:S02]  /*11bf0*/  IMAD.MOV.U32 R11, RZ, RZ, R31 ;  /* 0x000000ffff0b7224 */ /* 0x000fe400078e001f */
[----:B------:R-:W-:Y:S02]  /*11c00*/  IMAD.MOV.U32 R9, RZ, RZ, 0x1f ;  /* 0x0000001fff097424 */ /* 0x000fe400078e00ff */
[----:B------:R-:W-:-:S07]  /*11c10*/  IMAD.MOV.U32 R8, RZ, RZ, -0x1 ;  /* 0xffffffffff087424 */ /* 0x000fce00078e00ff */
[----:B------:R-:W-:Y:S05]  /*11c20*/  WARPSYNC.COLLECTIVE R8, `(.L_x_327) ;  /* 0x0000000008087348 */ /* 0x000fea0003c00000 */
[----:B------:R0:W1:Y:S02]  /*11c30*/  SHFL.IDX P0, R8, R11, R10, R9 ;  /* 0x0000000a0b087389 */ /* 0x0000640000000009 */
[----:B01----:R-:W-:Y:S05]  /*11c40*/  ENDCOLLECTIVE ;  /* 0x000000000000791b */ /* 0x003fea0003800000 */
.L_x_327:
[----:B------:R-:W-:Y:S05]  /*11c50*/  BSYNC B1 ;  /* 0x0000000000017941 */ /* 0x000fea0003800000 */
.L_x_326:
[----:B------:R-:W-:Y:S05]  /*11c60*/  BRA `(.L_x_328) ;  /* 0xffffff9400ec7947 */ /* 0x000fea000383ffff */
.L_x_146:
[----:B------:R-:W-:Y:S01]  /*11c70*/  BSSY B1, `(.L_x_329) ;  /* 0x0000007000017945 */ /* 0x000fe20003800000 */
[----:B------:R-:W-:Y:S01]  /*11c80*/  MOV R11, R112 ;  /* 0x00000070000b7202 */ /* 0x000fe20000000f00 */
[----:B------:R-:W-:Y:S02]  /*11c90*/  IMAD.MOV.U32 R9, RZ, RZ, 0x1f ;  /* 0x0000001fff097424 */ /* 0x000fe400078e00ff */
[----:B------:R-:W-:-:S07]  /*11ca0*/  IMAD.MOV.U32 R8, RZ, RZ, -0x1 ;  /* 0xffffffffff087424 */ /* 0x000fce00078e00ff */
[----:B------:R-:W-:Y:S05]  /*11cb0*/  WARPSYNC.COLLECTIVE R8, `(.L_x_330) ;  /* 0x0000000008087348 */ /* 0x000fea0003c00000 */
[----:B------:R0:W1:Y:S02]  /*11cc0*/  SHFL.IDX P0, R8, R11, R10, R9 ;  /* 0x0000000a0b087389 */ /* 0x0000640000000009 */
[----:B01----:R-:W-:Y:S05]  /*11cd0*/  ENDCOLLECTIVE ;  /* 0x000000000000791b */ /* 0x003fea0003800000 */
.L_x_330:
[----:B------:R-:W-:Y:S05]  /*11ce0*/  BSYNC B1 ;  /* 0x0000000000017941 */ /* 0x000fea0003800000 */
.L_x_329:
[----:B------:R-:W-:Y:S05]  /*11cf0*/  BRA `(.L_x_331) ;  /* 0xffffff9400d07947 */ /* 0x000fea000383ffff */
.L_x_147:
[----:B------:R-:W-:Y:S01]  /*11d00*/  HFMA2 R9, -RZ, RZ, 0, 1.847743988037109375e-06 ;  /* 0x0000001fff097431 */ /* 0x000fe200000001ff */
[----:B------:R-:W-:Y:S01]  /*11d10*/  BSSY B1, `(.L_x_332) ;  /* 0x0000006000017945 */ /* 0x000fe20003800000 */
[----:B------:R-:W-:Y:S02]  /*11d20*/  IMAD.MOV.U32 R11, RZ, RZ, R113 ;  /* 0x000000ffff0b7224 */ /* 0x000fe400078e0071 */
[----:B------:R-:W-:-:S07]  /*11d30*/  IMAD.MOV.U32 R8, RZ, RZ, -0x1 ;  /* 0xffffffffff087424 */ /* 0x000fce00078e00ff */
[----:B------:R-:W-:Y:S05]  /*11d40*/  WARPSYNC.COLLECTIVE R8, `(.L_x_333) ;  /* 0x0000000008087348 */ /* 0x000fea0003c00000 */
[----:B------:R0:W1:Y:S02]  /*11d50*/  SHFL.IDX P0, R8, R11, R10, R9 ;  /* 0x0000000a0b087389 */ /* 0x0000640000000009 */
[----:B01----:R-:W-:Y:S05]  /*11d60*/  ENDCOLLECTIVE ;  /* 0x000000000000791b */ /* 0x003fea0003800000 */
.L_x_333:
[----:B------:R-:W-:Y:S05]  /*11d70*/  BSYNC B1 ;  /* 0x0000000000017941 */ /* 0x000fea0003800000 */
.L_x_332:
[----:B------:R-:W-:Y:S05]  /*11d80*/  BRA `(.L_x_131) ;  /* 0xffffff9400b47947 */ /* 0x000fea000383ffff */
.L_x_150:
[----:B------:R-:W-:Y:S01]  /*11d90*/  BSSY B1, `(.L_x_334) ;  /* 0x0000007000017945 */ /* 0x000fe20003800000 */
[----:B------:R-:W-:Y:S01]  /*11da0*/  IMAD.MOV.U32 R11, RZ, RZ, R108 ;  /* 0x000000ffff0b7224 */ /* 0x000fe200078e006c */
[----:B------:R-:W-:Y:S01]  /*11db0*/  MOV R8, 0xffffffff ;  /* 0xffffffff00087802 */ /* 0x000fe20000000f00 */
[----:B------:R-:W-:-:S07]  /*11dc0*/  IMAD.MOV.U32 R9, RZ, RZ, 0x1f ;  /* 0x0000001fff097424 */ /* 0x000fce00078e00ff */
[----:B------:R-:W-:Y:S05]  /*11dd0*/  WARPSYNC.COLLECTIVE R8, `(.L_x_335) ;  /* 0x0000000008087348 */ /* 0x000fea0003c00000 */
[----:B------:R0:W1:Y:S02]  /*11de0*/  SHFL.IDX P0, R8, R11, R10, R9 ;  /* 0x0000000a0b087389 */ /* 0x0000640000000009 */
[----:B01----:R-:W-:Y:S05]  /*11df0*/  ENDCOLLECTIVE ;  /* 0x000000000000791b */ /* 0x003fea0003800000 */
.L_x_335:
[----:B------:R-:W-:Y:S05]  /*11e00*/  BSYNC B1 ;  /* 0x0000000000017941 */ /* 0x000fea0003800000 */
.L_x_334:
[----:B------:R-:W-:Y:S05]  /*11e10*/  BRA `(.L_x_336) ;  /* 0xffffff9800e47947 */ /* 0x000fea000383ffff */
.L_x_151:
[----:B------:R-:W-:Y:S01]  /*11e20*/  BSSY B1, `(.L_x_337) ;  /* 0x0000007000017945 */ /* 0x000fe20003800000 */
[----:B------:R-:W-:Y:S02]  /*11e30*/  IMAD.MOV.U32 R11, RZ, RZ, R109 ;  /* 0x000000ffff0b7224 */ /* 0x000fe400078e006d */
[----:B------:R-:W-:Y:S02]  /*11e40*/  IMAD.MOV.U32 R9, RZ, RZ, 0x1f ;  /* 0x0000001fff097424 */ /* 0x000fe400078e00ff */
[----:B------:R-:W-:-:S07]  /*11e50*/  IMAD.MOV.U32 R8, RZ, RZ, -0x1 ;  /* 0xffffffffff087424 */ /* 0x000fce00078e00ff */
[----:B------:R-:W-:Y:S05]  /*11e60*/  WARPSYNC.COLLECTIVE R8, `(.L_x_338) ;  /* 0x0000000008087348 */ /* 0x000fea0003c00000 */
[----:B------:R0:W1:Y:S02]  /*11e70*/  SHFL.IDX P0, R8, R11, R10, R9 ;  /* 0x0000000a0b087389 */ /* 0x0000640000000009 */
[----:B01----:R-:W-:Y:S05]  /*11e80*/  ENDCOLLECTIVE ;  /* 0x000000000000791b */ /* 0x003fea0003800000 */
.L_x_338:
[----:B------:R-:W-:Y:S05]  /*11e90*/  BSYNC B1 ;  /* 0x0000000000017941 */ /* 0x000fea0003800000 */
.L_x_337:
[----:B------:R-:W-:Y:S05]  /*11ea0*/  BRA `(.L_x_339) ;  /* 0xffffff9800c87947 */ /* 0x000fea000383ffff */
.L_x_152:
[----:B------:R-:W-:Y:S01]  /*11eb0*/  BSSY B1, `(.L_x_340) ;  /* 0x0000007000017945 */ /* 0x000fe20003800000 */
[----:B------:R-:W-:Y:S01]  /*11ec0*/  MOV R11, R126 ;  /* 0x0000007e000b7202 */ /* 0x000fe20000000f00 */
[----:B------:R-:W-:Y:S02]  /*11ed0*/  IMAD.MOV.U32 R9, RZ, RZ, 0x1f ;  /* 0x0000001fff097424 */ /* 0x000fe400078e00ff */
[----:B------:R-:W-:-:S07]  /*11ee0*/  IMAD.MOV.U32 R8, RZ, RZ, -0x1 ;  /* 0xffffffffff087424 */ /* 0x000fce00078e00ff */
[----:B------:R-:W-:Y:S05]  /*11ef0*/  WARPSYNC.COLLECTIVE R8, `(.L_x_341) ;  /* 0x0000000008087348 */ /* 0x000fea0003c00000 */
[----:B------:R0:W1:Y:S02]  /*11f00*/  SHFL.IDX P0, R8, R11, R10, R9 ;  /* 0x0000000a0b087389 */ /* 0x0000640000000009 */
[----:B01----:R-:W-:Y:S05]  /*11f10*/  ENDCOLLECTIVE ;  /* 0x000000000000791b */ /* 0x003fea0003800000 */
.L_x_341:
[----:B------:R-:W-:Y:S05]  /*11f20*/  BSYNC B1 ;  /* 0x0000000000017941 */ /* 0x000fea0003800000 */
.L_x_340:
[----:B------:R-:W-:Y:S05]  /*11f30*/  BRA `(.L_x_342) ;  /* 0xffffff9800ac7947 */ /* 0x000fea000383ffff */
.L_x_153:
[----:B------:R-:W-:Y:S01]  /*11f40*/  HFMA2 R9, -RZ, RZ, 0, 1.847743988037109375e-06 ;  /* 0x0000001fff097431 */ /* 0x000fe200000001ff */
[----:B------:R-:W-:Y:S01]  /*11f50*/  BSSY B1, `(.L_x_343) ;  /* 0x0000006000017945 */ /* 0x000fe20003800000 */
[----:B------:R-:W-:Y:S02]  /*11f60*/  IMAD.MOV.U32 R11, RZ, RZ, R127 ;  /* 0x000000ffff0b7224 */ /* 0x000fe400078e007f */
[----:B------:R-:W-:-:S07]  /*11f70*/  IMAD.MOV.U32 R8, RZ, RZ, -0x1 ;  /* 0xffffffffff087424 */ /* 0x000fce00078e00ff */
[----:B------:R-:W-:Y:S05]  /*11f80*/  WARPSYNC.COLLECTIVE R8, `(.L_x_344) ;  /* 0x0000000008087348 */ /* 0x000fea0003c00000 */
[----:B------:R0:W1:Y:S02]  /*11f90*/  SHFL.IDX P0, R8, R11, R10, R9 ;  /* 0x0000000a0b087389 */ /* 0x0000640000000009 */
[----:B01----:R-:W-:Y:S05]  /*11fa0*/  ENDCOLLECTIVE ;  /* 0x000000000000791b */ /* 0x003fea0003800000 */
.L_x_344:
[----:B------:R-:W-:Y:S05]  /*11fb0*/  BSYNC B1 ;  /* 0x0000000000017941 */ /* 0x000fea0003800000 */
.L_x_343:
[----:B------:R-:W-:Y:S05]  /*11fc0*/  BRA `(.L_x_345) ;  /* 0xffffff9800907947 */ /* 0x000fea000383ffff */
.L_x_154:
[----:B------:R-:W-:Y:S01]  /*11fd0*/  BSSY B1, `(.L_x_346) ;  /* 0x0000007000017945 */ /* 0x000fe20003800000 */
[----:B------:R-:W-:Y:S01]  /*11fe0*/  IMAD.MOV.U32 R11, RZ, RZ, R104 ;  /* 0x000000ffff0b7224 */ /* 0x000fe200078e0068 */
[----:B------:R-:W-:Y:S01]  /*11ff0*/  MOV R8, 0xffffffff ;  /* 0xffffffff00087802 */ /* 0x000fe20000000f00 */
[----:B------:R-:W-:-:S07]  /*12000*/  IMAD.MOV.U32 R9, RZ, RZ, 0x1f ;  /* 0x0000001fff097424 */ /* 0x000fce00078e00ff */
[----:B------:R-:W-:Y:S05]  /*12010*/  WARPSYNC.COLLECTIVE R8, `(.L_x_347) ;  /* 0x0000000008087348 */ /* 0x000fea0003c00000 */
[----:B------:R0:W1:Y:S02]  /*12020*/  SHFL.IDX P0, R8, R11, R10, R9 ;  /* 0x0000000a0b087389 */ /* 0x0000640000000009 */
[----:B01----:R-:W-:Y:S05]  /*12030*/  ENDCOLLECTIVE ;  /* 0x000000000000791b */ /* 0x003fea0003800000 */
.L_x_347:
[----:B------:R-:W-:Y:S05]  /*12040*/  BSYNC B1 ;  /* 0x0000000000017941 */ /* 0x000fea0003800000 */
.L_x_346:
[----:B------:R-:W-:Y:S05]  /*12050*/  BRA `(.L_x_348) ;  /* 0xffffff9800747947 */ /* 0x000fea000383ffff */
.L_x_155:
[----:B------:R-:W-:Y:S01]  /*12060*/  BSSY B1, `(.L_x_349) ;  /* 0x0000007000017945 */ /* 0x000fe20003800000 */
[----:B------:R-:W-:Y:S02]  /*12070*/  IMAD.MOV.U32 R11, RZ, RZ, R105 ;  /* 0x000000ffff0b7224 */ /* 0x000fe400078e0069 */
[----:B------:R-:W-:Y:S02]  /*12080*/  IMAD.MOV.U32 R9, RZ, RZ, 0x1f ;  /* 0x0000001fff097424 */ /* 0x000fe400078e00ff */
[----:B------:R-:W-:-:S07]  /*12090*/  IMAD.MOV.U32 R8, RZ, RZ, -0x1 ;  /* 0xffffffffff087424 */ /* 0x000fce00078e00ff */
[----:B------:R-:W-:Y:S05]  /*120a0*/  WARPSYNC.COLLECTIVE R8, `(.L_x_350) ;  /* 0x0000000008087348 */ /* 0x000fea0003c00000 */
[----:B------:R0:W1:Y:S02]  /*120b0*/  SHFL.IDX P0, R8, R11, R10, R9 ;  /* 0x0000000a0b087389 */ /* 0x0000640000000009 */
[----:B01----:R-:W-:Y:S05]  /*120c0*/  ENDCOLLECTIVE ;  /* 0x000000000000791b */ /* 0x003fea0003800000 */
.L_x_350:
[----:B------:R-:W-:Y:S05]  /*120d0*/  BSYNC B1 ;  /* 0x0000000000017941 */ /* 0x000fea0003800000 */
.L_x_349:
[----:B------:R-:W-:Y:S05]  /*120e0*/  BRA `(.L_x_351) ;  /* 0xffffff9800587947 */ /* 0x000fea000383ffff */
.L_x_156:
[----:B------:R-:W-:Y:S01]  /*120f0*/  BSSY B1, `(.L_x_352) ;  /* 0x0000007000017945 */ /* 0x000fe20003800000 */
[----:B------:R-:W-:Y:S01]  /*12100*/  MOV R11, R122 ;  /* 0x0000007a000b7202 */ /* 0x000fe20000000f00 */
[----:B------:R-:W-:Y:S02]  /*12110*/  IMAD.MOV.U32 R9, RZ, RZ, 0x1f ;  /* 0x0000001fff097424 */ /* 0x000fe400078e00ff */
[----:B------:R-:W-:-:S07]  /*12120*/  IMAD.MOV.U32 R8, RZ, RZ, -0x1 ;  /* 0xffffffffff087424 */ /* 0x000fce00078e00ff */
[----:B------:R-:W-:Y:S05]  /*12130*/  WARPSYNC.COLLECTIVE R8, `(.L_x_353) ;  /* 0x0000000008087348 */ /* 0x000fea0003c00000 */
[----:B------:R0:W1:Y:S02]  /*12140*/  SHFL.IDX P0, R8, R11, R10, R9 ;  /* 0x0000000a0b087389 */ /* 0x0000640000000009 */
[----:B01----:R-:W-:Y:S05]  /*12150*/  ENDCOLLECTIVE ;  /* 0x000000000000791b */ /* 0x003fea0003800000 */
.L_x_353:
[----:B------:R-:W-:Y:S05]  /*12160*/  BSYNC B1 ;  /* 0x0000000000017941 */ /* 0x000fea0003800000 */
.L_x_352:
[----:B------:R-:W-:Y:S05]  /*12170*/  BRA `(.L_x_354) ;  /* 0xffffff98003c7947 */ /* 0x000fea000383ffff */
.L_x_157:
[----:B------:R-:W-:Y:S01]  /*12180*/  HFMA2 R9, -RZ, RZ, 0, 1.847743988037109375e-06 ;  /* 0x0000001fff097431 */ /* 0x000fe200000001ff */
[----:B------:R-:W-:Y:S01]  /*12190*/  BSSY B1, `(.L_x_355) ;  /* 0x0000006000017945 */ /* 0x000fe20003800000 */
[----:B------:R-:W-:Y:S02]  /*121a0*/  IMAD.MOV.U32 R11, RZ, RZ, R123 ;  /* 0x000000ffff0b7224 */ /* 0x000fe400078e007b */
[----:B------:R-:W-:-:S07]  /*121b0*/  IMAD.MOV.U32 R8, RZ, RZ, -0x1 ;  /* 0xffffffffff087424 */ /* 0x000fce00078e00ff */
[----:B------:R-:W-:Y:S05]  /*121c0*/  WARPSYNC.COLLECTIVE R8, `(.L_x_356) ;  /* 0x0000000008087348 */ /* 0x000fea0003c00000 */
[----:B------:R0:W1:Y:S02]  /*121d0*/  SHFL.IDX P0, R8, R11, R10, R9 ;  /* 0x0000000a0b087389 */ /* 0x0000640000000009 */
[----:B01----:R-:W-:Y:S05]  /*121e0*/  ENDCOLLECTIVE ;  /* 0x000000000000791b */ /* 0x003fea0003800000 */
.L_x_356:
[----:B------:R-:W-:Y:S05]  /*121f0*/  BSYNC B1 ;  /* 0x0000000000017941 */ /* 0x000fea0003800000 */
.L_x_355:
[----:B------:R-:W-:Y:S05]  /*12200*/  BRA `(.L_x_357) ;  /* 0xffffff9800207947 */ /* 0x000fea000383ffff */
.L_x_158:
[----:B------:R-:W-:Y:S01]  /*12210*/  BSSY B1, `(.L_x_358) ;  /* 0x0000007000017945 */ /* 0x000fe20003800000 */
[----:B------:R-:W-:Y:S01]  /*12220*/  IMAD.MOV.U32 R11, RZ, RZ, R100 ;  /* 0x000000ffff0b7224 */ /* 0x000fe200078e0064 */
[----:B------:R-:W-:Y:S01]  /*12230*/  MOV R8, 0xffffffff ;  /* 0xffffffff00087802 */ /* 0x000fe20000000f00 */
[----:B------:R-:W-:-:S07]  /*12240*/  IMAD.MOV.U32 R9, RZ, RZ, 0x1f ;  /* 0x0000001fff097424 */ /* 0x000fce00078e00ff */
[----:B------:R-:W-:Y:S05]  /*12250*/  WARPSYNC.COLLECTIVE R8, `(.L_x_359) ;  /* 0x0000000008087348 */ /* 0x000fea0003c00000 */
[----:B------:R0:W1:Y:S02]  /*12260*/  SHFL.IDX P0, R8, R11, R10, R9 ;  /* 0x0000000a0b087389 */ /* 0x0000640000000009 */
[----:B01----:R-:W-:Y:S05]  /*12270*/  ENDCOLLECTIVE ;  /* 0x000000000000791b */ /* 0x003fea0003800000 */
.L_x_359:
[----:B------:R-:W-:Y:S05]  /*12280*/  BSYNC B1 ;  /* 0x0000000000017941 */ /* 0x000fea0003800000 */
.L_x_358:
[----:B------:R-:W-:Y:S05]  /*12290*/  BRA `(.L_x_360) ;  /* 0xffffff9800047947 */ /* 0x000fea000383ffff */
.L_x_159:
[----:B------:R-:W-:Y:S01]  /*122a0*/  BSSY B1, `(.L_x_361) ;  /* 0x0000007000017945 */ /* 0x000fe20003800000 */
[----:B------:R-:W-:Y:S02]  /*122b0*/  IMAD.MOV.U32 R11, RZ, RZ, R101 ;  /* 0x000000ffff0b7224 */ /* 0x000fe400078e0065 */
[----:B------:R-:W-:Y:S02]  /*122c0*/  IMAD.MOV.U32 R9, RZ, RZ, 0x1f ;  /* 0x0000001fff097424 */ /* 0x000fe400078e00ff */
[----:B------:R-:W-:-:S07]  /*122d0*/  IMAD.MOV.U32 R8, RZ, RZ, -0x1 ;  /* 0xffffffffff087424 */ /* 0x000fce00078e00ff */
[----:B------:R-:W-:Y:S05]  /*122e0*/  WARPSYNC.COLLECTIVE R8, `(.L_x_362) ;  /* 0x0000000008087348 */ /* 0x000fea0003c00000 */
[----:B------:R0:W1:Y:S02]  /*122f0*/  SHFL.IDX P0, R8, R11, R10, R9 ;  /* 0x0000000a0b087389 */ /* 0x0000640000000009 */
[----:B01----:R-:W-:Y:S05]  /*12300*/  ENDCOLLECTIVE ;  /* 0x000000000000791b */ /* 0x003fea0003800000 */
.L_x_362:
[----:B------:R-:W-:Y:S05]  /*12310*/  BSYNC B1 ;  /* 0x0000000000017941 */ /* 0x000fea0003800000 */
.L_x_361:
[----:B------:R-:W-:Y:S05]  /*12320*/  BRA `(.L_x_363) ;  /* 0xffffff9400e87947 */ /* 0x000fea000383ffff */
.L_x_160:
[----:B------:R-:W-:Y:S01]  /*12330*/  BSSY B1, `(.L_x_364) ;  /* 0x0000007000017945 */ /* 0x000fe20003800000 */
[----:B------:R-:W-:Y:S01]  /*12340*/  MOV R11, R118 ;  /* 0x00000076000b7202 */ /* 0x000fe20000000f00 */
[----:B------:R-:W-:Y:S02]  /*12350*/  IMAD.MOV.U32 R9, RZ, RZ, 0x1f ;  /* 0x0000001fff097424 */ /* 0x000fe400078e00ff */
[----:B------:R-:W-:-:S07]  /*12360*/  IMAD.MOV.U32 R8, RZ, RZ, -0x1 ;  /* 0xffffffffff087424 */ /* 0x000fce00078e00ff */
[----:B------:R-:W-:Y:S05]  /*12370*/  WARPSYNC.COLLECTIVE R8, `(.L_x_365) ;  /* 0x0000000008087348 */ /* 0x000fea0003c00000 */
[----:B------:R0:W1:Y:S02]  /*12380*/  SHFL.IDX P0, R8, R11, R10, R9 ;  /* 0x0000000a0b087389 */ /* 0x0000640000000009 */
[----:B01----:R-:W-:Y:S05]  /*12390*/  ENDCOLLECTIVE ;  /* 0x000000000000791b */ /* 0x003fea0003800000 */
.L_x_365:
[----:B------:R-:W-:Y:S05]  /*123a0*/  BSYNC B1 ;  /* 0x0000000000017941 */ /* 0x000fea0003800000 */
.L_x_364:
[----:B------:R-:W-:Y:S05]  /*123b0*/  BRA `(.L_x_366) ;  /* 0xffffff9400cc7947 */ /* 0x000fea000383ffff */
.L_x_161:
[----:B------:R-:W-:Y:S01]  /*123c0*/  HFMA2 R9, -RZ, RZ, 0, 1.847743988037109375e-06 ;  /* 0x0000001fff097431 */ /* 0x000fe200000001ff */
[----:B------:R-:W-:Y:S01]  /*123d0*/  BSSY B1, `(.L_x_367) ;  /* 0x0000006000017945 */ /* 0x000fe20003800000 */
[----:B------:R-:W-:Y:S02]  /*123e0*/  IMAD.MOV.U32 R11, RZ, RZ, R119 ;  /* 0x000000ffff0b7224 */ /* 0x000fe400078e0077 */
[----:B------:R-:W-:-:S07]  /*123f0*/  IMAD.MOV.U32 R8, RZ, RZ, -0x1 ;  /* 0xffffffffff087424 */ /* 0x000fce00078e00ff */
[----:B------:R-:W-:Y:S05]  /*12400*/  WARPSYNC.COLLECTIVE R8, `(.L_x_368) ;  /* 0x0000000008087348 */ /* 0x000fea0003c00000 */
[----:B------:R0:W1:Y:S02]  /*12410*/  SHFL.IDX P0, R8, R11, R10, R9 ;  /* 0x0000000a0b087389 */ /* 0x0000640000000009 */
[----:B01----:R-:W-:Y:S05]  /*12420*/  ENDCOLLECTIVE ;  /* 0x000000000000791b */ /* 0x003fea0003800000 */
.L_x_368:
[----:B------:R-:W-:Y:S05]  /*12430*/  BSYNC B1 ;  /* 0x0000000000017941 */ /* 0x000fea0003800000 */
.L_x_367:
[----:B------:R-:W-:Y:S05]  /*12440*/  BRA `(.L_x_369) ;  /* 0xffffff9400b07947 */ /* 0x000fea000383ffff */
.L_x_162:
[----:B------:R-:W-:Y:S01]  /*12450*/  BSSY B1, `(.L_x_370) ;  /* 0x0000007000017945 */ /* 0x000fe20003800000 */
[----:B------:R-:W-:Y:S01]  /*12460*/  IMAD.MOV.U32 R11, RZ, RZ, R96 ;  /* 0x000000ffff0b7224 */ /* 0x000fe200078e0060 */
[----:B------:R-:W-:Y:S01]  /*12470*/  MOV R8, 0xffffffff ;  /* 0xffffffff00087802 */ /* 0x000fe20000000f00 */
[----:B------:R-:W-:-:S07]  /*12480*/  IMAD.MOV.U32 R9, RZ, RZ, 0x1f ;  /* 0x0000001fff097424 */ /* 0x000fce00078e00ff */
[----:B------:R-:W-:Y:S05]  /*12490*/  WARPSYNC.COLLECTIVE R8, `(.L_x_371) ;  /* 0x0000000008087348 */ /* 0x000fea0003c00000 */
[----:B------:R0:W1:Y:S02]  /*124a0*/  SHFL.IDX P0, R8, R11, R10, R9 ;  /* 0x0000000a0b087389 */ /* 0x0000640000000009 */
[----:B01----:R-:W-:Y:S05]  /*124b0*/  ENDCOLLECTIVE ;  /* 0x000000000000791b */ /* 0x003fea0003800000 */
.L_x_371:
[----:B------:R-:W-:Y:S05]  /*124c0*/  BSYNC B1 ;  /* 0x0000000000017941 */ /* 0x000fea0003800000 */
.L_x_370:
[----:B------:R-:W-:Y:S05]  /*124d0*/  BRA `(.L_x_372) ;  /* 0xffffff9400947947 */ /* 0x000fea000383ffff */
.L_x_163:
[----:B------:R-:W-:Y:S01]  /*124e0*/  BSSY B1, `(.L_x_373) ;  /* 0x0000007000017945 */ /* 0x000fe20003800000 */
[----:B------:R-:W-:Y:S02]  /*124f0*/  IMAD.MOV.U32 R11, RZ, RZ, R97 ;  /* 0x000000ffff0b7224 */ /* 0x000fe400078e0061 */
[----:B------:R-:W-:Y:S02]  /*12500*/  IMAD.MOV.U32 R9, RZ, RZ, 0x1f ;  /* 0x0000001fff097424 */ /* 0x000fe400078e00ff */
[----:B------:R-:W-:-:S07]  /*12510*/  IMAD.MOV.U32 R8, RZ, RZ, -0x1 ;  /* 0xffffffffff087424 */ /* 0x000fce00078e00ff */
[----:B------:R-:W-:Y:S05]  /*12520*/  WARPSYNC.COLLECTIVE R8, `(.L_x_374) ;  /* 0x0000000008087348 */ /* 0x000fea0003c00000 */
[----:B------:R0:W1:Y:S02]  /*12530*/  SHFL.IDX P0, R8, R11, R10, R9 ;  /* 0x0000000a0b087389 */ /* 0x0000640000000009 */
[----:B01----:R-:W-:Y:S05]  /*12540*/  ENDCOLLECTIVE ;  /* 0x000000000000791b */ /* 0x003fea0003800000 */
.L_x_374:
[----:B------:R-:W-:Y:S05]  /*12550*/  BSYNC B1 ;  /* 0x0000000000017941 */ /* 0x000fea0003800000 */
.L_x_373:
[----:B------:R-:W-:Y:S05]  /*12560*/  BRA `(.L_x_375) ;  /* 0xffffff9400787947 */ /* 0x000fea000383ffff */
.L_x_164:
[----:B------:R-:W-:Y:S01]  /*12570*/  BSSY B1, `(.L_x_376) ;  /* 0x0000007000017945 */ /* 0x000fe20003800000 */
[----:B------:R-:W-:Y:S01]  /*12580*/  MOV R11, R114 ;  /* 0x00000072000b7202 */ /* 0x000fe20000000f00 */
[----:B------:R-:W-:Y:S02]  /*12590*/  IMAD.MOV.U32 R9, RZ, RZ, 0x1f ;  /* 0x0000001fff097424 */ /* 0x000fe400078e00ff */
[----:B------:R-:W-:-:S07]  /*125a0*/  IMAD.MOV.U32 R8, RZ, RZ, -0x1 ;  /* 0xffffffffff087424 */ /* 0x000fce00078e00ff */
[----:B------:R-:W-:Y:S05]  /*125b0*/  WARPSYNC.COLLECTIVE R8, `(.L_x_377) ;  /* 0x0000000008087348 */ /* 0x000fea0003c00000 */
[----:B------:R0:W1:Y:S02]  /*125c0*/  SHFL.IDX P0, R8, R11, R10, R9 ;  /* 0x0000000a0b087389 */ /* 0x0000640000000009 */
[----:B01----:R-:W-:Y:S05]  /*125d0*/  ENDCOLLECTIVE ;  /* 0x000000000000791b */ /* 0x003fea0003800000 */
.L_x_377:
[----:B------:R-:W-:Y:S05]  /*125e0*/  BSYNC B1 ;  /* 0x0000000000017941 */ /* 0x000fea0003800000 */
.L_x_376:
[----:B------:R-:W-:Y:S05]  /*125f0*/  BRA `(.L_x_378) ;  /* 0xffffff94005c7947 */ /* 0x000fea000383ffff */
.L_x_165:
[----:B------:R-:W-:Y:S01]  /*12600*/  HFMA2 R9, -RZ, RZ, 0, 1.847743988037109375e-06 ;  /* 0x0000001fff097431 */ /* 0x000fe200000001ff */
[----:B------:R-:W-:Y:S01]  /*12610*/  BSSY B1, `(.L_x_379) ;  /* 0x0000006000017945 */ /* 0x000fe20003800000 */
[----:B------:R-:W-:Y:S02]  /*12620*/  IMAD.MOV.U32 R11, RZ, RZ, R115 ;  /* 0x000000ffff0b7224 */ /* 0x000fe400078e0073 */
[----:B------:R-:W-:-:S07]  /*12630*/  IMAD.MOV.U32 R8, RZ, RZ, -0x1 ;  /* 0xffffffffff087424 */ /* 0x000fce00078e00ff */
[----:B------:R-:W-:Y:S05]  /*12640*/  WARPSYNC.COLLECTIVE R8, `(.L_x_380) ;  /* 0x0000000008087348 */ /* 0x000fea0003c00000 */
[----:B------:R0:W1:Y:S02]  /*12650*/  SHFL.IDX P0, R8, R11, R10, R9 ;  /* 0x0000000a0b087389 */ /* 0x0000640000000009 */
[----:B01----:R-:W-:Y:S05]  /*12660*/  ENDCOLLECTIVE ;  /* 0x000000000000791b */ /* 0x003fea0003800000 */
.L_x_380:
[----:B------:R-:W-:Y:S05]  /*12670*/  BSYNC B1 ;  /* 0x0000000000017941 */ /* 0x000fea0003800000 */
.L_x_379:
[----:B------:R-:W-:Y:S05]  /*12680*/  BRA `(.L_x_149) ;  /* 0xffffff9400407947 */ /* 0x000fea000383ffff */
.L_x_168:
[----:B------:R-:W-:Y:S01]  /*12690*/  BSSY B1, `(.L_x_381) ;  /* 0x0000007000017945 */ /* 0x000fe20003800000 */
[----:B------:R-:W-:Y:S01]  /*126a0*/  IMAD.MOV.U32 R11, RZ, RZ, R110 ;  /* 0x000000ffff0b7224 */ /* 0x000fe200078e006e */
[----:B------:R-:W-:Y:S01]  /*126b0*/  MOV R8, 0xffffffff ;  /* 0xffffffff00087802 */ /* 0x000fe20000000f00 */
[----:B------:R-:W-:-:S07]  /*126c0*/  IMAD.MOV.U32 R9, RZ, RZ, 0x1f ;  /* 0x0000001fff097424 */ /* 0x000fce00078e00ff */
[----:B------:R-:W-:Y:S05]  /*126d0*/  WARPSYNC.COLLECTIVE R8, `(.L_x_382) ;  /* 0x0000000008087348 */ /* 0x000fea0003c00000 */
[----:B------:R0:W1:Y:S02]  /*126e0*/  SHFL.IDX P0, R8, R11, R10, R9 ;  /* 0x0000000a0b087389 */ /* 0x0000640000000009 */
[----:B01----:R-:W-:Y:S05]  /*126f0*/  ENDCOLLECTIVE ;  /* 0x000000000000791b */ /* 0x003fea0003800000 */
.L_x_382:
[----:B------:R-:W-:Y:S05]  /*12700*/  BSYNC B1 ;  /* 0x0000000000017941 */ /* 0x000fea0003800000 */
.L_x_381:
[----:B------:R-:W-:Y:S05]  /*12710*/  BRA `(.L_x_383) ;  /* 0xffffff9800747947 */ /* 0x000fea000383ffff */
.L_x_169:
[----:B------:R-:W-:Y:S01]  /*12720*/  BSSY B1, `(.L_x_384) ;  /* 0x0000007000017945 */ /* 0x000fe20003800000 */
[----:B------:R-:W-:Y:S02]  /*12730*/  IMAD.MOV.U32 R11, RZ, RZ, R111 ;  /* 0x000000ffff0b7224 */ /* 0x000fe400078e006f */
[----:B------:R-:W-:Y:S02]  /*12740*/  IMAD.MOV.U32 R9, RZ, RZ, 0x1f ;  /* 0x0000001fff097424 */ /* 0x000fe400078e00ff */
[----:B------:R-:W-:-:S07]  /*12750*/  IMAD.MOV.U32 R8, RZ, RZ, -0x1 ;  /* 0xffffffffff087424 */ /* 0x000fce00078e00ff */
[----:B------:R-:W-:Y:S05]  /*12760*/  WARPSYNC.COLLECTIVE R8, `(.L_x_385) ;  /* 0x0000000008087348 */ /* 0x000fea0003c00000 */
[----:B------:R0:W1:Y:S02]  /*12770*/  SHFL.IDX P0, R8, R11, R10, R9 ;  /* 0x0000000a0b087389 */ /* 0x0000640000000009 */
[----:B01----:R-:W-:Y:S05]  /*12780*/  ENDCOLLECTIVE ;  /* 0x000000000000791b */ /* 0x003fea0003800000 */
.L_x_385:
[----:B------:R-:W-:Y:S05]  /*12790*/  BSYNC B1 ;  /* 0x0000000000017941 */ /* 0x000fea0003800000 */
.L_x_384:
[----:B------:R-:W-:Y:S05]  /*127a0*/  BRA `(.L_x_386) ;  /* 0xffffff9800587947 */ /* 0x000fea000383ffff */
.L_x_170:
[----:B------:R-:W-:Y:S01]  /*127b0*/  BSSY B1, `(.L_x_387) ;  /* 0x0000007000017945 */ /* 0x000fe20003800000 */
[----:B------:R-:W-:Y:S01]  /*127c0*/  MOV R11, R112 ;  /* 0x00000070000b7202 */ /* 0x000fe20000000f00 */
[----:B------:R-:W-:Y:S02]  /*127d0*/  IMAD.MOV.U32 R9, RZ, RZ, 0x1f ;  /* 0x0000001fff097424 */ /* 0x000fe400078e00ff */
[----:B------:R-:W-:-:S07]  /*127e0*/  IMAD.MOV.U32 R8, RZ, RZ, -0x1 ;  /* 0xffffffffff087424 */ /* 0x000fce00078e00ff */
[----:B------:R-:W-:Y:S05]  /*127f0*/  WARPSYNC.COLLECTIVE R8, `(.L_x_388) ;  /* 0x0000000008087348 */ /* 0x000fea0003c00000 */
[----:B------:R0:W1:Y:S02]  /*12800*/  SHFL.IDX P0, R8, R11, R10, R9 ;  /* 0x0000000a0b087389 */ /* 0x0000640000000009 */
[----:B01----:R-:W-:Y:S05]  /*12810*/  ENDCOLLECTIVE ;  /* 0x000000000000791b */ /* 0x003fea0003800000 */
.L_x_388:
[----:B------:R-:W-:Y:S05]  /*12820*/  BSYNC B1 ;  /* 0x0000000000017941 */ /* 0x000fea0003800000 */
.L_x_387:
[----:B------:R-:W-:Y:S05]  /*12830*/  BRA `(.L_x_389) ;  /* 0xffffff98003c7947 */ /* 0x000fea000383ffff */
.L_x_171:
[----:B------:R-:W-:Y:S01]  /*12840*/  HFMA2 R9, -RZ, RZ, 0, 1.847743988037109375e-06 ;  /* 0x0000001fff097431 */ /* 0x000fe200000001ff */
[----:B------:R-:W-:Y:S01]  /*12850*/  BSSY B1, `(.L_x_390) ;  /* 0x0000006000017945 */ /* 0x000fe20003800000 */
[----:B------:R-:W-:Y:S02]  /*12860*/  IMAD.MOV.U32 R11, RZ, RZ, R113 ;  /* 0x000000ffff0b7224 */ /* 0x000fe400078e0071 */
[----:B------:R-:W-:-:S07]  /*12870*/  IMAD.MOV.U32 R8, RZ, RZ, -0x1 ;  /* 0xffffffffff087424 */ /* 0x000fce00078e00ff */
[----:B------:R-:W-:Y:S05]  /*12880*/  WARPSYNC.COLLECTIVE R8, `(.L_x_391) ;  /* 0x0000000008087348 */ /* 0x000fea0003c00000 */
[----:B------:R0:W1:Y:S02]  /*12890*/  SHFL.IDX P0, R8, R11, R10, R9 ;  /* 0x0000000a0b087389 */ /* 0x0000640000000009 */
[----:B01----:R-:W-:Y:S05]  /*128a0*/  ENDCOLLECTIVE ;  /* 0x000000000000791b */ /* 0x003fea0003800000 */
.L_x_391:
[----:B------:R-:W-:Y:S05]  /*128b0*/  BSYNC B1 ;  /* 0x0000000000017941 */ /* 0x000fea0003800000 */
.L_x_390:
[----:B------:R-:W-:Y:S05]  /*128c0*/  BRA `(.L_x_392) ;  /* 0xffffff9800207947 */ /* 0x000fea000383ffff */
.L_x_172:
[----:B------:R-:W-:Y:S01]  /*128d0*/  BSSY B1, `(.L_x_393) ;  /* 0x0000007000017945 */ /* 0x000fe20003800000 */
[----:B------:R-:W-:Y:S01]  /*128e0*/  IMAD.MOV.U32 R11, RZ, RZ, R106 ;  /* 0x000000ffff0b7224 */ /* 0x000fe200078e006a */
[----:B------:R-:W-:Y:S01]  /*128f0*/  MOV R8, 0xffffffff ;  /* 0xffffffff00087802 */ /* 0x000fe20000000f00 */
[----:B------:R-:W-:-:S07]  /*12900*/  IMAD.MOV.U32 R9, RZ, RZ, 0x1f ;  /* 0x0000001fff097424 */ /* 0x000fce00078e00ff */
[----:B------:R-:W-:Y:S05]  /*12910*/  WARPSYNC.COLLECTIVE R8, `(.L_x_394) ;  /* 0x0000000008087348 */ /* 0x000fea0003c00000 */
[----:B------:R0:W1:Y:S02]  /*12920*/  SHFL.IDX P0, R8, R11, R10, R9 ;  /* 0x0000000a0b087389 */ /* 0x0000640000000009 */
[----:B01----:R-:W-:Y:S05]  /*12930*/  ENDCOLLECTIVE ;  /* 0x000000000000791b */ /* 0x003fea0003800000 */
.L_x_394:
[----:B------:R-:W-:Y:S05]  /*12940*/  BSYNC B1 ;  /* 0x0000000000017941 */ /* 0x000fea0003800000 */
.L_x_393:
[----:B------:R-:W-:Y:S05]  /*12950*/  BRA `(.L_x_395) ;  /* 0xffffff9800047947 */ /* 0x000fea000383ffff */
.L_x_173:
[----:B------:R-:W-:Y:S01]  /*12960*/  BSSY B1, `(.L_x_396) ;  /* 0x0000007000017945 */ /* 0x000fe20003800000 */
[----:B------:R-:W-:Y:S02]  /*12970*/  IMAD.MOV.U32 R11, RZ, RZ, R107 ;  /* 0x000000ffff0b7224 */ /* 0x000fe400078e006b */
[----:B------:R-:W-:Y:S02]  /*12980*/  IMAD.MOV.U32 R9, RZ, RZ, 0x1f ;  /* 0x0000001fff097424 */ /* 0x000fe400078e00ff */
[----:B------:R-:W-:-:S07]  /*12990*/  IMAD.MOV.U32 R8, RZ, RZ, -0x1 ;  /* 0xffffffffff087424 */ /* 0x000fce00078e00ff */
[----:B------:R-:W-:Y:S05]  /*129a0*/  WARPSYNC.COLLECTIVE R8, `(.L_x_397) ;  /* 0x0000000008087348 */ /* 0x000fea0003c00000 */
[----:B------:R0:W1:Y:S02]  /*129b0*/  SHFL.IDX P0, R8, R11, R10, R9 ;  /* 0x0000000a0b087389 */ /* 0x0000640000000009 */
[----:B01----:R-:W-:Y:S05]  /*129c0*/  ENDCOLLECTIVE ;  /* 0x000000000000791b */ /* 0x003fea0003800000 */
.L_x_397:
[----:B------:R-:W-:Y:S05]  /*129d0*/  BSYNC B1 ;  /* 0x0000000000017941 */ /* 0x000fea0003800000 */
.L_x_396:
[----:B------:R-:W-:Y:S05]  /*129e0*/  BRA `(.L_x_398) ;  /* 0xffffff9400e87947 */ /* 0x000fea000383ffff */
.L_x_174:
[----:B------:R-:W-:Y:S01]  /*129f0*/  BSSY B1, `(.L_x_399) ;  /* 0x0000007000017945 */ /* 0x000fe20003800000 */
[----:B------:R-:W-:Y:S01]  /*12a00*/  MOV R11, R116 ;  /* 0x00000074000b7202 */ /* 0x000fe20000000f00 */
[----:B------:R-:W-:Y:S02]  /*12a10*/  IMAD.MOV.U32 R9, RZ, RZ, 0x1f ;  /* 0x0000001fff097424 */ /* 0x000fe400078e00ff */
[----:B------:R-:W-:-:S07]  /*12a20*/  IMAD.MOV.U32 R8, RZ, RZ, -0x1 ;  /* 0xffffffffff087424 */ /* 0x000fce00078e00ff */
[----:B------:R-:W-:Y:S05]  /*12a30*/  WARPSYNC.COLLECTIVE R8, `(.L_x_400) ;  /* 0x0000000008087348 */ /* 0x000fea0003c00000 */
[----:B------:R0:W1:Y:S02]  /*12a40*/  SHFL.IDX P0, R8, R11, R10, R9 ;  /* 0x0000000a0b087389 */ /* 0x0000640000000009 */
[----:B01----:R-:W-:Y:S05]  /*12a50*/  ENDCOLLECTIVE ;  /* 0x000000000000791b */ /* 0x003fea0003800000 */
.L_x_400:
[----:B------:R-:W-:Y:S05]  /*12a60*/  BSYNC B1 ;  /* 0x0000000000017941 */ /* 0x000fea0003800000 */
.L_x_399:
[----:B------:R-:W-:Y:S05]  /*12a70*/  BRA `(.L_x_401) ;  /* 0xffffff9400cc7947 */ /* 0x000fea000383ffff */
.L_x_175:
[----:B------:R-:W-:Y:S01]  /*12a80*/  HFMA2 R9, -RZ, RZ, 0, 1.847743988037109375e-06 ;  /* 0x0000001fff097431 */ /* 0x000fe200000001ff */
[----:B------:R-:W-:Y:S01]  /*12a90*/  BSSY B1, `(.L_x_402) ;  /* 0x0000006000017945 */ /* 0x000fe20003800000 */
[----:B------:R-:W-:Y:S02]  /*12aa0*/  IMAD.MOV.U32 R11, RZ, RZ, R117 ;  /* 0x000000ffff0b7224 */ /* 0x000fe400078e0075 */
[----:B------:R-:W-:-:S07]  /*12ab0*/  IMAD.MOV.U32 R8, RZ, RZ, -0x1 ;  /* 0xffffffffff087424 */ /* 0x000fce00078e00ff */
[----:B------:R-:W-:Y:S05]  /*12ac0*/  WARPSYNC.COLLECTIVE R8, `(.L_x_403) ;  /* 0x0000000008087348 */ /* 0x000fea0003c00000 */
[----:B------:R0:W1:Y:S02]  /*12ad0*/  SHFL.IDX P0, R8, R11, R10, R9 ;  /* 0x0000000a0b087389 */ /* 0x0000640000000009 */
[----:B01----:R-:W-:Y:S05]  /*12ae0*/  ENDCOLLECTIVE ;  /* 0x000000000000791b */ /* 0x003fea0003800000 */
.L_x_403:
[----:B------:R-:W-:Y:S05]  /*12af0*/  BSYNC B1 ;  /* 0x0000000000017941 */ /* 0x000fea0003800000 */
.L_x_402:
[----:B------:R-:W-:Y:S05]  /*12b00*/  BRA `(.L_x_404) ;  /* 0xffffff9400b07947 */ /* 0x000fea000383ffff */
.L_x_176:
[----:B------:R-:W-:Y:S01]  /*12b10*/  BSSY B1, `(.L_x_405) ;  /* 0x0000007000017945 */ /* 0x000fe20003800000 */
[----:B------:R-:W-:Y:S01]  /*12b20*/  IMAD.MOV.U32 R11, RZ, RZ, R102 ;  /* 0x000000ffff0b7224 */ /* 0x000fe200078e0066 */
[----:B------:R-:W-:Y:S01]  /*12b30*/  MOV R8, 0xffffffff ;  /* 0xffffffff00087802 */ /* 0x000fe20000000f00 */
[----:B------:R-:W-:-:S07]  /*12b40*/  IMAD.MOV.U32 R9, RZ, RZ, 0x1f ;  /* 0x0000001fff097424 */ /* 0x000fce00078e00ff */
[----:B------:R-:W-:Y:S05]  /*12b50*/  WARPSYNC.COLLECTIVE R8, `(.L_x_406) ;  /* 0x0000000008087348 */ /* 0x000fea0003c00000 */
[----:B------:R0:W1:Y:S02]  /*12b60*/  SHFL.IDX P0, R8, R11, R10, R9 ;  /* 0x0000000a0b087389 */ /* 0x0000640000000009 */
[----:B01----:R-:W-:Y:S05]  /*12b70*/  ENDCOLLECTIVE ;  /* 0x000000000000791b */ /* 0x003fea0003800000 */
.L_x_406:
[----:B------:R-:W-:Y:S05]  /*12b80*/  BSYNC B1 ;  /* 0x0000000000017941 */ /* 0x000fea0003800000 */
.L_x_405:
[----:B------:R-:W-:Y:S05]  /*12b90*/  BRA `(.L_x_407) ;  /* 0xffffff9400947947 */ /* 0x000fea000383ffff */
.L_x_177:
[----:B------:R-:W-:Y:S01]  /*12ba0*/  BSSY B1, `(.L_x_408) ;  /* 0x0000007000017945 */ /* 0x000fe20003800000 */
[----:B------:R-:W-:Y:S02]  /*12bb0*/  IMAD.MOV.U32 R11, RZ, RZ, R103 ;  /* 0x000000ffff0b7224 */ /* 0x000fe400078e0067 */
[----:B------:R-:W-:Y:S02]  /*12bc0*/  IMAD.MOV.U32 R9, RZ, RZ, 0x1f ;  /* 0x0000001fff097424 */ /* 0x000fe400078e00ff */
[----:B------:R-:W-:-:S07]  /*12bd0*/  IMAD.MOV.U32 R8, RZ, RZ, -0x1 ;  /* 0xffffffffff087424 */ /* 0x000fce00078e00ff */
[----:B------:R-:W-:Y:S05]  /*12be0*/  WARPSYNC.COLLECTIVE R8, `(.L_x_409) ;  /* 0x0000000008087348 */ /* 0x000fea0003c00000 */
[----:B------:R0:W1:Y:S02]  /*12bf0*/  SHFL.IDX P0, R8, R11, R10, R9 ;  /* 0x0000000a0b087389 */ /* 0x0000640000000009 */
[----:B01----:R-:W-:Y:S05]  /*12c00*/  ENDCOLLECTIVE ;  /* 0x000000000000791b */ /* 0x003fea0003800000 */
.L_x_409:
[----:B------:R-:W-:Y:S05]  /*12c10*/  BSYNC B1 ;  /* 0x0000000000017941 */ /* 0x000fea0003800000 */
.L_x_408:
[----:B------:R-:W-:Y:S05]  /*12c20*/  BRA `(.L_x_410) ;  /* 0xffffff9400787947 */ /* 0x000fea000383ffff */
.L_x_178:
[----:B------:R-:W-:Y:S01]  /*12c30*/  BSSY B1, `(.L_x_411) ;  /* 0x0000007000017945 */ /* 0x000fe20003800000 */
[----:B------:R-:W-:Y:S01]  /*12c40*/  MOV R11, R120 ;  /* 0x00000078000b7202 */ /* 0x000fe20000000f00 */
[----:B------:R-:W-:Y:S02]  /*12c50*/  IMAD.MOV.U32 R9, RZ, RZ, 0x1f ;  /* 0x0000001fff097424 */ /* 0x000fe400078e00ff */
[----:B------:R-:W-:-:S07]  /*12c60*/  IMAD.MOV.U32 R8, RZ, RZ, -0x1 ;  /* 0xffffffffff087424 */ /* 0x000fce00078e00ff */
[----:B------:R-:W-:Y:S05]  /*12c70*/  WARPSYNC.COLLECTIVE R8, `(.L_x_412) ;  /* 0x0000000008087348 */ /* 0x000fea0003c00000 */
[----:B------:R0:W1:Y:S02]  /*12c80*/  SHFL.IDX P0, R8, R11, R10, R9 ;  /* 0x0000000a0b087389 */ /* 0x0000640000000009 */
[----:B01----:R-:W-:Y:S05]  /*12c90*/  ENDCOLLECTIVE ;  /* 0x000000000000791b */ /* 0x003fea0003800000 */
.L_x_412:
[----:B------:R-:W-:Y:S05]  /*12ca0*/  BSYNC B1 ;  /* 0x0000000000017941 */ /* 0x000fea0003800000 */
.L_x_411:
[----:B------:R-:W-:Y:S05]  /*12cb0*/  BRA `(.L_x_413) ;  /* 0xffffff94005c7947 */ /* 0x000fea000383ffff */
.L_x_179:
[----:B------:R-:W-:Y:S01]  /*12cc0*/  HFMA2 R9, -RZ, RZ, 0, 1.847743988037109375e-06 ;  /* 0x0000001fff097431 */ /* 0x000fe200000001ff */
[----:B------:R-:W-:Y:S01]  /*12cd0*/  BSSY B1, `(.L_x_414) ;  /* 0x0000006000017945 */ /* 0x000fe20003800000 */
[----:B------:R-:W-:Y:S02]  /*12ce0*/  IMAD.MOV.U32 R11, RZ, RZ, R121 ;  /* 0x000000ffff0b7224 */ /* 0x000fe400078e0079 */
[----:B------:R-:W-:-:S07]  /*12cf0*/  IMAD.MOV.U32 R8, RZ, RZ, -0x1 ;  /* 0xffffffffff087424 */ /* 0x000fce00078e00ff */
[----:B------:R-:W-:Y:S05]  /*12d00*/  WARPSYNC.COLLECTIVE R8, `(.L_x_415) ;  /* 0x0000000008087348 */ /* 0x000fea0003c00000 */
[----:B------:R0:W1:Y:S02]  /*12d10*/  SHFL.IDX P0, R8, R11, R10, R9 ;  /* 0x0000000a0b087389 */ /* 0x0000640000000009 */
[----:B01----:R-:W-:Y:S05]  /*12d20*/  ENDCOLLECTIVE ;  /* 0x000000000000791b */ /* 0x003fea0003800000 */
.L_x_415:
[----:B------:R-:W-:Y:S05]  /*12d30*/  BSYNC B1 ;  /* 0x0000000000017941 */ /* 0x000fea0003800000 */
.L_x_414:
[----:B------:R-:W-:Y:S05]  /*12d40*/  BRA `(.L_x_416) ;  /* 0xffffff9400407947 */ /* 0x000fea000383ffff */
.L_x_180:
[----:B------:R-:W-:Y:S01]  /*12d50*/  BSSY B1, `(.L_x_417) ;  /* 0x0000007000017945 */ /* 0x000fe20003800000 */
[----:B------:R-:W-:Y:S01]  /*12d60*/  IMAD.MOV.U32 R11, RZ, RZ, R98 ;  /* 0x000000ffff0b7224 */ /* 0x000fe200078e0062 */
[----:B------:R-:W-:Y:S01]  /*12d70*/  MOV R8, 0xffffffff ;  /* 0xffffffff00087802 */ /* 0x000fe20000000f00 */
[----:B------:R-:W-:-:S07]  /*12d80*/  IMAD.MOV.U32 R9, RZ, RZ, 0x1f ;  /* 0x0000001fff097424 */ /* 0x000fce00078e00ff */
[----:B------:R-:W-:Y:S05]  /*12d90*/  WARPSYNC.COLLECTIVE R8, `(.L_x_418) ;  /* 0x0000000008087348 */ /* 0x000fea0003c00000 */
[----:B------:R0:W1:Y:S02]  /*12da0*/  SHFL.IDX P0, R8, R11, R10, R9 ;  /* 0x0000000a0b087389 */ /* 0x0000640000000009 */
[----:B01----:R-:W-:Y:S05]  /*12db0*/  ENDCOLLECTIVE ;  /* 0x000000000000791b */ /* 0x003fea0003800000 */
.L_x_418:
[----:B------:R-:W-:Y:S05]  /*12dc0*/  BSYNC B1 ;  /* 0x0000000000017941 */ /* 0x000fea0003800000 */
.L_x_417:
[----:B------:R-:W-:Y:S05]  /*12dd0*/  BRA `(.L_x_419) ;  /* 0xffffff9400247947 */ /* 0x000fea000383ffff */
.L_x_181:
[----:B------:R-:W-:Y:S01]  /*12de0*/  BSSY B1, `(.L_x_420) ;  /* 0x0000007000017945 */ /* 0x000fe20003800000 */
[----:B------:R-:W-:Y:S02]  /*12df0*/  IMAD.MOV.U32 R11, RZ, RZ, R99 ;  /* 0x000000ffff0b7224 */ /* 0x000fe400078e0063 */
[----:B------:R-:W-:Y:S02]  /*12e00*/  IMAD.MOV.U32 R9, RZ, RZ, 0x1f ;  /* 0x0000001fff097424 */ /* 0x000fe400078e00ff */
[----:B------:R-:W-:-:S07]  /*12e10*/  IMAD.MOV.U32 R8, RZ, RZ, -0x1 ;  /* 0xffffffffff087424 */ /* 0x000fce00078e00ff */
[----:B------:R-:W-:Y:S05]  /*12e20*/  WARPSYNC.COLLECTIVE R8, `(.L_x_421) ;  /* 0x0000000008087348 */ /* 0x000fea0003c00000 */
[----:B------:R0:W1:Y:S02]  /*12e30*/  SHFL.IDX P0, R8, R11, R10, R9 ;  /* 0x0000000a0b087389 */ /* 0x0000640000000009 */
[----:B01----:R-:W-:Y:S05]  /*12e40*/  ENDCOLLECTIVE ;  /* 0x000000000000791b */ /* 0x003fea0003800000 */
.L_x_421:
[----:B------:R-:W-:Y:S05]  /*12e50*/  BSYNC B1 ;  /* 0x0000000000017941 */ /* 0x000fea0003800000 */
.L_x_420:
[----:B------:R-:W-:Y:S05]  /*12e60*/  BRA `(.L_x_422) ;  /* 0xffffff9400087947 */ /* 0x000fea000383ffff */
.L_x_182:
[----:B------:R-:W-:Y:S01]  /*12e70*/  BSSY B1, `(.L_x_423) ;  /* 0x0000007000017945 */ /* 0x000fe20003800000 */
[----:B------:R-:W-:Y:S01]  /*12e80*/  MOV R11, R124 ;  /* 0x0000007c000b7202 */ /* 0x000fe20000000f00 */
[----:B------:R-:W-:Y:S02]  /*12e90*/  IMAD.MOV.U32 R9, RZ, RZ, 0x1f ;  /* 0x0000001fff097424 */ /* 0x000fe400078e00ff */
[----:B------:R-:W-:-:S07]  /*12ea0*/  IMAD.MOV.U32 R8, RZ, RZ, -0x1 ;  /* 0xffffffffff087424 */ /* 0x000fce00078e00ff */
[----:B------:R-:W-:Y:S05]  /*12eb0*/  WARPSYNC.COLLECTIVE R8, `(.L_x_424) ;  /* 0x0000000008087348 */ /* 0x000fea0003c00000 */
[----:B------:R0:W1:Y:S02]  /*12ec0*/  SHFL.IDX P0, R8, R11, R10, R9 ;  /* 0x0000000a0b087389 */ /* 0x0000640000000009 */
[----:B01----:R-:W-:Y:S05]  /*12ed0*/  ENDCOLLECTIVE ;  /* 0x000000000000791b */ /* 0x003fea0003800000 */
.L_x_424:
[----:B------:R-:W-:Y:S05]  /*12ee0*/  BSYNC B1 ;  /* 0x0000000000017941 */ /* 0x000fea0003800000 */
.L_x_423:
[----:B------:R-:W-:Y:S05]  /*12ef0*/  BRA `(.L_x_425) ;  /* 0xffffff9000ec7947 */ /* 0x000fea000383ffff */
.L_x_183:
[----:B------:R-:W-:Y:S01]  /*12f00*/  HFMA2 R9, -RZ, RZ, 0, 1.847743988037109375e-06 ;  /* 0x0000001fff097431 */ /* 0x000fe200000001ff */
[----:B------:R-:W-:Y:S01]  /*12f10*/  BSSY B1, `(.L_x_426) ;  /* 0x0000006000017945 */ /* 0x000fe20003800000 */
[----:B------:R-:W-:Y:S02]  /*12f20*/  IMAD.MOV.U32 R11, RZ, RZ, R125 ;  /* 0x000000ffff0b7224 */ /* 0x000fe400078e007d */
[----:B------:R-:W-:-:S07]  /*12f30*/  IMAD.MOV.U32 R8, RZ, RZ, -0x1 ;  /* 0xffffffffff087424 */ /* 0x000fce00078e00ff */
[----:B------:R-:W-:Y:S05]  /*12f40*/  WARPSYNC.COLLECTIVE R8, `(.L_x_427) ;  /* 0x0000000008087348 */ /* 0x000fea0003c00000 */
[----:B------:R0:W1:Y:S02]  /*12f50*/  SHFL.IDX P0, R8, R11, R10, R9 ;  /* 0x0000000a0b087389 */ /* 0x0000640000000009 */
[----:B01----:R-:W-:Y:S05]  /*12f60*/  ENDCOLLECTIVE ;  /* 0x000000000000791b */ /* 0x003fea0003800000 */
.L_x_427:
[----:B------:R-:W-:Y:S05]  /*12f70*/  BSYNC B1 ;  /* 0x0000000000017941 */ /* 0x000fea0003800000 */
.L_x_426:
[----:B------:R-:W-:Y:S05]  /*12f80*/  BRA `(.L_x_167) ;  /* 0xffffff9000d07947 */ /* 0x000fea000383ffff */
.L_x_186:
[----:B------:R-:W-:Y:S01]  /*12f90*/  BSSY B1, `(.L_x_428) ;  /* 0x0000007000017945 */ /* 0x000fe20003800000 */
[----:B------:R-:W-:Y:S01]  /*12fa0*/  IMAD.MOV.U32 R11, RZ, RZ, R44 ;  /* 0x000000ffff0b7224 */ /* 0x000fe200078e002c */
[----:B------:R-:W-:Y:S01]  /*12fb0*/  MOV R8, 0xffffffff ;  /* 0xffffffff00087802 */ /* 0x000fe20000000f00 */
[----:B------:R-:W-:-:S07]  /*12fc0*/  IMAD.MOV.U32 R9, RZ, RZ, 0x1f ;  /* 0x0000001fff097424 */ /* 0x000fce00078e00ff */
[----:B------:R-:W-:Y:S05]  /*12fd0*/  WARPSYNC.COLLECTIVE R8, `(.L_x_429) ;  /* 0x0000000008087348 */ /* 0x000fea0003c00000 */
[----:B------:R0:W1:Y:S02]  /*12fe0*/  SHFL.IDX P0, R8, R11, R10, R9 ;  /* 0x0000000a0b087389 */ /* 0x0000640000000009 */
[----:B01----:R-:W-:Y:S05]  /*12ff0*/  ENDCOLLECTIVE ;  /* 0x000000000000791b */ /* 0x003fea0003800000 */
.L_x_429:
[----:B------:R-:W-:Y:S05]  /*13000*/  BSYNC B1 ;  /* 0x0000000000017941 */ /* 0x000fea0003800000 */
.L_x_428:
[----:B------:R-:W-:Y:S05]  /*13010*/  BRA `(.L_x_430) ;  /* 0xffffff9800007947 */ /* 0x000fea000383ffff */
.L_x_187:
[----:B------:R-:W-:Y:S01]  /*13020*/  BSSY B1, `(.L_x_431) ;  /* 0x0000007000017945 */ /* 0x000fe20003800000 */
[----:B------:R-:W-:Y:S02]  /*13030*/  IMAD.MOV.U32 R11, RZ, RZ, R45 ;  /* 0x000000ffff0b7224 */ /* 0x000fe400078e002d */
[----:B------:R-:W-:Y:S02]  /*13040*/  IMAD.MOV.U32 R9, RZ, RZ, 0x1f ;  /* 0x0000001fff097424 */ /* 0x000fe400078e00ff */
[----:B------:R-:W-:-:S07]  /*13050*/  IMAD.MOV.U32 R8, RZ, RZ, -0x1 ;  /* 0xffffffffff087424 */ /* 0x000fce00078e00ff */
[----:B------:R-:W-:Y:S05]  /*13060*/  WARPSYNC.COLLECTIVE R8, `(.L_x_432) ;  /* 0x0000000008087348 */ /* 0x000fea0003c00000 */
[----:B------:R0:W1:Y:S02]  /*13070*/  SHFL.IDX P0, R8, R11, R10, R9 ;  /* 0x0000000a0b087389 */ /* 0x0000640000000009 */
[----:B01----:R-:W-:Y:S05]  /*13080*/  ENDCOLLECTIVE ;  /* 0x000000000000791b */ /* 0x003fea0003800000 */
.L_x_432:
[----:B------:R-:W-:Y:S05]  /*13090*/  BSYNC B1 ;  /* 0x0000000000017941 */ /* 0x000fea0003800000 */
.L_x_431:
[----:B------:R-:W-:Y:S05]  /*130a0*/  BRA `(.L_x_433) ;  /* 0xffffff9400e47947 */ /* 0x000fea000383ffff */
.L_x_188:
[----:B------:R-:W-:Y:S01]  /*130b0*/  BSSY B1, `(.L_x_434) ;  /* 0x0000007000017945 */ /* 0x000fe20003800000 */
[----:B------:R-:W-:Y:S01]  /*130c0*/  MOV R11, R114 ;  /* 0x00000072000b7202 */ /* 0x000fe20000000f00 */
[----:B------:R-:W-:Y:S02]  /*130d0*/  IMAD.MOV.U32 R9, RZ, RZ, 0x1f ;  /* 0x0000001fff097424 */ /* 0x000fe400078e00ff */
[----:B------:R-:W-:-:S07]  /*130e0*/  IMAD.MOV.U32 R8, RZ, RZ, -0x1 ;  /* 0xffffffffff087424 */ /* 0x000fce00078e00ff */
[----:B------:R-:W-:Y:S05]  /*130f0*/  WARPSYNC.COLLECTIVE R8, `(.L_x_435) ;  /* 0x0000000008087348 */ /* 0x000fea0003c00000 */
[----:B------:R0:W1:Y:S02]  /*13100*/  SHFL.IDX P0, R8, R11, R10, R9 ;  /* 0x0000000a0b087389 */ /* 0x0000640000000009 */
[----:B01----:R-:W-:Y:S05]  /*13110*/  ENDCOLLECTIVE ;  /* 0x000000000000791b */ /* 0x003fea0003800000 */
.L_x_435:
[----:B------:R-:W-:Y:S05]  /*13120*/  BSYNC B1 ;  /* 0x0000000000017941 */ /* 0x000fea0003800000 */
.L_x_434:
[----:B------:R-:W-:Y:S05]  /*13130*/  BRA `(.L_x_436) ;  /* 0xffffff9400c87947 */ /* 0x000fea000383ffff */
.L_x_189:
[----:B------:R-:W-:Y:S01]  /*13140*/  HFMA2 R9, -RZ, RZ, 0, 1.847743988037109375e-06 ;  /* 0x0000001fff097431 */ /* 0x000fe200000001ff */
[----:B------:R-:W-:Y:S01]  /*13150*/  BSSY B1, `(.L_x_437) ;  /* 0x0000006000017945 */ /* 0x000fe20003800000 */
[----:B------:R-:W-:Y:S02]  /*13160*/  IMAD.MOV.U32 R11, RZ, RZ, R115 ;  /* 0x000000ffff0b7224 */ /* 0x000fe400078e0073 */
[----:B------:R-:W-:-:S07]  /*13170*/  IMAD.MOV.U32 R8, RZ, RZ, -0x1 ;  /* 0xffffffffff087424 */ /* 0x000fce00078e00ff */
[----:B------:R-:W-:Y:S05]  /*13180*/  WARPSYNC.COLLECTIVE R8, `(.L_x_438) ;  /* 0x0000000008087348 */ /* 0x000fea0003c00000 */
[----:B------:R0:W1:Y:S02]  /*13190*/  SHFL.IDX P0, R8, R11, R10, R9 ;  /* 0x0000000a0b087389 */ /* 0x0000640000000009 */
[----:B01----:R-:W-:Y:S05]  /*131a0*/  ENDCOLLECTIVE ;  /* 0x000000000000791b */ /* 0x003fea0003800000 */
.L_x_438:
[----:B------:R-:W-:Y:S05]  /*131b0*/  BSYNC B1 ;  /* 0x0000000000017941 */ /* 0x000fea0003800000 */
.L_x_437:
[----:B------:R-:W-:Y:S05]  /*131c0*/  BRA `(.L_x_439) ;  /* 0xffffff9400ac7947 */ /* 0x000fea000383ffff */
.L_x_190:
[----:B------:R-:W-:Y:S01]  /*131d0*/  BSSY B1, `(.L_x_440) ;  /* 0x0000007000017945 */ /* 0x000fe20003800000 */
[----:B------:R-:W-:Y:S01]  /*131e0*/  IMAD.MOV.U32 R11, RZ, RZ, R48 ;  /* 0x000000ffff0b7224 */ /* 0x000fe200078e0030 */
[----:B------:R-:W-:Y:S01]  /*131f0*/  MOV R8, 0xffffffff ;  /* 0xffffffff00087802 */ /* 0x000fe20000000f00 */
[----:B------:R-:W-:-:S07]  /*13200*/  IMAD.MOV.U32 R9, RZ, RZ, 0x1f ;  /* 0x0000001fff097424 */ /* 0x000fce00078e00ff */
[----:B------:R-:W-:Y:S05]  /*13210*/  WARPSYNC.COLLECTIVE R8, `(.L_x_441) ;  /* 0x0000000008087348 */ /* 0x000fea0003c00000 */
[----:B------:R0:W1:Y:S02]  /*13220*/  SHFL.IDX P0, R8, R11, R10, R9 ;  /* 0x0000000a0b087389 */ /* 0x0000640000000009 */
[----:B01----:R-:W-:Y:S05]  /*13230*/  ENDCOLLECTIVE ;  /* 0x000000000000791b */ /* 0x003fea0003800000 */
.L_x_441:
[----:B------:R-:W-:Y:S05]  /*13240*/  BSYNC B1 ;  /* 0x0000000000017941 */ /* 0x000fea0003800000 */
.L_x_440:
[----:B------:R-:W-:Y:S05]  /*13250*/  BRA `(.L_x_442) ;  /* 0xffffff9400907947 */ /* 0x000fea000383ffff */
.L_x_191:
[----:B------:R-:W-:Y:S01]  /*13260*/  BSSY B1, `(.L_x_443) ;  /* 0x0000007000017945 */ /* 0x000fe20003800000 */
[----:B------:R-:W-:Y:S02]  /*13270*/  IMAD.MOV.U32 R11, RZ, RZ, R49 ;  /* 0x000000ffff0b7224 */ /* 0x000fe400078e0031 */
[----:B------:R-:W-:Y:S02]  /*13280*/  IMAD.MOV.U32 R9, RZ, RZ, 0x1f ;  /* 0x0000001fff097424 */ /* 0x000fe400078e00ff */
[----:B------:R-:W-:-:S07]  /*13290*/  IMAD.MOV.U32 R8, RZ, RZ, -0x1 ;  /* 0xffffffffff087424 */ /* 0x000fce00078e00ff */
[----:B------:R-:W-:Y:S05]  /*132a0*/  WARPSYNC.COLLECTIVE R8, `(.L_x_444) ;  /* 0x0000000008087348 */ /* 0x000fea0003c00000 */
[----:B------:R0:W1:Y:S02]  /*132b0*/  SHFL.IDX P0, R8, R11, R10, R9 ;  /* 0x0000000a0b087389 */ /* 0x0000640000000009 */
[----:B01----:R-:W-:Y:S05]  /*132c0*/  ENDCOLLECTIVE ;  /* 0x000000000000791b */ /* 0x003fea0003800000 */
.L_x_444:
[----:B------:R-:W-:Y:S05]  /*132d0*/  BSYNC B1 ;  /* 0x0000000000017941 */ /* 0x000fea0003800000 */
.L_x_443:
[----:B------:R-:W-:Y:S05]  /*132e0*/  BRA `(.L_x_445) ;  /* 0xffffff9400747947 */ /* 0x000fea000383ffff */
.L_x_192:
[----:B------:R-:W-:Y:S01]  /*132f0*/  BSSY B1, `(.L_x_446) ;  /* 0x0000007000017945 */ /* 0x000fe20003800000 */
[----:B------:R-:W-:Y:S01]  /*13300*/  MOV R11, R118 ;  /* 0x00000076000b7202 */ /* 0x000fe20000000f00 */
[----:B------:R-:W-:Y:S02]  /*13310*/  IMAD.MOV.U32 R9, RZ, RZ, 0x1f ;  /* 0x0000001fff097424 */ /* 0x000fe400078e00ff */
[----:B------:R-:W-:-:S07]  /*13320*/  IMAD.MOV.U32 R8, RZ, RZ, -0x1 ;  /* 0xffffffffff087424 */ /* 0x000fce00078e00ff */
[----:B------:R-:W-:Y:S05]  /*13330*/  WARPSYNC.COLLECTIVE R8, `(.L_x_447) ;  /* 0x0000000008087348 */ /* 0x000fea0003c00000 */
[----:B------:R0:W1:Y:S02]  /*13340*/  SHFL.IDX P0, R8, R11, R10, R9 ;  /* 0x0000000a0b087389 */ /* 0x0000640000000009 */
[----:B01----:R-:W-:Y:S05]  /*13350*/  ENDCOLLECTIVE ;  /* 0x000000000000791b */ /* 0x003fea0003800000 */
.L_x_447:
[----:B------:R-:W-:Y:S05]  /*13360*/  BSYNC B1 ;  /* 0x0000000000017941 */ /* 0x000fea0003800000 */
.L_x_446:
[----:B------:R-:W-:Y:S05]  /*13370*/  BRA `(.L_x_448) ;  /* 0xffffff9400587947 */ /* 0x000fea000383ffff */
.L_x_193:
[----:B------:R-:W-:Y:S01]  /*13380*/  HFMA2 R9, -RZ, RZ, 0, 1.847743988037109375e-06 ;  /* 0x0000001fff097431 */ /* 0x000fe200000001ff */
[----:B------:R-:W-:Y:S01]  /*13390*/  BSSY B1, `(.L_x_449) ;  /* 0x0000006000017945 */ /* 0x000fe20003800000 */
[----:B------:R-:W-:Y:S02]  /*133a0*/  IMAD.MOV.U32 R11, RZ, RZ, R119 ;  /* 0x000000ffff0b7224 */ /* 0x000fe400078e0077 */
[----:B------:R-:W-:-:S07]  /*133b0*/  IMAD.MOV.U32 R8, RZ, RZ, -0x1 ;  /* 0xffffffffff087424 */ /* 0x000fce00078e00ff */
[----:B------:R-:W-:Y:S05]  /*133c0*/  WARPSYNC.COLLECTIVE R8, `(.L_x_450) ;  /* 0x0000000008087348 */ /* 0x000fea0003c00000 */
[----:B------:R0:W1:Y:S02]  /*133d0*/  SHFL.IDX P0, R8, R11, R10, R9 ;  /* 0x0000000a0b087389 */ /* 0x0000640000000009 */
[----:B01----:R-:W-:Y:S05]  /*133e0*/  ENDCOLLECTIVE ;  /* 0x000000000000791b */ /* 0x003fea0003800000 */
.L_x_450:
[----:B------:R-:W-:Y:S05]  /*133f0*/  BSYNC B1 ;  /* 0x0000000000017941 */ /* 0x000fea0003800000 */
.L_x_449:
[----:B------:R-:W-:Y:S05]  /*13400*/  BRA `(.L_x_451) ;  /* 0xffffff94003c7947 */ /* 0x000fea000383ffff */
.L_x_194:
[----:B------:R-:W-:Y:S01]  /*13410*/  BSSY B1, `(.L_x_452) ;  /* 0x0000007000017945 */ /* 0x000fe20003800000 */
[----:B------:R-:W-:Y:S01]  /*13420*/  IMAD.MOV.U32 R11, RZ, RZ, R52 ;  /* 0x000000ffff0b7224 */ /* 0x000fe200078e0034 */
[----:B------:R-:W-:Y:S01]  /*13430*/  MOV R8, 0xffffffff ;  /* 0xffffffff00087802 */ /* 0x000fe20000000f00 */
[----:B------:R-:W-:-:S07]  /*13440*/  IMAD.MOV.U32 R9, RZ, RZ, 0x1f ;  /* 0x0000001fff097424 */ /* 0x000fce00078e00ff */
[----:B------:R-:W-:Y:S05]  /*13450*/  WARPSYNC.COLLECTIVE R8, `(.L_x_453) ;  /* 0x0000000008087348 */ /* 0x000fea0003c00000 */
[----:B------:R0:W1:Y:S02]  /*13460*/  SHFL.IDX P0, R8, R11, R10, R9 ;  /* 0x0000000a0b087389 */ /* 0x0000640000000009 */
[----:B01----:R-:W-:Y:S05]  /*13470*/  ENDCOLLECTIVE ;  /* 0x000000000000791b */ /* 0x003fea0003800000 */
.L_x_453:
[----:B------:R-:W-:Y:S05]  /*13480*/  BSYNC B1 ;  /* 0x0000000000017941 */ /* 0x000fea0003800000 */
.L_x_452:
[----:B------:R-:W-:Y:S05]  /*13490*/  BRA `(.L_x_454) ;  /* 0xffffff9400207947 */ /* 0x000fea000383ffff */
.L_x_195:
[----:B------:R-:W-:Y:S01]  /*134a0*/  BSSY B1, `(.L_x_455) ;  /* 0x0000007000017945 */ /* 0x000fe20003800000 */
[----:B------:R-:W-:Y:S02]  /*134b0*/  IMAD.MOV.U32 R11, RZ, RZ, R53 ;  /* 0x000000ffff0b7224 */ /* 0x000fe400078e0035 */
[----:B------:R-:W-:Y:S02]  /*134c0*/  IMAD.MOV.U32 R9, RZ, RZ, 0x1f ;  /* 0x0000001fff097424 */ /* 0x000fe400078e00ff */
[----:B------:R-:W-:-:S07]  /*134d0*/  IMAD.MOV.U32 R8, RZ, RZ, -0x1 ;  /* 0xffffffffff087424 */ /* 0x000fce00078e00ff */
[----:B------:R-:W-:Y:S05]  /*134e0*/  WARPSYNC.COLLECTIVE R8, `(.L_x_456) ;  /* 0x0000000008087348 */ /* 0x000fea0003c00000 */
[----:B------:R0:W1:Y:S02]  /*134f0*/  SHFL.IDX P0, R8, R11, R10, R9 ;  /* 0x0000000a0b087389 */ /* 0x0000640000000009 */
[----:B01----:R-:W-:Y:S05]  /*13500*/  ENDCOLLECTIVE ;  /* 0x000000000000791b */ /* 0x003fea0003800000 */
.L_x_456:
[----:B------:R-:W-:Y:S05]  /*13510*/  BSYNC B1 ;  /* 0x0000000000017941 */ /* 0x000fea0003800000 */
.L_x_455:
[----:B------:R-:W-:Y:S05]  /*13520*/  BRA `(.L_x_457) ;  /* 0xffffff9400047947 */ /* 0x000fea000383ffff */
.L_x_196:
[----:B------:R-:W-:Y:S01]  /*13530*/  BSSY B1, `(.L_x_458) ;  /* 0x0000007000017945 */ /* 0x000fe20003800000 */
[----:B------:R-:W-:Y:S01]  /*13540*/  MOV R11, R122 ;  /* 0x0000007a000b7202 */ /* 0x000fe20000000f00 */
[----:B------:R-:W-:Y:S02]  /*13550*/  IMAD.MOV.U32 R9, RZ, RZ, 0x1f ;  /* 0x0000001fff097424 */ /* 0x000fe400078e00ff */
[----:B------:R-:W-:-:S07]  /*13560*/  IMAD.MOV.U32 R8, RZ, RZ, -0x1 ;  /* 0xffffffffff087424 */ /* 0x000fce00078e00ff */
[----:B------:R-:W-:Y:S05]  /*13570*/  WARPSYNC.COLLECTIVE R8, `(.L_x_459) ;  /* 0x0000000008087348 */ /* 0x000fea0003c00000 */
[----:B------:R0:W1:Y:S02]  /*13580*/  SHFL.IDX P0, R8, R11, R10, R9 ;  /* 0x0000000a0b087389 */ /* 0x0000640000000009 */
[----:B01----:R-:W-:Y:S05]  /*13590*/  ENDCOLLECTIVE ;  /* 0x000000000000791b */ /* 0x003fea0003800000 */
.L_x_459:
[----:B------:R-:W-:Y:S05]  /*135a0*/  BSYNC B1 ;  /* 0x0000000000017941 */ /* 0x000fea0003800000 */
.L_x_458:
[----:B------:R-:W-:Y:S05]  /*135b0*/  BRA `(.L_x_460) ;  /* 0xffffff9000e87947 */ /* 0x000fea000383ffff */
.L_x_197:
[----:B------:R-:W-:Y:S01]  /*135c0*/  HFMA2 R9, -RZ, RZ, 0, 1.847743988037109375e-06 ;  /* 0x0000001fff097431 */ /* 0x000fe200000001ff */
[----:B------:R-:W-:Y:S01]  /*135d0*/  BSSY B1, `(.L_x_461) ;  /* 0x0000006000017945 */ /* 0x000fe20003800000 */
[----:B------:R-:W-:Y:S02]  /*135e0*/  IMAD.MOV.U32 R11, RZ, RZ, R123 ;  /* 0x000000ffff0b7224 */ /* 0x000fe400078e007b */
[----:B------:R-:W-:-:S07]  /*135f0*/  IMAD.MOV.U32 R8, RZ, RZ, -0x1 ;  /* 0xffffffffff087424 */ /* 0x000fce00078e00ff */
[----:B------:R-:W-:Y:S05]  /*13600*/  WARPSYNC.COLLECTIVE R8, `(.L_x_462) ;  /* 0x0000000008087348 */ /* 0x000fea0003c00000 */
[----:B------:R0:W1:Y:S02]  /*13610*/  SHFL.IDX P0, R8, R11, R10, R9 ;  /* 0x0000000a0b087389 */ /* 0x0000640000000009 */
[----:B01----:R-:W-:Y:S05]  /*13620*/  ENDCOLLECTIVE ;  /* 0x000000000000791b */ /* 0x003fea0003800000 */
.L_x_462:
[----:B------:R-:W-:Y:S05]  /*13630*/  BSYNC B1 ;  /* 0x0000000000017941 */ /* 0x000fea0003800000 */
.L_x_461:
[----:B------:R-:W-:Y:S05]  /*13640*/  BRA `(.L_x_463) ;  /* 0xffffff9000cc7947 */ /* 0x000fea000383ffff */
.L_x_198:
[----:B------:R-:W-:Y:S01]  /*13650*/  BSSY B1, `(.L_x_464) ;  /* 0x0000007000017945 */ /* 0x000fe20003800000 */
[----:B------:R-:W-:Y:S01]  /*13660*/  IMAD.MOV.U32 R11, RZ, RZ, R96 ;  /* 0x000000ffff0b7224 */ /* 0x000fe200078e0060 */
[----:B------:R-:W-:Y:S01]  /*13670*/  MOV R8, 0xffffffff ;  /* 0xffffffff00087802 */ /* 0x000fe20000000f00 */
[----:B------:R-:W-:-:S07]  /*13680*/  IMAD.MOV.U32 R9, RZ, RZ, 0x1f ;  /* 0x0000001fff097424 */ /* 0x000fce00078e00ff */
[----:B------:R-:W-:Y:S05]  /*13690*/  WARPSYNC.COLLECTIVE R8, `(.L_x_465) ;  /* 0x0000000008087348 */ /* 0x000fea0003c00000 */
[----:B------:R0:W1:Y:S02]  /*136a0*/  SHFL.IDX P0, R8, R11, R10, R9 ;  /* 0x0000000a0b087389 */ /* 0x0000640000000009 */
[----:B01----:R-:W-:Y:S05]  /*136b0*/  ENDCOLLECTIVE ;  /* 0x000000000000791b */ /* 0x003fea0003800000 */
.L_x_465:
[----:B------:R-:W-:Y:S05]  /*136c0*/  BSYNC B1 ;  /* 0x0000000000017941 */ /* 0x000fea0003800000 */
.L_x_464:
[----:B------:R-:W-:Y:S05]  /*136d0*/  BRA `(.L_x_466) ;  /* 0xffffff9000b07947 */ /* 0x000fea000383ffff */
.L_x_199:
[----:B------:R-:W-:Y:S01]  /*136e0*/  BSSY B1, `(.L_x_467) ;  /* 0x0000007000017945 */ /* 0x000fe20003800000 */
[----:B------:R-:W-:Y:S02]  /*136f0*/  IMAD.MOV.U32 R11, RZ, RZ, R97 ;  /* 0x000000ffff0b7224 */ /* 0x000fe400078e0061 */
[----:B------:R-:W-:Y:S02]  /*13700*/  IMAD.MOV.U32 R9, RZ, RZ, 0x1f ;  /* 0x0000001fff097424 */ /* 0x000fe400078e00ff */
[----:B------:R-:W-:-:S07]  /*13710*/  IMAD.MOV.U32 R8, RZ, RZ, -0x1 ;  /* 0xffffffffff087424 */ /* 0x000fce00078e00ff */
[----:B------:R-:W-:Y:S05]  /*13720*/  WARPSYNC.COLLECTIVE R8, `(.L_x_468) ;  /* 0x0000000008087348 */ /* 0x000fea0003c00000 */
[----:B------:R0:W1:Y:S02]  /*13730*/  SHFL.IDX P0, R8, R11, R10, R9 ;  /* 0x0000000a0b087389 */ /* 0x0000640000000009 */
[----:B01----:R-:W-:Y:S05]  /*13740*/  ENDCOLLECTIVE ;  /* 0x000000000000791b */ /* 0x003fea0003800000 */
.L_x_468:
[----:B------:R-:W-:Y:S05]  /*13750*/  BSYNC B1 ;  /* 0x0000000000017941 */ /* 0x000fea0003800000 */
.L_x_467:
[----:B------:R-:W-:Y:S05]  /*13760*/  BRA `(.L_x_469) ;  /* 0xffffff9000947947 */ /* 0x000fea000383ffff */
.L_x_200:
[----:B------:R-:W-:Y:S01]  /*13770*/  BSSY B1, `(.L_x_470) ;  /* 0x0000007000017945 */ /* 0x000fe20003800000 */
[----:B------:R-:W-:Y:S01]  /*13780*/  MOV R11, R126 ;  /* 0x0000007e000b7202 */ /* 0x000fe20000000f00 */
[----:B------:R-:W-:Y:S02]  /*13790*/  IMAD.MOV.U32 R9, RZ, RZ, 0x1f ;  /* 0x0000001fff097424 */ /* 0x000fe400078e00ff */
[----:B------:R-:W-:-:S07]  /*137a0*/  IMAD.MOV.U32 R8, RZ, RZ, -0x1 ;  /* 0xffffffffff087424 */ /* 0x000fce00078e00ff */
[----:B------:R-:W-:Y:S05]  /*137b0*/  WARPSYNC.COLLECTIVE R8, `(.L_x_471) ;  /* 0x0000000008087348 */ /* 0x000fea0003c00000 */
[----:B------:R0:W1:Y:S02]  /*137c0*/  SHFL.IDX P0, R8, R11, R10, R9 ;  /* 0x0000000a0b087389 */ /* 0x0000640000000009 */
[----:B01----:R-:W-:Y:S05]  /*137d0*/  ENDCOLLECTIVE ;  /* 0x000000000000791b */ /* 0x003fea0003800000 */
.L_x_471:
[----:B------:R-:W-:Y:S05]  /*137e0*/  BSYNC B1 ;  /* 0x0000000000017941 */ /* 0x000fea0003800000 */
.L_x_470:
[----:B------:R-:W-:Y:S05]  /*137f0*/  BRA `(.L_x_472) ;  /* 0xffffff9000787947 */ /* 0x000fea000383ffff */
.L_x_201:
[----:B------:R-:W-:Y:S01]  /*13800*/  HFMA2 R9, -RZ, RZ, 0, 1.847743988037109375e-06 ;  /* 0x0000001fff097431 */ /* 0x000fe200000001ff */
[----:B------:R-:W-:Y:S01]  /*13810*/  BSSY B1, `(.L_x_473) ;  /* 0x0000006000017945 */ /* 0x000fe20003800000 */
[----:B------:R-:W-:Y:S02]  /*13820*/  IMAD.MOV.U32 R11, RZ, RZ, R127 ;  /* 0x000000ffff0b7224 */ /* 0x000fe400078e007f */
[----:B------:R-:W-:-:S07]  /*13830*/  IMAD.MOV.U32 R8, RZ, RZ, -0x1 ;  /* 0xffffffffff087424 */ /* 0x000fce00078e00ff */
[----:B------:R-:W-:Y:S05]  /*13840*/  WARPSYNC.COLLECTIVE R8, `(.L_x_474) ;  /* 0x0000000008087348 */ /* 0x000fea0003c00000 */
[----:B------:R0:W1:Y:S02]  /*13850*/  SHFL.IDX P0, R8, R11, R10, R9 ;  /* 0x0000000a0b087389 */ /* 0x0000640000000009 */
[----:B01----:R-:W-:Y:S05]  /*13860*/  ENDCOLLECTIVE ;  /* 0x000000000000791b */ /* 0x003fea0003800000 */
.L_x_474:
[----:B------:R-:W-:Y:S05]  /*13870*/  BSYNC B1 ;  /* 0x0000000000017941 */ /* 0x000fea0003800000 */
.L_x_473:
[----:B------:R-:W-:Y:S05]  /*13880*/  BRA `(.L_x_185) ;  /* 0xffffff90005c7947 */ /* 0x000fea000383ffff */
.L_x_204:
[----:B------:R-:W-:Y:S01]  /*13890*/  BSSY B1, `(.L_x_475) ;  /* 0x0000007000017945 */ /* 0x000fe20003800000 */
[----:B------:R-:W-:Y:S01]  /*138a0*/  IMAD.MOV.U32 R11, RZ, RZ, R46 ;  /* 0x000000ffff0b7224 */ /* 0x000fe200078e002e */
[----:B------:R-:W-:Y:S01]  /*138b0*/  MOV R8, 0xffffffff ;  /* 0xffffffff00087802 */ /* 0x000fe20000000f00 */
[----:B------:R-:W-:-:S07]  /*138c0*/  IMAD.MOV.U32 R9, RZ, RZ, 0x1f ;  /* 0x0000001fff097424 */ /* 0x000fce00078e00ff */
[----:B------:R-:W-:Y:S05]  /*138d0*/  WARPSYNC.COLLECTIVE R8, `(.L_x_476) ;  /* 0x0000000008087348 */ /* 0x000fea0003c00000 */
[----:B------:R0:W1:Y:S02]  /*138e0*/  SHFL.IDX P0, R8, R11, R10, R9 ;  /* 0x0000000a0b087389 */ /* 0x0000640000000009 */
[----:B01----:R-:W-:Y:S05]  /*138f0*/  ENDCOLLECTIVE ;  /* 0x000000000000791b */ /* 0x003fea0003800000 */
.L_x_476:
[----:B------:R-:W-:Y:S05]  /*13900*/  BSYNC B1 ;  /* 0x0000000000017941 */ /* 0x000fea0003800000 */
.L_x_475:
[----:B------:R-:W-:Y:S05]  /*13910*/  BRA `(.L_x_477) ;  /* 0xffffff9400907947 */ /* 0x000fea000383ffff */
.L_x_205:
[----:B------:R-:W-:Y:S01]  /*13920*/  BSSY B1, `(.L_x_478) ;  /* 0x0000007000017945 */ /* 0x000fe20003800000 */
[----:B------:R-:W-:Y:S02]  /*13930*/  IMAD.MOV.U32 R11, RZ, RZ, R47 ;  /* 0x000000ffff0b7224 */ /* 0x000fe400078e002f */
[----:B------:R-:W-:Y:S02]  /*13940*/  IMAD.MOV.U32 R9, RZ, RZ, 0x1f ;  /* 0x0000001fff097424 */ /* 0x000fe400078e00ff */
[----:B------:R-:W-:-:S07]  /*13950*/  IMAD.MOV.U32 R8, RZ, RZ, -0x1 ;  /* 0xffffffffff087424 */ /* 0x000fce00078e00ff */
[----:B------:R-:W-:Y:S05]  /*13960*/  WARPSYNC.COLLECTIVE R8, `(.L_x_479) ;  /* 0x0000000008087348 */ /* 0x000fea0003c00000 */
[----:B------:R0:W1:Y:S02]  /*13970*/  SHFL.IDX P0, R8, R11, R10, R9 ;  /* 0x0000000a0b087389 */ /* 0x0000640000000009 */
[----:B01----:R-:W-:Y:S05]  /*13980*/  ENDCOLLECTIVE ;  /* 0x000000000000791b */ /* 0x003fea0003800000 */
.L_x_479:
[----:B------:R-:W-:Y:S05]  /*13990*/  BSYNC B1 ;  /* 0x0000000000017941 */ /* 0x000fea0003800000 */
.L_x_478:
[----:B------:R-:W-:Y:S05]  /*139a0*/  BRA `(.L_x_480) ;  /* 0xffffff9400747947 */ /* 0x000fea000383ffff */
.L_x_206:
[----:B------:R-:W-:Y:S01]  /*139b0*/  BSSY B1, `(.L_x_481) ;  /* 0x0000007000017945 */ /* 0x000fe20003800000 */
[----:B------:R-:W-:Y:S01]  /*139c0*/  MOV R11, R60 ;  /* 0x0000003c000b7202 */ /* 0x000fe20000000f00 */
[----:B------:R-:W-:Y:S02]  /*139d0*/  IMAD.MOV.U32 R9, RZ, RZ, 0x1f ;  /* 0x0000001fff097424 */ /* 0x000fe400078e00ff */
[----:B------:R-:W-:-:S07]  /*139e0*/  IMAD.MOV.U32 R8, RZ, RZ, -0x1 ;  /* 0xffffffffff087424 */ /* 0x000fce00078e00ff */
[----:B------:R-:W-:Y:S05]  /*139f0*/  WARPSYNC.COLLECTIVE R8, `(.L_x_482) ;  /* 0x0000000008087348 */ /* 0x000fea0003c00000 */
[----:B------:R0:W1:Y:S02]  /*13a00*/  SHFL.IDX P0, R8, R11, R10, R9 ;  /* 0x0000000a0b087389 */ /* 0x0000640000000009 */
[----:B01----:R-:W-:Y:S05]  /*13a10*/  ENDCOLLECTIVE ;  /* 0x000000000000791b */ /* 0x003fea0003800000 */
.L_x_482:
[----:B------:R-:W-:Y:S05]  /*13a20*/  BSYNC B1 ;  /* 0x0000000000017941 */ /* 0x000fea0003800000 */
.L_x_481:
[----:B------:R-:W-:Y:S05]  /*13a30*/  BRA `(.L_x_483) ;  /* 0xffffff9400587947 */ /* 0x000fea000383ffff */
.L_x_207:
[----:B------:R-:W-:Y:S01]  /*13a40*/  HFMA2 R9, -RZ, RZ, 0, 1.847743988037109375e-06 ;  /* 0x0000001fff097431 */ /* 0x000fe200000001ff */
[----:B------:R-:W-:Y:S01]  /*13a50*/  BSSY B1, `(.L_x_484) ;  /* 0x0000006000017945 */ /* 0x000fe20003800000 */
[----:B------:R-:W-:Y:S02]  /*13a60*/  IMAD.MOV.U32 R11, RZ, RZ, R61 ;  /* 0x000000ffff0b7224 */ /* 0x000fe400078e003d */
[----:B------:R-:W-:-:S07]  /*13a70*/  IMAD.MOV.U32 R8, RZ, RZ, -0x1 ;  /* 0xffffffffff087424 */ /* 0x000fce00078e00ff */
[----:B------:R-:W-:Y:S05]  /*13a80*/  WARPSYNC.COLLECTIVE R8, `(.L_x_485) ;  /* 0x0000000008087348 */ /* 0x000fea0003c00000 */
[----:B------:R0:W1:Y:S02]  /*13a90*/  SHFL.IDX P0, R8, R11, R10, R9 ;  /* 0x0000000a0b087389 */ /* 0x0000640000000009 */
[----:B01----:R-:W-:Y:S05]  /*13aa0*/  ENDCOLLECTIVE ;  /* 0x000000000000791b */ /* 0x003fea0003800000 */
.L_x_485:
[----:B------:R-:W-:Y:S05]  /*13ab0*/  BSYNC B1 ;  /* 0x0000000000017941 */ /* 0x000fea0003800000 */
.L_x_484:
[----:B------:R-:W-:Y:S05]  /*13ac0*/  BRA `(.L_x_486) ;  /* 0xffffff94003c7947 */ /* 0x000fea000383ffff */
.L_x_208:
[----:B------:R-:W-:Y:S01]  /*13ad0*/  BSSY B1, `(.L_x_487) ;  /* 0x0000007000017945 */ /* 0x000fe20003800000 */
[----:B------:R-:W-:Y:S01]  /*13ae0*/  IMAD.MOV.U32 R11, RZ, RZ, R50 ;  /* 0x000000ffff0b7224 */ /* 0x000fe200078e0032 */
[----:B------:R-:W-:Y:S01]  /*13af0*/  MOV R8, 0xffffffff ;  /* 0xffffffff00087802 */ /* 0x000fe20000000f00 */
[----:B------:R-:W-:-:S07]  /*13b00*/  IMAD.MOV.U32 R9, RZ, RZ, 0x1f ;  /* 0x0000001fff097424 */ /* 0x000fce00078e00ff */
[----:B------:R-:W-:Y:S05]  /*13b10*/  WARPSYNC.COLLECTIVE R8, `(.L_x_488) ;  /* 0x0000000008087348 */ /* 0x000fea0003c00000 */
[----:B------:R0:W1:Y:S02]  /*13b20*/  SHFL.IDX P0, R8, R11, R10, R9 ;  /* 0x0000000a0b087389 */ /* 0x0000640000000009 */
[----:B01----:R-:W-:Y:S05]  /*13b30*/  ENDCOLLECTIVE ;  /* 0x000000000000791b */ /* 0x003fea0003800000 */
.L_x_488:
[----:B------:R-:W-:Y:S05]  /*13b40*/  BSYNC B1 ;  /* 0x0000000000017941 */ /* 0x000fea0003800000 */
.L_x_487:
[----:B------:R-:W-:Y:S05]  /*13b50*/  BRA `(.L_x_489) ;  /* 0xffffff9400207947 */ /* 0x000fea000383ffff */
.L_x_209:
[----:B------:R-:W-:Y:S01]  /*13b60*/  BSSY B1, `(.L_x_490) ;  /* 0x0000007000017945 */ /* 0x000fe20003800000 */
[----:B------:R-:W-:Y:S02]  /*13b70*/  IMAD.MOV.U32 R11, RZ, RZ, R51 ;  /* 0x000000ffff0b7224 */ /* 0x000fe400078e0033 */
[----:B------:R-:W-:Y:S02]  /*13b80*/  IMAD.MOV.U32 R9, RZ, RZ, 0x1f ;  /* 0x0000001fff097424 */ /* 0x000fe400078e00ff */
[----:B------:R-:W-:-:S07]  /*13b90*/  IMAD.MOV.U32 R8, RZ, RZ, -0x1 ;  /* 0xffffffffff087424 */ /* 0x000fce00078e00ff */
[----:B------:R-:W-:Y:S05]  /*13ba0*/  WARPSYNC.COLLECTIVE R8, `(.L_x_491) ;  /* 0x0000000008087348 */ /* 0x000fea0003c00000 */
[----:B------:R0:W1:Y:S02]  /*13bb0*/  SHFL.IDX P0, R8, R11, R10, R9 ;  /* 0x0000000a0b087389 */ /* 0x0000640000000009 */
[----:B01----:R-:W-:Y:S05]  /*13bc0*/  ENDCOLLECTIVE ;  /* 0x000000000000791b */ /* 0x003fea0003800000 */
.L_x_491:
[----:B------:R-:W-:Y:S05]  /*13bd0*/  BSYNC B1 ;  /* 0x0000000000017941 */ /* 0x000fea0003800000 */
.L_x_490:
[----:B------:R-:W-:Y:S05]  /*13be0*/  BRA `(.L_x_492) ;  /* 0xffffff9400047947 */ /* 0x000fea000383ffff */
.L_x_210:
[----:B------:R-:W-:Y:S01]  /*13bf0*/  BSSY B1, `(.L_x_493) ;  /* 0x0000007000017945 */ /* 0x000fe20003800000 */
[----:B------:R-:W-:Y:S01]  /*13c00*/  MOV R11, R100 ;  /* 0x00000064000b7202 */ /* 0x000fe20000000f00 */
[----:B------:R-:W-:Y:S02]  /*13c10*/  IMAD.MOV.U32 R9, RZ, RZ, 0x1f ;  /* 0x0000001fff097424 */ /* 0x000fe400078e00ff */
[----:B------:R-:W-:-:S07]  /*13c20*/  IMAD.MOV.U32 R8, RZ, RZ, -0x1 ;  /* 0xffffffffff087424 */ /* 0x000fce00078e00ff */
[----:B------:R-:W-:Y:S05]  /*13c30*/  WARPSYNC.COLLECTIVE R8, `(.L_x_494) ;  /* 0x0000000008087348 */ /* 0x000fea0003c00000 */
[----:B------:R0:W1:Y:S02]  /*13c40*/  SHFL.IDX P0, R8, R11, R10, R9 ;  /* 0x0000000a0b087389 */ /* 0x0000640000000009 */
[----:B01----:R-:W-:Y:S05]  /*13c50*/  ENDCOLLECTIVE ;  /* 0x000000000000791b */ /* 0x003fea0003800000 */
.L_x_494:
[----:B------:R-:W-:Y:S05]  /*13c60*/  BSYNC B1 ;  /* 0x0000000000017941 */ /* 0x000fea0003800000 */
.L_x_493:
[----:B------:R-:W-:Y:S05]  /*13c70*/  BRA `(.L_x_495) ;  /* 0xffffff9000e87947 */ /* 0x000fea000383ffff */
.L_x_211:
[----:B------:R-:W-:Y:S01]  /*13c80*/  HFMA2 R9, -RZ, RZ, 0, 1.847743988037109375e-06 ;  /* 0x0000001fff097431 */ /* 0x000fe200000001ff */
[----:B------:R-:W-:Y:S01]  /*13c90*/  BSSY B1, `(.L_x_496) ;  /* 0x0000006000017945 */ /* 0x000fe20003800000 */
[----:B------:R-:W-:Y:S02]  /*13ca0*/  IMAD.MOV.U32 R11, RZ, RZ, R101 ;  /* 0x000000ffff0b7224 */ /* 0x000fe400078e0065 */
[----:B------:R-:W-:-:S07]  /*13cb0*/  IMAD.MOV.U32 R8, RZ, RZ, -0x1 ;  /* 0xffffffffff087424 */ /* 0x000fce00078e00ff */
[----:B------:R-:W-:Y:S05]  /*13cc0*/  WARPSYNC.COLLECTIVE R8, `(.L_x_497) ;  /* 0x0000000008087348 */ /* 0x000fea0003c00000 */
[----:B------:R0:W1:Y:S02]  /*13cd0*/  SHFL.IDX P0, R8, R11, R10, R9 ;  /* 0x0000000a0b087389 */ /* 0x0000640000000009 */
[----:B01----:R-:W-:Y:S05]  /*13ce0*/  ENDCOLLECTIVE ;  /* 0x000000000000791b */ /* 0x003fea0003800000 */
.L_x_497:
[----:B------:R-:W-:Y:S05]  /*13cf0*/  BSYNC B1 ;  /* 0x0000000000017941 */ /* 0x000fea0003800000 */
.L_x_496:
[----:B------:R-:W-:Y:S05]  /*13d00*/  BRA `(.L_x_498) ;  /* 0xffffff9000cc7947 */ /* 0x000fea000383ffff */
.L_x_212:
[----:B------:R-:W-:Y:S01]  /*13d10*/  BSSY B1, `(.L_x_499) ;  /* 0x0000007000017945 */ /* 0x000fe20003800000 */
[----:B------:R-:W-:Y:S01]  /*13d20*/  IMAD.MOV.U32 R11, RZ, RZ, R54 ;  /* 0x000000ffff0b7224 */ /* 0x000fe200078e0036 */
[----:B------:R-:W-:Y:S01]  /*13d30*/  MOV R8, 0xffffffff ;  /* 0xffffffff00087802 */ /* 0x000fe20000000f00 */
[----:B------:R-:W-:-:S07]  /*13d40*/  IMAD.MOV.U32 R9, RZ, RZ, 0x1f ;  /* 0x0000001fff097424 */ /* 0x000fce00078e00ff */
[----:B------:R-:W-:Y:S05]  /*13d50*/  WARPSYNC.COLLECTIVE R8, `(.L_x_500) ;  /* 0x0000000008087348 */ /* 0x000fea0003c00000 */
[----:B------:R0:W1:Y:S02]  /*13d60*/  SHFL.IDX P0, R8, R11, R10, R9 ;  /* 0x0000000a0b087389 */ /* 0x0000640000000009 */
[----:B01----:R-:W-:Y:S05]  /*13d70*/  ENDCOLLECTIVE ;  /* 0x000000000000791b */ /* 0x003fea0003800000 */
.L_x_500:
[----:B------:R-:W-:Y:S05]  /*13d80*/  BSYNC B1 ;  /* 0x0000000000017941 */ /* 0x000fea0003800000 */
.L_x_499:
[----:B------:R-:W-:Y:S05]  /*13d90*/  BRA `(.L_x_501) ;  /* 0xffffff9000b07947 */ /* 0x000fea000383ffff */
.L_x_213:
[----:B------:R-:W-:Y:S01]  /*13da0*/  BSSY B1, `(.L_x_502) ;  /* 0x0000007000017945 */ /* 0x000fe20003800000 */
[----:B------:R-:W-:Y:S02]  /*13db0*/  IMAD.MOV.U32 R11, RZ, RZ, R55 ;  /* 0x000000ffff0b7224 */ /* 0x000fe400078e0037 */
[----:B------:R-:W-:Y:S02]  /*13dc0*/  IMAD.MOV.U32 R9, RZ, RZ, 0x1f ;  /* 0x0000001fff097424 */ /* 0x000fe400078e00ff */
[----:B------:R-:W-:-:S07]  /*13dd0*/  IMAD.MOV.U32 R8, RZ, RZ, -0x1 ;  /* 0xffffffffff087424 */ /* 0x000fce00078e00ff */
[----:B------:R-:W-:Y:S05]  /*13de0*/  WARPSYNC.COLLECTIVE R8, `(.L_x_503) ;  /* 0x0000000008087348 */ /* 0x000fea0003c00000 */
[----:B------:R0:W1:Y:S02]  /*13df0*/  SHFL.IDX P0, R8, R11, R10, R9 ;  /* 0x0000000a0b087389 */ /* 0x0000640000000009 */
[----:B01----:R-:W-:Y:S05]  /*13e00*/  ENDCOLLECTIVE ;  /* 0x000000000000791b */ /* 0x003fea0003800000 */
.L_x_503:
[----:B------:R-:W-:Y:S05]  /*13e10*/  BSYNC B1 ;  /* 0x0000000000017941 */ /* 0x000fea0003800000 */
.L_x_502:
[----:B------:R-:W-:Y:S05]  /*13e20*/  BRA `(.L_x_504) ;  /* 0xffffff9000947947 */ /* 0x000fea000383ffff */
.L_x_214:
[----:B------:R-:W-:Y:S01]  /*13e30*/  BSSY B1, `(.L_x_505) ;  /* 0x0000007000017945 */ /* 0x000fe20003800000 */
[----:B------:R-:W-:Y:S01]  /*13e40*/  MOV R11, R104 ;  /* 0x00000068000b7202 */ /* 0x000fe20000000f00 */
[----:B------:R-:W-:Y:S02]  /*13e50*/  IMAD.MOV.U32 R9, RZ, RZ, 0x1f ;  /* 0x0000001fff097424 */ /* 0x000fe400078e00ff */
[----:B------:R-:W-:-:S07]  /*13e60*/  IMAD.MOV.U32 R8, RZ, RZ, -0x1 ;  /* 0xffffffffff087424 */ /* 0x000fce00078e00ff */
[----:B------:R-:W-:Y:S05]  /*13e70*/  WARPSYNC.COLLECTIVE R8, `(.L_x_506) ;  /* 0x0000000008087348 */ /* 0x000fea0003c00000 */
[----:B------:R0:W1:Y:S02]  /*13e80*/  SHFL.IDX P0, R8, R11, R10, R9 ;  /* 0x0000000a0b087389 */ /* 0x0000640000000009 */
[----:B01----:R-:W-:Y:S05]  /*13e90*/  ENDCOLLECTIVE ;  /* 0x000000000000791b */ /* 0x003fea0003800000 */
.L_x_506:
[----:B------:R-:W-:Y:S05]  /*13ea0*/  BSYNC B1 ;  /* 0x0000000000017941 */ /* 0x000fea0003800000 */
.L_x_505:
[----:B------:R-:W-:Y:S05]  /*13eb0*/  BRA `(.L_x_507) ;  /* 0xffffff9000787947 */ /* 0x000fea000383ffff */
.L_x_215:
[----:B------:R-:W-:Y:S01]  /*13ec0*/  HFMA2 R9, -RZ, RZ, 0, 1.847743988037109375e-06 ;  /* 0x0000001fff097431 */ /* 0x000fe200000001ff */
[----:B------:R-:W-:Y:S01]  /*13ed0*/  BSSY B1, `(.L_x_508) ;  /* 0x0000006000017945 */ /* 0x000fe20003800000 */
[----:B------:R-:W-:Y:S02]  /*13ee0*/  IMAD.MOV.U32 R11, RZ, RZ, R105 ;  /* 0x000000ffff0b7224 */ /* 0x000fe400078e0069 */
[----:B------:R-:W-:-:S07]  /*13ef0*/  IMAD.MOV.U32 R8, RZ, RZ, -0x1 ;  /* 0xffffffffff087424 */ /* 0x000fce00078e00ff */
[----:B------:R-:W-:Y:S05]  /*13f00*/  WARPSYNC.COLLECTIVE R8, `(.L_x_509) ;  /* 0x0000000008087348 */ /* 0x000fea0003c00000 */
[----:B------:R0:W1:Y:S02]  /*13f10*/  SHFL.IDX P0, R8, R11, R10, R9 ;  /* 0x0000000a0b087389 */ /* 0x0000640000000009 */
[----:B01----:R-:W-:Y:S05]  /*13f20*/  ENDCOLLECTIVE ;  /* 0x000000000000791b */ /* 0x003fea0003800000 */
.L_x_509:
[----:B------:R-:W-:Y:S05]  /*13f30*/  BSYNC B1 ;  /* 0x0000000000017941 */ /* 0x000fea0003800000 */
.L_x_508:
[----:B------:R-:W-:Y:S05]  /*13f40*/  BRA `(.L_x_510) ;  /* 0xffffff90005c7947 */ /* 0x000fea000383ffff */
.L_x_216:
[----:B------:R-:W-:Y:S01]  /*13f50*/  BSSY B1, `(.L_x_511) ;  /* 0x0000007000017945 */ /* 0x000fe20003800000 */
[----:B------:R-:W-:Y:S01]  /*13f60*/  IMAD.MOV.U32 R11, RZ, RZ, R98 ;  /* 0x000000ffff0b7224 */ /* 0x000fe200078e0062 */
[----:B------:R-:W-:Y:S01]  /*13f70*/  MOV R8, 0xffffffff ;  /* 0xffffffff00087802 */ /* 0x000fe20000000f00 */
[----:B------:R-:W-:-:S07]  /*13f80*/  IMAD.MOV.U32 R9, RZ, RZ, 0x1f ;  /* 0x0000001fff097424 */ /* 0x000fce00078e00ff */
[----:B------:R-:W-:Y:S05]  /*13f90*/  WARPSYNC.COLLECTIVE R8, `(.L_x_512) ;  /* 0x0000000008087348 */ /* 0x000fea0003c00000 */
[----:B------:R0:W1:Y:S02]  /*13fa0*/  SHFL.IDX P0, R8, R11, R10, R9 ;  /* 0x0000000a0b087389 */ /* 0x0000640000000009 */
[----:B01----:R-:W-:Y:S05]  /*13fb0*/  ENDCOLLECTIVE ;  /* 0x000000000000791b */ /* 0x003fea0003800000 */
.L_x_512:
[----:B------:R-:W-:Y:S05]  /*13fc0*/  BSYNC B1 ;  /* 0x0000000000017941 */ /* 0x000fea0003800000 */
.L_x_511:
[----:B------:R-:W-:Y:S05]  /*13fd0*/  BRA `(.L_x_513) ;  /* 0xffffff9000407947 */ /* 0x000fea000383ffff */
.L_x_217:
[----:B------:R-:W-:Y:S01]  /*13fe0*/  BSSY B1, `(.L_x_514) ;  /* 0x0000007000017945 */ /* 0x000fe20003800000 */
[----:B------:R-:W-:Y:S02]  /*13ff0*/  IMAD.MOV.U32 R11, RZ, RZ, R99 ;  /* 0x000000ffff0b7224 */ /* 0x000fe400078e0063 */
[----:B------:R-:W-:Y:S02]  /*14000*/  IMAD.MOV.U32 R9, RZ, RZ, 0x1f ;  /* 0x0000001fff097424 */ /* 0x000fe400078e00ff */
[----:B------:R-:W-:-:S07]  /*14010*/  IMAD.MOV.U32 R8, RZ, RZ, -0x1 ;  /* 0xffffffffff087424 */ /* 0x000fce00078e00ff */
[----:B------:R-:W-:Y:S05]  /*14020*/  WARPSYNC.COLLECTIVE R8, `(.L_x_515) ;  /* 0x0000000008087348 */ /* 0x000fea0003c00000 */
[----:B------:R0:W1:Y:S02]  /*14030*/  SHFL.IDX P0, R8, R11, R10, R9 ;  /* 0x0000000a0b087389 */ /* 0x0000640000000009 */
[----:B01----:R-:W-:Y:S05]  /*14040*/  ENDCOLLECTIVE ;  /* 0x000000000000791b */ /* 0x003fea0003800000 */
.L_x_515:
[----:B------:R-:W-:Y:S05]  /*14050*/  BSYNC B1 ;  /* 0x0000000000017941 */ /* 0x000fea0003800000 */
.L_x_514:
[----:B------:R-:W-:Y:S05]  /*14060*/  BRA `(.L_x_516) ;  /* 0xffffff9000247947 */ /* 0x000fea000383ffff */
.L_x_218:
[----:B------:R-:W-:Y:S01]  /*14070*/  BSSY B1, `(.L_x_517) ;  /* 0x0000007000017945 */ /* 0x000fe20003800000 */
[----:B------:R-:W-:Y:S01]  /*14080*/  MOV R11, R108 ;  /* 0x0000006c000b7202 */ /* 0x000fe20000000f00 */
[----:B------:R-:W-:Y:S02]  /*14090*/  IMAD.MOV.U32 R9, RZ, RZ, 0x1f ;  /* 0x0000001fff097424 */ /* 0x000fe400078e00ff */
[----:B------:R-:W-:-:S07]  /*140a0*/  IMAD.MOV.U32 R8, RZ, RZ, -0x1 ;  /* 0xffffffffff087424 */ /* 0x000fce00078e00ff */
[----:B------:R-:W-:Y:S05]  /*140b0*/  WARPSYNC.COLLECTIVE R8, `(.L_x_518) ;  /* 0x0000000008087348 */ /* 0x000fea0003c00000 */
[----:B------:R0:W1:Y:S02]  /*140c0*/  SHFL.IDX P0, R8, R11, R10, R9 ;  /* 0x0000000a0b087389 */ /* 0x0000640000000009 */
[----:B01----:R-:W-:Y:S05]  /*140d0*/  ENDCOLLECTIVE ;  /* 0x000000000000791b */ /* 0x003fea0003800000 */
.L_x_518:
[----:B------:R-:W-:Y:S05]  /*140e0*/  BSYNC B1 ;  /* 0x0000000000017941 */ /* 0x000fea0003800000 */
.L_x_517:
[----:B------:R-:W-:Y:S05]  /*140f0*/  BRA `(.L_x_519) ;  /* 0xffffff9000087947 */ /* 0x000fea000383ffff */
.L_x_219:
[----:B------:R-:W-:Y:S01]  /*14100*/  HFMA2 R9, -RZ, RZ, 0, 1.847743988037109375e-06 ;  /* 0x0000001fff097431 */ /* 0x000fe200000001ff */
[----:B------:R-:W-:Y:S01]  /*14110*/  BSSY B1, `(.L_x_520) ;  /* 0x0000006000017945 */ /* 0x000fe20003800000 */
[----:B------:R-:W-:Y:S02]  /*14120*/  IMAD.MOV.U32 R11, RZ, RZ, R109 ;  /* 0x000000ffff0b7224 */ /* 0x000fe400078e006d */
[----:B------:R-:W-:-:S07]  /*14130*/  IMAD.MOV.U32 R8, RZ, RZ, -0x1 ;  /* 0xffffffffff087424 */ /* 0x000fce00078e00ff */
[----:B------:R-:W-:Y:S05]  /*14140*/  WARPSYNC.COLLECTIVE R8, `(.L_x_521) ;  /* 0x0000000008087348 */ /* 0x000fea0003c00000 */
[----:B------:R0:W1:Y:S02]  /*14150*/  SHFL.IDX P0, R8, R11, R10, R9 ;  /* 0x0000000a0b087389 */ /* 0x0000640000000009 */
[----:B01----:R-:W-:Y:S05]  /*14160*/  ENDCOLLECTIVE ;  /* 0x000000000000791b */ /* 0x003fea0003800000 */
.L_x_521:
[----:B------:R-:W-:Y:S05]  /*14170*/  BSYNC B1 ;  /* 0x0000000000017941 */ /* 0x000fea0003800000 */
.L_x_520:
[----:B------:R-:W-:Y:S05]  /*14180*/  BRA `(.L_x_203) ;  /* 0xffffff8c00ec7947 */ /* 0x000fea000383ffff */
.L_x_222:
[----:B------:R-:W-:Y:S01]  /*14190*/  BSSY B1, `(.L_x_522) ;  /* 0x0000007000017945 */ /* 0x000fe20003800000 */
[----:B------:R-:W-:Y:S01]  /*141a0*/  IMAD.MOV.U32 R11, RZ, RZ, R44 ;  /* 0x000000ffff0b7224 */ /* 0x000fe200078e002c */
[----:B------:R-:W-:Y:S01]  /*141b0*/  MOV R8, 0xffffffff ;  /* 0xffffffff00087802 */ /* 0x000fe20000000f00 */
[----:B------:R-:W-:-:S07]  /*141c0*/  IMAD.MOV.U32 R9, RZ, RZ, 0x1f ;  /* 0x0000001fff097424 */ /* 0x000fce00078e00ff */
[----:B------:R-:W-:Y:S05]  /*141d0*/  WARPSYNC.COLLECTIVE R8, `(.L_x_523) ;  /* 0x0000000008087348 */ /* 0x000fea0003c00000 */
[----:B------:R0:W1:Y:S02]  /*141e0*/  SHFL.IDX P0, R8, R11, R10, R9 ;  /* 0x0000000a0b087389 */ /* 0x0000640000000009 */
[----:B01----:R-:W-:Y:S05]  /*141f0*/  ENDCOLLECTIVE ;  /* 0x000000000000791b */ /* 0x003fea0003800000 */
.L_x_523:
[----:B------:R-:W-:Y:S05]  /*14200*/  BSYNC B1 ;  /* 0x0000000000017941 */ /* 0x000fea0003800000 */
.L_x_522:
[----:B------:R-:W-:Y:S05]  /*14210*/  BRA `(.L_x_524) ;  /* 0xffffff94001c7947 */ /* 0x000fea000383ffff */
.L_x_223:
[----:B------:R-:W-:Y:S01]  /*14220*/  BSSY B1, `(.L_x_525) ;  /* 0x0000007000017945 */ /* 0x000fe20003800000 */
[----:B------:R-:W-:Y:S02]  /*14230*/  IMAD.MOV.U32 R11, RZ, RZ, R45 ;  /* 0x000000ffff0b7224 */ /* 0x000fe400078e002d */
[----:B------:R-:W-:Y:S02]  /*14240*/  IMAD.MOV.U32 R9, RZ, RZ, 0x1f ;  /* 0x0000001fff097424 */ /* 0x000fe400078e00ff */
[----:B------:R-:W-:-:S07]  /*14250*/  IMAD.MOV.U32 R8, RZ, RZ, -0x1 ;  /* 0xffffffffff087424 */ /* 0x000fce00078e00ff */
[----:B------:R-:W-:Y:S05]  /*14260*/  WARPSYNC.COLLECTIVE R8, `(.L_x_526) ;  /* 0x0000000008087348 */ /* 0x000fea0003c00000 */
[----:B------:R0:W1:Y:S02]  /*14270*/  SHFL.IDX P0, R8, R11, R10, R9 ;  /* 0x0000000a0b087389 */ /* 0x0000640000000009 */
[----:B01----:R-:W-:Y:S05]  /*14280*/  ENDCOLLECTIVE ;  /* 0x000000000000791b */ /* 0x003fea0003800000 */
.L_x_526:
[----:B------:R-:W-:Y:S05]  /*14290*/  BSYNC B1 ;  /* 0x0000000000017941 */ /* 0x000fea0003800000 */
.L_x_525:
[----:B------:R-:W-:Y:S05]  /*142a0*/  BRA `(.L_x_527) ;  /* 0xffffff9400007947 */ /* 0x000fea000383ffff */
.L_x_224:
[----:B------:R-:W-:Y:S01]  /*142b0*/  BSSY B1, `(.L_x_528) ;  /* 0x0000007000017945 */ /* 0x000fe20003800000 */
[----:B------:R-:W-:Y:S01]  /*142c0*/  MOV R11, R62 ;  /* 0x0000003e000b7202 */ /* 0x000fe20000000f00 */
[----:B------:R-:W-:Y:S02]  /*142d0*/  IMAD.MOV.U32 R9, RZ, RZ, 0x1f ;  /* 0x0000001fff097424 */ /* 0x000fe400078e00ff */
[----:B------:R-:W-:-:S07]  /*142e0*/  IMAD.MOV.U32 R8, RZ, RZ, -0x1 ;  /* 0xffffffffff087424 */ /* 0x000fce00078e00ff */
[----:B------:R-:W-:Y:S05]  /*142f0*/  WARPSYNC.COLLECTIVE R8, `(.L_x_529) ;  /* 0x0000000008087348 */ /* 0x000fea0003c00000 */
[----:B------:R0:W1:Y:S02]  /*14300*/  SHFL.IDX P0, R8, R11, R10, R9 ;  /* 0x0000000a0b087389 */ /* 0x0000640000000009 */
[----:B01----:R-:W-:Y:S05]  /*14310*/  ENDCOLLECTIVE ;  /* 0x000000000000791b */ /* 0x003fea0003800000 */
.L_x_529:
[----:B------:R-:W-:Y:S05]  /*14320*/  BSYNC B1 ;  /* 0x0000000000017941 */ /* 0x000fea0003800000 */
.L_x_528:
[----:B------:R-:W-:Y:S05]  /*14330*/  BRA `(.L_x_530) ;  /* 0xffffff9000e47947 */ /* 0x000fea000383ffff */
.L_x_225:
[----:B------:R-:W-:Y:S01]  /*14340*/  HFMA2 R9, -RZ, RZ, 0, 1.847743988037109375e-06 ;  /* 0x0000001fff097431 */ /* 0x000fe200000001ff */
[----:B------:R-:W-:Y:S01]  /*14350*/  BSSY B1, `(.L_x_531) ;  /* 0x0000006000017945 */ /* 0x000fe20003800000 */
[----:B------:R-:W-:Y:S02]  /*14360*/  IMAD.MOV.U32 R11, RZ, RZ, R63 ;  /* 0x000000ffff0b7224 */ /* 0x000fe400078e003f */
[----:B------:R-:W-:-:S07]  /*14370*/  IMAD.MOV.U32 R8, RZ, RZ, -0x1 ;  /* 0xffffffffff087424 */ /* 0x000fce00078e00ff */
[----:B------:R-:W-:Y:S05]  /*14380*/  WARPSYNC.COLLECTIVE R8, `(.L_x_532) ;  /* 0x0000000008087348 */ /* 0x000fea0003c00000 */
[----:B------:R0:W1:Y:S02]  /*14390*/  SHFL.IDX P0, R8, R11, R10, R9 ;  /* 0x0000000a0b087389 */ /* 0x0000640000000009 */
[----:B01----:R-:W-:Y:S05]  /*143a0*/  ENDCOLLECTIVE ;  /* 0x000000000000791b */ /* 0x003fea0003800000 */
.L_x_532:
[----:B------:R-:W-:Y:S05]  /*143b0*/  BSYNC B1 ;  /* 0x0000000000017941 */ /* 0x000fea0003800000 */
.L_x_531:
[----:B------:R-:W-:Y:S05]  /*143c0*/  BRA `(.L_x_533) ;  /* 0xffffff9000c87947 */ /* 0x000fea000383ffff */
.L_x_226:
[----:B------:R-:W-:Y:S01]  /*143d0*/  BSSY B1, `(.L_x_534) ;  /* 0x0000007000017945 */ /* 0x000fe20003800000 */
[----:B------:R-:W-:Y:S01]  /*143e0*/  IMAD.MOV.U32 R11, RZ, RZ, R48 ;  /* 0x000000ffff0b7224 */ /* 0x000fe200078e0030 */
[----:B------:R-:W-:Y:S01]  /*143f0*/  MOV R8, 0xffffffff ;  /* 0xffffffff00087802 */ /* 0x000fe20000000f00 */
[----:B------:R-:W-:-:S07]  /*14400*/  IMAD.MOV.U32 R9, RZ, RZ, 0x1f ;  /* 0x0000001fff097424 */ /* 0x000fce00078e00ff */
[----:B------:R-:W-:Y:S05]  /*14410*/  WARPSYNC.COLLECTIVE R8, `(.L_x_535) ;  /* 0x0000000008087348 */ /* 0x000fea0003c00000 */
[----:B------:R0:W1:Y:S02]  /*14420*/  SHFL.IDX P0, R8, R11, R10, R9 ;  /* 0x0000000a0b087389 */ /* 0x0000640000000009 */
[----:B01----:R-:W-:Y:S05]  /*14430*/  ENDCOLLECTIVE ;  /* 0x000000000000791b */ /* 0x003fea0003800000 */
.L_x_535:
[----:B------:R-:W-:Y:S05]  /*14440*/  BSYNC B1 ;  /* 0x0000000000017941 */ /* 0x000fea0003800000 */
.L_x_534:
[----:B------:R-:W-:Y:S05]  /*14450*/  BRA `(.L_x_536) ;  /* 0xffffff9000ac7947 */ /* 0x000fea000383ffff */
.L_x_227:
[----:B------:R-:W-:Y:S01]  /*14460*/  BSSY B1, `(.L_x_537) ;  /* 0x0000007000017945 */ /* 0x000fe20003800000 */
[----:B------:R-:W-:Y:S02]  /*14470*/  IMAD.MOV.U32 R11, RZ, RZ, R49 ;  /* 0x000000ffff0b7224 */ /* 0x000fe400078e0031 */
[----:B------:R-:W-:Y:S02]  /*14480*/  IMAD.MOV.U32 R9, RZ, RZ, 0x1f ;  /* 0x0000001fff097424 */ /* 0x000fe400078e00ff */
[----:B------:R-:W-:-:S07]  /*14490*/  IMAD.MOV.U32 R8, RZ, RZ, -0x1 ;  /* 0xffffffffff087424 */ /* 0x000fce00078e00ff */
[----:B------:R-:W-:Y:S05]  /*144a0*/  WARPSYNC.COLLECTIVE R8, `(.L_x_538) ;  /* 0x0000000008087348 */ /* 0x000fea0003c00000 */
[----:B------:R0:W1:Y:S02]  /*144b0*/  SHFL.IDX P0, R8, R11, R10, R9 ;  /* 0x0000000a0b087389 */ /* 0x0000640000000009 */
[----:B01----:R-:W-:Y:S05]  /*144c0*/  ENDCOLLECTIVE ;  /* 0x000000000000791b */ /* 0x003fea0003800000 */
.L_x_538:
[----:B------:R-:W-:Y:S05]  /*144d0*/  BSYNC B1 ;  /* 0x0000000000017941 */ /* 0x000fea0003800000 */
.L_x_537:
[----:B------:R-:W-:Y:S05]  /*144e0*/  BRA `(.L_x_539) ;  /* 0xffffff9000907947 */ /* 0x000fea000383ffff */
.L_x_228:
[----:B------:R-:W-:Y:S01]  /*144f0*/  BSSY B1, `(.L_x_540) ;  /* 0x0000007000017945 */ /* 0x000fe20003800000 */
[----:B------:R-:W-:Y:S01]  /*14500*/  MOV R11, R102 ;  /* 0x00000066000b7202 */ /* 0x000fe20000000f00 */
[----:B------:R-:W-:Y:S02]  /*14510*/  IMAD.MOV.U32 R9, RZ, RZ, 0x1f ;  /* 0x0000001fff097424 */ /* 0x000fe400078e00ff */
[----:B------:R-:W-:-:S07]  /*14520*/  IMAD.MOV.U32 R8, RZ, RZ, -0x1 ;  /* 0xffffffffff087424 */ /* 0x000fce00078e00ff */
[----:B------:R-:W-:Y:S05]  /*14530*/  WARPSYNC.COLLECTIVE R8, `(.L_x_541) ;  /* 0x0000000008087348 */ /* 0x000fea0003c00000 */
[----:B------:R0:W1:Y:S02]  /*14540*/  SHFL.IDX P0, R8, R11, R10, R9 ;  /* 0x0000000a0b087389 */ /* 0x0000640000000009 */
[----:B01----:R-:W-:Y:S05]  /*14550*/  ENDCOLLECTIVE ;  /* 0x000000000000791b */ /* 0x003fea0003800000 */
.L_x_541:
[----:B------:R-:W-:Y:S05]  /*14560*/  BSYNC B1 ;  /* 0x0000000000017941 */ /* 0x000fea0003800000 */
.L_x_540:
[----:B------:R-:W-:Y:S05]  /*14570*/  BRA `(.L_x_542) ;  /* 0xffffff9000747947 */ /* 0x000fea000383ffff */
.L_x_229:
[----:B------:R-:W-:Y:S01]  /*14580*/  HFMA2 R9, -RZ, RZ, 0, 1.847743988037109375e-06 ;  /* 0x0000001fff097431 */ /* 0x000fe200000001ff */
[----:B------:R-:W-:Y:S01]  /*14590*/  BSSY B1, `(.L_x_543) ;  /* 0x0000006000017945 */ /* 0x000fe20003800000 */
[----:B------:R-:W-:Y:S02]  /*145a0*/  IMAD.MOV.U32 R11, RZ, RZ, R103 ;  /* 0x000000ffff0b7224 */ /* 0x000fe400078e0067 */
[----:B------:R-:W-:-:S07]  /*145b0*/  IMAD.MOV.U32 R8, RZ, RZ, -0x1 ;  /* 0xffffffffff087424 */ /* 0x000fce00078e00ff */
[----:B------:R-:W-:Y:S05]  /*145c0*/  WARPSYNC.COLLECTIVE R8, `(.L_x_544) ;  /* 0x0000000008087348 */ /* 0x000fea0003c00000 */
[----:B------:R0:W1:Y:S02]  /*145d0*/  SHFL.IDX P0, R8, R11, R10, R9 ;  /* 0x0000000a0b087389 */ /* 0x0000640000000009 */
[----:B01----:R-:W-:Y:S05]  /*145e0*/  ENDCOLLECTIVE ;  /* 0x000000000000791b */ /* 0x003fea0003800000 */
.L_x_544:
[----:B------:R-:W-:Y:S05]  /*145f0*/  BSYNC B1 ;  /* 0x0000000000017941 */ /* 0x000fea0003800000 */
.L_x_543:
[----:B------:R-:W-:Y:S05]  /*14600*/  BRA `(.L_x_545) ;  /* 0xffffff9000587947 */ /* 0x000fea000383ffff */
.L_x_230:
[----:B------:R-:W-:Y:S01]  /*14610*/  BSSY B1, `(.L_x_546) ;  /* 0x0000007000017945 */ /* 0x000fe20003800000 */
[----:B------:R-:W-:Y:S01]  /*14620*/  IMAD.MOV.U32 R11, RZ, RZ, R52 ;  /* 0x000000ffff0b7224 */ /* 0x000fe200078e0034 */
[----:B------:R-:W-:Y:S01]  /*14630*/  MOV R8, 0xffffffff ;  /* 0xffffffff00087802 */ /* 0x000fe20000000f00 */
[----:B------:R-:W-:-:S07]  /*14640*/  IMAD.MOV.U32 R9, RZ, RZ, 0x1f ;  /* 0x0000001fff097424 */ /* 0x000fce00078e00ff */
[----:B------:R-:W-:Y:S05]  /*14650*/  WARPSYNC.COLLECTIVE R8, `(.L_x_547) ;  /* 0x0000000008087348 */ /* 0x000fea0003c00000 */
[----:B------:R0:W1:Y:S02]  /*14660*/  SHFL.IDX P0, R8, R11, R10, R9 ;  /* 0x0000000a0b087389 */ /* 0x0000640000000009 */
[----:B01----:R-:W-:Y:S05]  /*14670*/  ENDCOLLECTIVE ;  /* 0x000000000000791b */ /* 0x003fea0003800000 */
.L_x_547:
[----:B------:R-:W-:Y:S05]  /*14680*/  BSYNC B1 ;  /* 0x0000000000017941 */ /* 0x000fea0003800000 */
.L_x_546:
[----:B------:R-:W-:Y:S05]  /*14690*/  BRA `(.L_x_548) ;  /* 0xffffff90003c7947 */ /* 0x000fea000383ffff */
.L_x_231:
[----:B------:R-:W-:Y:S01]  /*146a0*/  BSSY B1, `(.L_x_549) ;  /* 0x0000007000017945 */ /* 0x000fe20003800000 */
[----:B------:R-:W-:Y:S02]  /*146b0*/  IMAD.MOV.U32 R11, RZ, RZ, R53 ;  /* 0x000000ffff0b7224 */ /* 0x000fe400078e0035 */
[----:B------:R-:W-:Y:S02]  /*146c0*/  IMAD.MOV.U32 R9, RZ, RZ, 0x1f ;  /* 0x0000001fff097424 */ /* 0x000fe400078e00ff */
[----:B------:R-:W-:-:S07]  /*146d0*/  IMAD.MOV.U32 R8, RZ, RZ, -0x1 ;  /* 0xffffffffff087424 */ /* 0x000fce00078e00ff */
[----:B------:R-:W-:Y:S05]  /*146e0*/  WARPSYNC.COLLECTIVE R8, `(.L_x_550) ;  /* 0x0000000008087348 */ /* 0x000fea0003c00000 */
[----:B------:R0:W1:Y:S02]  /*146f0*/  SHFL.IDX P0, R8, R11, R10, R9 ;  /* 0x0000000a0b087389 */ /* 0x0000640000000009 */
[----:B01----:R-:W-:Y:S05]  /*14700*/  ENDCOLLECTIVE ;  /* 0x000000000000791b */ /* 0x003fea0003800000 */
.L_x_550:
[----:B------:R-:W-:Y:S05]  /*14710*/  BSYNC B1 ;  /* 0x0000000000017941 */ /* 0x000fea0003800000 */
.L_x_549:
[----:B------:R-:W-:Y:S05]  /*14720*/  BRA `(.L_x_551) ;  /* 0xffffff9000207947 */ /* 0x000fea000383ffff */
.L_x_232:
[----:B------:R-:W-:Y:S01]  /*14730*/  BSSY B1, `(.L_x_552) ;  /* 0x0000007000017945 */ /* 0x000fe20003800000 */
[----:B------:R-:W-:Y:S01]  /*14740*/  MOV R11, R106 ;  /* 0x0000006a000b7202 */ /* 0x000fe20000000f00 */
[----:B------:R-:W-:Y:S02]  /*14750*/  IMAD.MOV.U32 R9, RZ, RZ, 0x1f ;  /* 0x0000001fff097424 */ /* 0x000fe400078e00ff */
[----:B------:R-:W-:-:S07]  /*14760*/  IMAD.MOV.U32 R8, RZ, RZ, -0x1 ;  /* 0xffffffffff087424 */ /* 0x000fce00078e00ff */
[----:B------:R-:W-:Y:S05]  /*14770*/  WARPSYNC.COLLECTIVE R8, `(.L_x_553) ;  /* 0x0000000008087348 */ /* 0x000fea0003c00000 */
[----:B------:R0:W1:Y:S02]  /*14780*/  SHFL.IDX P0, R8, R11, R10, R9 ;  /* 0x0000000a0b087389 */ /* 0x0000640000000009 */
[----:B01----:R-:W-:Y:S05]  /*14790*/  ENDCOLLECTIVE ;  /* 0x000000000000791b */ /* 0x003fea0003800000 */
.L_x_553:
[----:B------:R-:W-:Y:S05]  /*147a0*/  BSYNC B1 ;  /* 0x0000000000017941 */ /* 0x000fea0003800000 */
.L_x_552:
[----:B------:R-:W-:Y:S05]  /*147b0*/  BRA `(.L_x_554) ;  /* 0xffffff9000047947 */ /* 0x000fea000383ffff */
.L_x_233:
[----:B------:R-:W-:Y:S01]  /*147c0*/  HFMA2 R9, -RZ, RZ, 0, 1.847743988037109375e-06 ;  /* 0x0000001fff097431 */ /* 0x000fe200000001ff */
[----:B------:R-:W-:Y:S01]  /*147d0*/  BSSY B1, `(.L_x_555) ;  /* 0x0000006000017945 */ /* 0x000fe20003800000 */
[----:B------:R-:W-:Y:S02]  /*147e0*/  IMAD.MOV.U32 R11, RZ, RZ, R107 ;  /* 0x000000ffff0b7224 */ /* 0x000fe400078e006b */
[----:B------:R-:W-:-:S07]  /*147f0*/  IMAD.MOV.U32 R8, RZ, RZ, -0x1 ;  /* 0xffffffffff087424 */ /* 0x000fce00078e00ff */
[----:B------:R-:W-:Y:S05]  /*14800*/  WARPSYNC.COLLECTIVE R8, `(.L_x_556) ;  /* 0x0000000008087348 */ /* 0x000fea0003c00000 */
[----:B------:R0:W1:Y:S02]  /*14810*/  SHFL.IDX P0, R8, R11, R10, R9 ;  /* 0x0000000a0b087389 */ /* 0x0000640000000009 */
[----:B01----:R-:W-:Y:S05]  /*14820*/  ENDCOLLECTIVE ;  /* 0x000000000000791b */ /* 0x003fea0003800000 */
.L_x_556:
[----:B------:R-:W-:Y:S05]  /*14830*/  BSYNC B1 ;  /* 0x0000000000017941 */ /* 0x000fea0003800000 */
.L_x_555:
[----:B------:R-:W-:Y:S05]  /*14840*/  BRA `(.L_x_557) ;  /* 0xffffff8c00e87947 */ /* 0x000fea000383ffff */
.L_x_234:
[----:B------:R-:W-:Y:S01]  /*14850*/  BSSY B1, `(.L_x_558) ;  /* 0x0000007000017945 */ /* 0x000fe20003800000 */
[----:B------:R-:W-:Y:S01]  /*14860*/  IMAD.MOV.U32 R11, RZ, RZ, R96 ;  /* 0x000000ffff0b7224 */ /* 0x000fe200078e0060 */
[----:B------:R-:W-:Y:S01]  /*14870*/  MOV R8, 0xffffffff ;  /* 0xffffffff00087802 */ /* 0x000fe20000000f00 */
[----:B------:R-:W-:-:S07]  /*14880*/  IMAD.MOV.U32 R9, RZ, RZ, 0x1f ;  /* 0x0000001fff097424 */ /* 0x000fce00078e00ff */
[----:B------:R-:W-:Y:S05]  /*14890*/  WARPSYNC.COLLECTIVE R8, `(.L_x_559) ;  /* 0x0000000008087348 */ /* 0x000fea0003c00000 */
[----:B------:R0:W1:Y:S02]  /*148a0*/  SHFL.IDX P0, R8, R11, R10, R9 ;  /* 0x0000000a0b087389 */ /* 0x0000640000000009 */
[----:B01----:R-:W-:Y:S05]  /*148b0*/  ENDCOLLECTIVE ;  /* 0x000000000000791b */ /* 0x003fea0003800000 */
.L_x_559:
[----:B------:R-:W-:Y:S05]  /*148c0*/  BSYNC B1 ;  /* 0x0000000000017941 */ /* 0x000fea0003800000 */
.L_x_558:
[----:B------:R-:W-:Y:S05]  /*148d0*/  BRA `(.L_x_560) ;  /* 0xffffff8c00cc7947 */ /* 0x000fea000383ffff */
.L_x_235:
[----:B------:R-:W-:Y:S01]  /*148e0*/  BSSY B1, `(.L_x_561) ;  /* 0x0000007000017945 */ /* 0x000fe20003800000 */
[----:B------:R-:W-:Y:S02]  /*148f0*/  IMAD.MOV.U32 R11, RZ, RZ, R97 ;  /* 0x000000ffff0b7224 */ /* 0x000fe400078e0061 */
[----:B------:R-:W-:Y:S02]  /*14900*/  IMAD.MOV.U32 R9, RZ, RZ, 0x1f ;  /* 0x0000001fff097424 */ /* 0x000fe400078e00ff */
[----:B------:R-:W-:-:S07]  /*14910*/  IMAD.MOV.U32 R8, RZ, RZ, -0x1 ;  /* 0xffffffffff087424 */ /* 0x000fce00078e00ff */
[----:B------:R-:W-:Y:S05]  /*14920*/  WARPSYNC.COLLECTIVE R8, `(.L_x_562) ;  /* 0x0000000008087348 */ /* 0x000fea0003c00000 */
[----:B------:R0:W1:Y:S02]  /*14930*/  SHFL.IDX P0, R8, R11, R10, R9 ;  /* 0x0000000a0b087389 */ /* 0x0000640000000009 */
[----:B01----:R-:W-:Y:S05]  /*14940*/  ENDCOLLECTIVE ;  /* 0x000000000000791b */ /* 0x003fea0003800000 */
.L_x_562:
[----:B------:R-:W-:Y:S05]  /*14950*/  BSYNC B1 ;  /* 0x0000000000017941 */ /* 0x000fea0003800000 */
.L_x_561:
[----:B------:R-:W-:Y:S05]  /*14960*/  BRA `(.L_x_563) ;  /* 0xffffff8c00b07947 */ /* 0x000fea000383ffff */
.L_x_236:
[----:B------:R-:W-:Y:S01]  /*14970*/  BSSY B1, `(.L_x_564) ;  /* 0x0000007000017945 */ /* 0x000fe20003800000 */
[----:B------:R-:W-:Y:S01]  /*14980*/  MOV R11, R110 ;  /* 0x0000006e000b7202 */ /* 0x000fe20000000f00 */
[----:B------:R-:W-:Y:S02]  /*14990*/  IMAD.MOV.U32 R9, RZ, RZ, 0x1f ;  /* 0x0000001fff097424 */ /* 0x000fe400078e00ff */
[----:B------:R-:W-:-:S07]  /*149a0*/  IMAD.MOV.U32 R8, RZ, RZ, -0x1 ;  /* 0xffffffffff087424 */ /* 0x000fce00078e00ff */
[----:B------:R-:W-:Y:S05]  /*149b0*/  WARPSYNC.COLLECTIVE R8, `(.L_x_565) ;  /* 0x0000000008087348 */ /* 0x000fea0003c00000 */
[----:B------:R0:W1:Y:S02]  /*149c0*/  SHFL.IDX P0, R8, R11, R10, R9 ;  /* 0x0000000a0b087389 */ /* 0x0000640000000009 */
[----:B01----:R-:W-:Y:S05]  /*149d0*/  ENDCOLLECTIVE ;  /* 0x000000000000791b */ /* 0x003fea0003800000 */
.L_x_565:
[----:B------:R-:W-:Y:S05]  /*149e0*/  BSYNC B1 ;  /* 0x0000000000017941 */ /* 0x000fea0003800000 */
.L_x_564:
[----:B------:R-:W-:Y:S05]  /*149f0*/  BRA `(.L_x_566) ;  /* 0xffffff8c00947947 */ /* 0x000fea000383ffff */
.L_x_237:
[----:B------:R-:W-:Y:S01]  /*14a00*/  HFMA2 R9, -RZ, RZ, 0, 1.847743988037109375e-06 ;  /* 0x0000001fff097431 */ /* 0x000fe200000001ff */
[----:B------:R-:W-:Y:S01]  /*14a10*/  BSSY B1, `(.L_x_567) ;  /* 0x0000006000017945 */ /* 0x000fe20003800000 */
[----:B------:R-:W-:Y:S02]  /*14a20*/  IMAD.MOV.U32 R11, RZ, RZ, R111 ;  /* 0x000000ffff0b7224 */ /* 0x000fe400078e006f */
[----:B------:R-:W-:-:S07]  /*14a30*/  IMAD.MOV.U32 R8, RZ, RZ, -0x1 ;  /* 0xffffffffff087424 */ /* 0x000fce00078e00ff */
[----:B------:R-:W-:Y:S05]  /*14a40*/  WARPSYNC.COLLECTIVE R8, `(.L_x_568) ;  /* 0x0000000008087348 */ /* 0x000fea0003c00000 */
[----:B------:R0:W1:Y:S02]  /*14a50*/  SHFL.IDX P0, R8, R11, R10, R9 ;  /* 0x0000000a0b087389 */ /* 0x0000640000000009 */
[----:B01----:R-:W-:Y:S05]  /*14a60*/  ENDCOLLECTIVE ;  /* 0x000000000000791b */ /* 0x003fea0003800000 */
.L_x_568:
[----:B------:R-:W-:Y:S05]  /*14a70*/  BSYNC B1 ;  /* 0x0000000000017941 */ /* 0x000fea0003800000 */
.L_x_567:
[----:B------:R-:W-:Y:S05]  /*14a80*/  BRA `(.L_x_221) ;  /* 0xffffff8c00787947 */ /* 0x000fea000383ffff */
        .weak           $__internal_0_$__cuda_sm20_div_u16
        .type           $__internal_0_$__cuda_sm20_div_u16,@function
        .size           $__internal_0_$__cuda_sm20_div_u16,(.L_x_570 - $__internal_0_$__cuda_sm20_div_u16)
$__internal_0_$__cuda_sm20_div_u16:
[----:B------:R-:W0:Y:S01]  /*14a90*/  I2F.U16 R2, R0 ;  /* 0x0000000000027306 */ /* 0x000e220000101000 */
[----:B------:R-:W-:Y:S01]  /*14aa0*/  IMAD.MOV.U32 R3, RZ, RZ, 0x4b800000 ;  /* 0x4b800000ff037424 */ /* 0x000fe200078e00ff */
[C---:B0-----:R-:W-:Y:S02]  /*14ab0*/  FSETP.GEU.AND P1, PT, |R2|.reuse, 1.175494350822287508e-38, PT ;  /* 0x008000000200780b */ /* 0x041fe40003f2e200 */
[----:B------:R-:W-:Y:S02]  /*14ac0*/  FSETP.GT.AND P0, PT, |R2|, 8.50705917302346158658e+37, PT ;  /* 0x7e8000000200780b */ /* 0x000fe40003f04200 */
[----:B------:R-:W-:-:S04]  /*14ad0*/  FSEL R3, R3, 1, !P1 ;  /* 0x3f80000003037808 */ /* 0x000fc80004800000 */
[----:B------:R-:W-:Y:S02]  /*14ae0*/  FSEL R3, R3, 0.25, !P0 ;  /* 0x3e80000003037808 */ /* 0x000fe40004000000 */
[----:B------:R-:W-:-:S03]  /*14af0*/  ISETP.NE.U32.AND P0, PT, R0, RZ, PT ;  /* 0x000000ff0000720c */ /* 0x000fc60003f05070 */
[----:B------:R-:W-:Y:S01]  /*14b00*/  FMUL R4, R2, R3 ;  /* 0x0000000302047220 */ /* 0x000fe20000400000 */
[----:B------:R-:W-:-:S05]  /*14b10*/  I2FP.F32.U32.RZ R2, 0x7f ;  /* 0x0000007f00027845 */ /* 0x000fca000020d000 */
[----:B------:R-:W0:Y:S02]  /*14b20*/  MUFU.RCP R4, R4 ;  /* 0x0000000400047308 */ /* 0x000e240000001000 */
[----:B0-----:R-:W-:-:S04]  /*14b30*/  FMUL R3, R3, R4 ;  /* 0x0000000403037220 */ /* 0x001fc80000400000 */
[----:B------:R-:W-:-:S04]  /*14b40*/  VIADD R3, R3, 0x2 ;  /* 0x0000000203037836 */ /* 0x000fc80000000000 */
[----:B------:R-:W-:Y:S01]  /*14b50*/  FMUL.RZ R5, R2, R3 ;  /* 0x0000000302057220 */ /* 0x000fe2000040c000 */
[----:B------:R-:W-:Y:S02]  /*14b60*/  IMAD.MOV.U32 R2, RZ, RZ, R6 ;  /* 0x000000ffff027224 */ /* 0x000fe400078e0006 */
[----:B------:R-:W-:-:S03]  /*14b70*/  IMAD.MOV.U32 R3, RZ, RZ, 0x0 ;  /* 0x00000000ff037424 */ /* 0x000fc600078e00ff */
[----:B------:R-:W0:Y:S02]  /*14b80*/  F2I.U32.TRUNC.NTZ R5, R5 ;  /* 0x0000000500057305 */ /* 0x000e24000020f000 */
[----:B0-----:R-:W-:Y:S02]  /*14b90*/  LOP3.LUT R0, R5, 0xffff, RZ, 0xc0, !PT ;  /* 0x0000ffff05007812 */ /* 0x001fe400078ec0ff */
[----:B------:R-:W-:Y:S01]  /*14ba0*/  @!P0 MOV R0, 0xffffffff ;  /* 0xffffffff00008802 */ /* 0x000fe20000000f00 */
[----:B------:R-:W-:Y:S06]  /*14bb0*/  RET.REL.NODEC R2 `(_Z24gemm_kernel_warp_shuffleiiidPKdiS0_idPdi) ;  /* 0xfffffeb402107950 */ /* 0x000fec0003c3ffff */
.L_x_569:
[----:B------:R-:W-:-:S00]  /*14bc0*/  BRA `(.L_x_569) ;  /* 0xfffffffc00fc7947 */ /* 0x000fc0000383ffff */
[----:B------:R-:W-:-:S00]  /*14bd0*/  NOP ;  /* 0x0000000000007918 */ /* 0x000fc00000000000 */
        /* <DEDUP_REMOVED lines=10> */
.L_x_570:


//--------------------- .nv.shared._Z24gemm_kernel_warp_shuffleiiidPKdiS0_idPdi --------------------------
	.section	.nv.shared._Z24gemm_kernel_warp_shuffleiiidPKdiS0_idPdi,"aw",@nobits
	.sectionflags	@""
	.align	8
.nv.shared._Z24gemm_kernel_warp_shuffleiiidPKdiS0_idPdi:
	.zero		18496


//--------------------- .nv.shared.reserved.0     --------------------------
	.section	.nv.shared.reserved.0,"aw",@nobits
	.weak		__nv_reservedSMEM_offset_0_alias
	.size		__nv_reservedSMEM_offset_0_alias, 0, 64
	.other		__nv_reservedSMEM_offset_0_alias,@"STO_CUDA_RESERVED_SHARED STV_DEFAULT"
__nv_reservedSMEM_offset_0_alias:
	.zero		0
	.zero		64


//--------------------- .nv.constant0._Z24gemm_kernel_warp_shuffleiiidPKdiS0_idPdi --------------------------
	.section	.nv.constant0._Z24gemm_kernel_warp_shuffleiiidPKdiS0_idPdi,"a",@progbits
	.sectionflags	@""
	.align	4
.nv.constant0._Z24gemm_kernel_warp_shuffleiiidPKdiS0_idPdi:
	.zero		972


//--------------------- SYMBOLS --------------------------

	.type		.nv.reservedSmem.offset0,@object
	.size		.nv.reservedSmem.offset0,0x4
	.type		.nv.reservedSmem.cap,@object
	.size		.nv.reservedSmem.cap,0x4
